// auto-generated by cutlass_sweep.gemm — config: {"arch": "sm_90", "cluster_m": 1, "cluster_n": 1, "dtype": "e4m3", "dtype_b": "e4m3", "layout": "nt", "stages": 0, "tile_k": 128, "tile_m": 512, "tile_n": 224}
#include "cutlass/cutlass.h"
#include "cutlass/gemm/collective/collective_builder.hpp"
#include "cutlass/gemm/device/gemm_universal_adapter.h"
#include "cutlass/gemm/kernel/gemm_universal.hpp"
#include "cutlass/epilogue/collective/collective_builder.hpp"

using ElemA = cutlass::float_e4m3_t;
using ElemB = cutlass::float_e4m3_t;
using ElemCD = cutlass::float_e4m3_t;
using Acc  = float;
using TileShape    = cute::Shape<cute::_512, cute::_224, cute::_128>;
using ClusterShape = cute::Shape<cute::_1, cute::_1, cute::_1>;

using CollectiveEpilogue = typename cutlass::epilogue::collective::CollectiveBuilder<
    cutlass::arch::Sm90, cutlass::arch::OpClassTensorOp,
    TileShape, ClusterShape,
    cutlass::epilogue::collective::EpilogueTileAuto,
    Acc, Acc,
    ElemCD, cutlass::layout::RowMajor, 128 / cutlass::sizeof_bits<ElemCD>::value,
    ElemCD, cutlass::layout::RowMajor, 128 / cutlass::sizeof_bits<ElemCD>::value,
    cutlass::epilogue::collective::EpilogueScheduleAuto
  >::CollectiveOp;

using CollectiveMainloop = typename cutlass::gemm::collective::CollectiveBuilder<
    cutlass::arch::Sm90, cutlass::arch::OpClassTensorOp,
    ElemA, cutlass::layout::RowMajor, 128 / cutlass::sizeof_bits<ElemA>::value,
    ElemB, cutlass::layout::ColumnMajor, 128 / cutlass::sizeof_bits<ElemB>::value,
    Acc,
    TileShape, ClusterShape,
    cutlass::gemm::collective::StageCountAutoCarveout<static_cast<int>(sizeof(typename CollectiveEpilogue::SharedStorage))>,
    cutlass::gemm::collective::KernelScheduleAuto
  >::CollectiveOp;

using GemmKernel = cutlass::gemm::kernel::GemmUniversal<
    cute::Shape<int,int,int,int>,
    CollectiveMainloop,
    CollectiveEpilogue
>;
using Gemm = cutlass::gemm::device::GemmUniversalAdapter<GemmKernel>;

// Force the device kernel symbol into the cubin without needing a host main.
auto* _anchor = &cutlass::device_kernel<GemmKernel>;


// ===== COMPILED SASS (sm_90a) =====

	.target	sm_90a

	.elftype	@"ET_EXEC"


//--------------------- .note.nv.tkinfo           --------------------------
	.section	.note.nv.tkinfo,"",@"SHT_NOTE"
	.sectionflags	@"SHF_NOTE_NV_TKINFO"
	.tkinfo
        /*0018*/ 	.word	0x00000002
        /*0030*/ 	.string	""
        /*0030*/ 	.string	"ptxas"
        /*0030*/ 	.string	"Cuda compilation tools, release 13.0, V13.0.88"
        /*0030*/ 	.string	"Build cuda_13.0.r13.0/compiler.36424714_0"
        /*0030*/ 	.string	"-arch sm_90a -m 64 "



//--------------------- .note.nv.cuinfo           --------------------------
	.section	.note.nv.cuinfo,"",@"SHT_NOTE"
	.sectionflags	@"SHF_NOTE_NV_CUINFO"
        /*0018*/ 	.short	0x0002
        /*001a*/ 	.short	0x005a
        /*001c*/ 	.short	0x0082
	.zero		2


//--------------------- .nv.info                  --------------------------
	.section	.nv.info,"",@"SHT_CUDA_INFO"
	.align	4


	//----- nvinfo : EIATTR_REGCOUNT
	.align		4
        /*0000*/ 	.byte	0x04, 0x2f
        /*0002*/ 	.short	(.L_12 - .L_11)
	.align		4
.L_11:
        /*0004*/ 	.word	index@(_ZN7cutlass13device_kernelINS_4gemm6kernel13GemmUniversalIN4cute5tupleIJiiiiEEENS1_10collective13CollectiveMmaINS1_37MainloopSm90TmaGmmaWarpSpecializedFP8ILi2ENS5_IJNS4_1CILi1EEESB_SB_EEENS1_35KernelTmaWarpSpecializedCooperativeEEENS5_IJNSA_ILi512EEENSA_ILi224EEENSA_ILi128EEEEEENS_12float_e4m3_tENS5_IJlSB_lEEESJ_SK_NS4_8TiledMMAINS4_8MMA_AtomIJNS4_4SM904GMMA30MMA_64x32x32_F32E4M3E4M3_SS_TNILNSO_7ScaleInE1ELSQ_1EEEEEENS4_6LayoutINS5_IJNSA_ILi2EEESB_SB_EEENS5_IJSB_NSA_ILi0EEESW_EEEEENS5_IJNS4_10UnderscoreESZ_SZ_EEEEENS4_13SM90_TMA_LOADENS4_14ComposedLayoutINS4_7SwizzleILi3ELi4ELi3EEENS4_18smem_ptr_flag_bitsILi8EEENST_INS5_IJNSA_ILi8EEESH_EEENS5_IJSH_SB_EEEEEEEvNS4_8identityES12_S1C_vS1D_EENS_8epilogue10collective6detail29Sm90TmaWarpSpecializedAdapterINS1G_15DefaultEpilogueISJ_SK_SK_NS1F_6thread17LinearCombinationISJ_Li1EffLNS1K_9ScaleType4KindE0ELNS_15FloatRoundStyleE2ESJ_EENS1_15EpilogueDefaultEEEEEvvEEEEvNT_6ParamsE)
        /*0008*/ 	.word	0x000000a8


	//----- nvinfo : EIATTR_FRAME_SIZE
	.align		4
.L_12:
        /*000c*/ 	.byte	0x04, 0x11
        /*000e*/ 	.short	(.L_14 - .L_13)
	.align		4
.L_13:
        /*0010*/ 	.word	index@(_ZN7cutlass13device_kernelINS_4gemm6kernel13GemmUniversalIN4cute5tupleIJiiiiEEENS1_10collective13CollectiveMmaINS1_37MainloopSm90TmaGmmaWarpSpecializedFP8ILi2ENS5_IJNS4_1CILi1EEESB_SB_EEENS1_35KernelTmaWarpSpecializedCooperativeEEENS5_IJNSA_ILi512EEENSA_ILi224EEENSA_ILi128EEEEEENS_12float_e4m3_tENS5_IJlSB_lEEESJ_SK_NS4_8TiledMMAINS4_8MMA_AtomIJNS4_4SM904GMMA30MMA_64x32x32_F32E4M3E4M3_SS_TNILNSO_7ScaleInE1ELSQ_1EEEEEENS4_6LayoutINS5_IJNSA_ILi2EEESB_SB_EEENS5_IJSB_NSA_ILi0EEESW_EEEEENS5_IJNS4_10UnderscoreESZ_SZ_EEEEENS4_13SM90_TMA_LOADENS4_14ComposedLayoutINS4_7SwizzleILi3ELi4ELi3EEENS4_18smem_ptr_flag_bitsILi8EEENST_INS5_IJNSA_ILi8EEESH_EEENS5_IJSH_SB_EEEEEEEvNS4_8identityES12_S1C_vS1D_EENS_8epilogue10collective6detail29Sm90TmaWarpSpecializedAdapterINS1G_15DefaultEpilogueISJ_SK_SK_NS1F_6thread17LinearCombinationISJ_Li1EffLNS1K_9ScaleType4KindE0ELNS_15FloatRoundStyleE2ESJ_EENS1_15EpilogueDefaultEEEEEvvEEEEvNT_6ParamsE)
        /*0014*/ 	.word	0x000014c0


	//----- nvinfo : EIATTR_MIN_STACK_SIZE
	.align		4
.L_14:
        /*0018*/ 	.byte	0x04, 0x12
        /*001a*/ 	.short	(.L_16 - .L_15)
	.align		4
.L_15:
        /*001c*/ 	.word	index@(_ZN7cutlass13device_kernelINS_4gemm6kernel13GemmUniversalIN4cute5tupleIJiiiiEEENS1_10collective13CollectiveMmaINS1_37MainloopSm90TmaGmmaWarpSpecializedFP8ILi2ENS5_IJNS4_1CILi1EEESB_SB_EEENS1_35KernelTmaWarpSpecializedCooperativeEEENS5_IJNSA_ILi512EEENSA_ILi224EEENSA_ILi128EEEEEENS_12float_e4m3_tENS5_IJlSB_lEEESJ_SK_NS4_8TiledMMAINS4_8MMA_AtomIJNS4_4SM904GMMA30MMA_64x32x32_F32E4M3E4M3_SS_TNILNSO_7ScaleInE1ELSQ_1EEEEEENS4_6LayoutINS5_IJNSA_ILi2EEESB_SB_EEENS5_IJSB_NSA_ILi0EEESW_EEEEENS5_IJNS4_10UnderscoreESZ_SZ_EEEEENS4_13SM90_TMA_LOADENS4_14ComposedLayoutINS4_7SwizzleILi3ELi4ELi3EEENS4_18smem_ptr_flag_bitsILi8EEENST_INS5_IJNSA_ILi8EEESH_EEENS5_IJSH_SB_EEEEEEEvNS4_8identityES12_S1C_vS1D_EENS_8epilogue10collective6detail29Sm90TmaWarpSpecializedAdapterINS1G_15DefaultEpilogueISJ_SK_SK_NS1F_6thread17LinearCombinationISJ_Li1EffLNS1K_9ScaleType4KindE0ELNS_15FloatRoundStyleE2ESJ_EENS1_15EpilogueDefaultEEEEEvvEEEEvNT_6ParamsE)
        /*0020*/ 	.word	0x000014c0
.L_16:


//--------------------- .nv.compat                --------------------------
	.section	.nv.compat,"",@"SHT_CUDA_COMPAT_INFO"
	.align	4
        /*0000*/ 	.byte	0x02, 0x09, 0x01, 0x00, 0x02, 0x02, 0x04, 0x00, 0x02, 0x05, 0x05, 0x00, 0x03, 0x07, 0x01, 0x01
        /*0010*/ 	.byte	0x02, 0x03, 0x01, 0x00, 0x02, 0x06, 0x01, 0x00, 0x04, 0x0b, 0x08, 0x00, 0x00, 0x00, 0x00, 0x00
        /*0020*/ 	.byte	0x00, 0x00, 0x00, 0x00


//--------------------- .nv.info._ZN7cutlass13device_kernelINS_4gemm6kernel13GemmUniversalIN4cute5tupleIJiiiiEEENS1_10collective13CollectiveMmaINS1_37MainloopSm90TmaGmmaWarpSpecializedFP8ILi2ENS5_IJNS4_1CILi1EEESB_SB_EEENS1_35KernelTmaWarpSpecializedCooperativeEEENS5_IJNSA_ILi512EEENSA_ILi224EEENSA_ILi128EEEEEENS_12float_e4m3_tENS5_IJlSB_lEEESJ_SK_NS4_8TiledMMAINS4_8MMA_AtomIJNS4_4SM904GMMA30MMA_64x32x32_F32E4M3E4M3_SS_TNILNSO_7ScaleInE1ELSQ_1EEEEEENS4_6LayoutINS5_IJNSA_ILi2EEESB_SB_EEENS5_IJSB_NSA_ILi0EEESW_EEEEENS5_IJNS4_10UnderscoreESZ_SZ_EEEEENS4_13SM90_TMA_LOADENS4_14ComposedLayoutINS4_7SwizzleILi3ELi4ELi3EEENS4_18smem_ptr_flag_bitsILi8EEENST_INS5_IJNSA_ILi8EEESH_EEENS5_IJSH_SB_EEEEEEEvNS4_8identityES12_S1C_vS1D_EENS_8epilogue10collective6detail29Sm90TmaWarpSpecializedAdapterINS1G_15DefaultEpilogueISJ_SK_SK_NS1F_6thread17LinearCombinationISJ_Li1EffLNS1K_9ScaleType4KindE0ELNS_15FloatRoundStyleE2ESJ_EENS1_15EpilogueDefaultEEEEEvvEEEEvNT_6ParamsE --------------------------
	.section	.nv.info._ZN7cutlass13device_kernelINS_4gemm6kernel13GemmUniversalIN4cute5tupleIJiiiiEEENS1_10collective13CollectiveMmaINS1_37MainloopSm90TmaGmmaWarpSpecializedFP8ILi2ENS5_IJNS4_1CILi1EEESB_SB_EEENS1_35KernelTmaWarpSpecializedCooperativeEEENS5_IJNSA_ILi512EEENSA_ILi224EEENSA_ILi128EEEEEENS_12float_e4m3_tENS5_IJlSB_lEEESJ_SK_NS4_8TiledMMAINS4_8MMA_AtomIJNS4_4SM904GMMA30MMA_64x32x32_F32E4M3E4M3_SS_TNILNSO_7ScaleInE1ELSQ_1EEEEEENS4_6LayoutINS5_IJNSA_ILi2EEESB_SB_EEENS5_IJSB_NSA_ILi0EEESW_EEEEENS5_IJNS4_10UnderscoreESZ_SZ_EEEEENS4_13SM90_TMA_LOADENS4_14ComposedLayoutINS4_7SwizzleILi3ELi4ELi3EEENS4_18smem_ptr_flag_bitsILi8EEENST_INS5_IJNSA_ILi8EEESH_EEENS5_IJSH_SB_EEEEEEEvNS4_8identityES12_S1C_vS1D_EENS_8epilogue10collective6detail29Sm90TmaWarpSpecializedAdapterINS1G_15DefaultEpilogueISJ_SK_SK_NS1F_6thread17LinearCombinationISJ_Li1EffLNS1K_9ScaleType4KindE0ELNS_15FloatRoundStyleE2ESJ_EENS1_15EpilogueDefaultEEEEEvvEEEEvNT_6ParamsE,"",@"SHT_CUDA_INFO"
	.sectionflags	@""
	.align	4


	//----- nvinfo : EIATTR_CUDA_API_VERSION
	.align		4
        /*0000*/ 	.byte	0x04, 0x37
        /*0002*/ 	.short	(.L_18 - .L_17)
.L_17:
        /*0004*/ 	.word	0x00000082


	//----- nvinfo : EIATTR_KPARAM_INFO
	.align		4
.L_18:
        /*0008*/ 	.byte	0x04, 0x17
        /*000a*/ 	.short	(.L_20 - .L_19)
.L_19:
        /*000c*/ 	.word	0x00000000
        /*0010*/ 	.short	0x0000
        /*0012*/ 	.short	0x0070
        /*0014*/ 	.byte	0x00, 0xf0, 0x01, 0x10


	//----- nvinfo : EIATTR_SPARSE_MMA_MASK
	.align		4
.L_20:
        /*0018*/ 	.byte	0x03, 0x50
        /*001a*/ 	.short	0x0000


	//----- nvinfo : EIATTR_MAXREG_COUNT
	.align		4
        /*001c*/ 	.byte	0x03, 0x1b
        /*001e*/ 	.short	0x00a8


	//----- nvinfo : EIATTR_NUM_BARRIERS
	.align		4
        /*0020*/ 	.byte	0x02, 0x4c
        /*0022*/ 	.byte	0x01
	.zero		1


	//----- nvinfo : EIATTR_ANNOTATIONS
	.align		4
        /*0024*/ 	.byte	0x04, 0x55
        /*0026*/ 	.short	(.L_22 - .L_21)


	//   ....[0]....
.L_21:
        /*0028*/ 	.word	0x00000001
        /*002c*/ 	.byte	0x70, 0x05, 0x00, 0x00, 0x01, 0x00, 0x00, 0x00, 0x90, 0x05, 0x00, 0x00, 0x01, 0x00, 0x00, 0x00
        /* <DEDUP_REMOVED lines=12> */
        /*00fc*/ 	.byte	0x80, 0x15, 0x00, 0x00, 0x01, 0x00, 0x00, 0x00, 0xc0, 0x15, 0x00, 0x00


	//----- nvinfo : EIATTR_MERCURY_ISA_VERSION
	.align		4
.L_22:
        /*0108*/ 	.byte	0x03, 0x5f
        /*010a*/ 	.short	0x0101


	//----- nvinfo : EIATTR_INT_WARP_WIDE_INSTR_OFFSETS
	.align		4
        /*010c*/ 	.byte	0x04, 0x31
        /*010e*/ 	.short	(.L_24 - .L_23)


	//   ....[0]....
.L_23:
        /*0110*/ 	.word	0x00000430


	//   ....[1]....
        /*0114*/ 	.word	0x00000440


	//   ....[2]....
        /*0118*/ 	.word	0x00000580


	//----- nvinfo : EIATTR_COOP_GROUP_MASK_REGIDS
	.align		4
.L_24:
        /*011c*/ 	.byte	0x04, 0x29
        /*011e*/ 	.short	(.L_26 - .L_25)


	//   ....[0]....
.L_25:
        /*0120*/ 	.word	0xffffffff


	//   ....[1]....
        /*0124*/ 	.word	0xffffffff


	//   ....[2]....
        /*0128*/ 	.word	0xffffffff


	//   ....[3]....
        /*012c*/ 	.word	0xffffffff


	//   ....[4]....
        /*0130*/ 	.word	0xffffffff


	//----- nvinfo : EIATTR_COOP_GROUP_INSTR_OFFSETS
	.align		4
.L_26:
        /*0134*/ 	.byte	0x04, 0x28
        /*0136*/ 	.short	(.L_28 - .L_27)


	//   ....[0]....
.L_27:
        /*0138*/ 	.word	0x00000070


	//   ....[1]....
        /*013c*/ 	.word	0x00000080


	//   ....[2]....
        /*0140*/ 	.word	0x000001a0


	//   ....[3]....
        /*0144*/ 	.word	0x00000370


	//   ....[4]....
        /*0148*/ 	.word	0x00003f50


	//----- nvinfo : EIATTR_REG_RECONFIG
	.align		4
.L_28:
        /*014c*/ 	.byte	0x01, 0x54
	.zero		2


	//----- nvinfo : EIATTR_MBARRIER_INSTR_OFFSETS
	.align		4
        /*0150*/ 	.byte	0x04, 0x39
        /*0152*/ 	.short	(.L_30 - .L_29)


	//   ....[0]....
.L_29:
        /*0154*/ 	.word	0x00000320
        /*0158*/ 	.word	0x000000ff
        /*015c*/ 	.word	0x00000000
        /*0160*/ 	.short	0x0100
        /*0162*/ 	.byte	0x0a
	.zero		1


	//   ....[1]....
        /*0164*/ 	.word	0x00000330
        /*0168*/ 	.word	0x000000ff
        /*016c*/ 	.word	0x00000010
        /*0170*/ 	.short	0x0100
        /*0172*/ 	.byte	0x0a
	.zero		1


	//   ....[2]....
        /*0174*/ 	.word	0x00000340
        /*0178*/ 	.word	0x000000ff
        /*017c*/ 	.word	0x00000008
        /*0180*/ 	.short	0x0100
        /*0182*/ 	.byte	0x0a
	.zero		1


	//   ....[3]....
        /*0184*/ 	.word	0x00000350
        /*0188*/ 	.word	0x000000ff
        /*018c*/ 	.word	0x00000018
        /*0190*/ 	.short	0x0100
        /*0192*/ 	.byte	0x0a
	.zero		1


	//   ....[4]....
        /*0194*/ 	.word	0x000005b0
        /*0198*/ 	.word	0x000000ff
        /*019c*/ 	.word	0x00000030
        /*01a0*/ 	.short	0x0100
        /*01a2*/ 	.byte	0x08
	.zero		1


	//   ....[5]....
        /*01a4*/ 	.word	0x000005c0
        /*01a8*/ 	.word	0x000000ff
        /*01ac*/ 	.word	0x00000038
        /*01b0*/ 	.short	0x0100
        /*01b2*/ 	.byte	0x08
	.zero		1


	//   ....[6]....
        /*01b4*/ 	.word	0x00004340
        /*01b8*/ 	.word	0x000000ff
        /*01bc*/ 	.word	0x00000000
        /*01c0*/ 	.short	0x010a
        /*01c2*/ 	.byte	0x0c
	.zero		1


	//   ....[7]....
        /*01c4*/ 	.word	0x000043a0
        /*01c8*/ 	.word	0x000000ff
        /*01cc*/ 	.word	0x00000000
        /*01d0*/ 	.short	0x010a
        /*01d2*/ 	.byte	0x0c
	.zero		1


	//   ....[8]....
        /*01d4*/ 	.word	0x00015210
        /*01d8*/ 	.word	0x000000ff
        /*01dc*/ 	.word	0x00000000
        /*01e0*/ 	.short	0x010a
        /*01e2*/ 	.byte	0x0e
	.zero		1


	//   ....[9]....
        /*01e4*/ 	.word	0x00015250
        /*01e8*/ 	.word	0x000000ff
        /*01ec*/ 	.word	0x00000000
        /*01f0*/ 	.short	0x010a
        /*01f2*/ 	.byte	0x0e
	.zero		1


	//   ....[10]....
        /*01f4*/ 	.word	0x00027460
        /*01f8*/ 	.word	0x000000ff
        /*01fc*/ 	.word	0x00000000
        /*0200*/ 	.short	0x0101
        /*0202*/ 	.byte	0x0d
	.zero		1


	//   ....[11]....
        /*0204*/ 	.word	0x0002ded0
        /*0208*/ 	.word	0x000000ff
        /*020c*/ 	.word	0x00000000
        /*0210*/ 	.short	0x0101
        /*0212*/ 	.byte	0x0c
	.zero		1


	//   ....[12]....
        /*0214*/ 	.word	0x00065af0
        /*0218*/ 	.word	0x00000010
        /*021c*/ 	.word	0x00000010
        /*0220*/ 	.short	0x010a
        /*0222*/ 	.byte	0x3f
	.zero		1


	//   ....[13]....
        /*0224*/ 	.word	0x00065ed0
        /*0228*/ 	.word	0x00000002
        /*022c*/ 	.word	0x00000038
        /*0230*/ 	.short	0x0101
        /*0232*/ 	.byte	0x3f
	.zero		1


	//   ....[14]....
        /*0234*/ 	.word	0x00066630
        /*0238*/ 	.word	0x00000005
        /*023c*/ 	.word	0x00000000
        /*0240*/ 	.short	0x010a
        /*0242*/ 	.byte	0x3f
	.zero		1


	//   ....[15]....
        /*0244*/ 	.word	0x000666c0
        /*0248*/ 	.word	0x00000003
        /*024c*/ 	.word	0x00000000
        /*0250*/ 	.short	0x010a
        /*0252*/ 	.byte	0x3f
	.zero		1


	//   ....[16]....
        /*0254*/ 	.word	0x00066730
        /*0258*/ 	.word	0x0000000a
        /*025c*/ 	.word	0x00000000
        /*0260*/ 	.short	0x010a
        /*0262*/ 	.byte	0x3f
	.zero		1


	//   ....[17]....
        /*0264*/ 	.word	0x000667a0
        /*0268*/ 	.word	0x00000000
        /*026c*/ 	.word	0x00000000
        /*0270*/ 	.short	0x010a
        /*0272*/ 	.byte	0x3f
	.zero		1


	//   ....[18]....
        /*0274*/ 	.word	0x00066880
        /*0278*/ 	.word	0x00000010
        /*027c*/ 	.word	0x00000010
        /*0280*/ 	.short	0x010a
        /*0282*/ 	.byte	0x3f
	.zero		1


	//   ....[19]....
        /*0284*/ 	.word	0x00066960
        /*0288*/ 	.word	0x00000005
        /*028c*/ 	.word	0x00000000
        /*0290*/ 	.short	0x010a
        /*0292*/ 	.byte	0x3f
	.zero		1


	//----- nvinfo : EIATTR_NUM_MBARRIERS
	.align		4
.L_30:
        /*0294*/ 	.byte	0x03, 0x38
        /*0296*/ 	.short	0x0006


	//----- nvinfo : EIATTR_EXIT_INSTR_OFFSETS
	.align		4
        /*0298*/ 	.byte	0x04, 0x1c
        /*029a*/ 	.short	(.L_32 - .L_31)


	//   ....[0]....
.L_31:
        /*029c*/ 	.word	0x00000620


	//   ....[1]....
        /*02a0*/ 	.word	0x00000f80


	//   ....[2]....
        /*02a4*/ 	.word	0x00065110


	//   ....[3]....
        /*02a8*/ 	.word	0x00065780


	//   ....[4]....
        /*02ac*/ 	.word	0x00066710


	//----- nvinfo : EIATTR_MAX_THREADS
	.align		4
.L_32:
        /*02b0*/ 	.byte	0x04, 0x05
        /*02b2*/ 	.short	(.L_34 - .L_33)
.L_33:
        /*02b4*/ 	.word	0x00000180
        /*02b8*/ 	.word	0x00000001
        /*02bc*/ 	.word	0x00000001


	//----- nvinfo : EIATTR_CRS_STACK_SIZE
	.align		4
.L_34:
        /*02c0*/ 	.byte	0x04, 0x1e
        /*02c2*/ 	.short	(.L_36 - .L_35)
.L_35:
        /*02c4*/ 	.word	0x00000000


	//----- nvinfo : EIATTR_CBANK_PARAM_SIZE
	.align		4
.L_36:
        /*02c8*/ 	.byte	0x03, 0x19
        /*02ca*/ 	.short	0x0470


	//----- nvinfo : EIATTR_PARAM_CBANK
	.align		4
        /*02cc*/ 	.byte	0x04, 0x0a
        /*02ce*/ 	.short	(.L_38 - .L_37)
	.align		4
.L_37:
        /*02d0*/ 	.word	index@(.nv.constant0._ZN7cutlass13device_kernelINS_4gemm6kernel13GemmUniversalIN4cute5tupleIJiiiiEEENS1_10collective13CollectiveMmaINS1_37MainloopSm90TmaGmmaWarpSpecializedFP8ILi2ENS5_IJNS4_1CILi1EEESB_SB_EEENS1_35KernelTmaWarpSpecializedCooperativeEEENS5_IJNSA_ILi512EEENSA_ILi224EEENSA_ILi128EEEEEENS_12float_e4m3_tENS5_IJlSB_lEEESJ_SK_NS4_8TiledMMAINS4_8MMA_AtomIJNS4_4SM904GMMA30MMA_64x32x32_F32E4M3E4M3_SS_TNILNSO_7ScaleInE1ELSQ_1EEEEEENS4_6LayoutINS5_IJNSA_ILi2EEESB_SB_EEENS5_IJSB_NSA_ILi0EEESW_EEEEENS5_IJNS4_10UnderscoreESZ_SZ_EEEEENS4_13SM90_TMA_LOADENS4_14ComposedLayoutINS4_7SwizzleILi3ELi4ELi3EEENS4_18smem_ptr_flag_bitsILi8EEENST_INS5_IJNSA_ILi8EEESH_EEENS5_IJSH_SB_EEEEEEEvNS4_8identityES12_S1C_vS1D_EENS_8epilogue10collective6detail29Sm90TmaWarpSpecializedAdapterINS1G_15DefaultEpilogueISJ_SK_SK_NS1F_6thread17LinearCombinationISJ_Li1EffLNS1K_9ScaleType4KindE0ELNS_15FloatRoundStyleE2ESJ_EENS1_15EpilogueDefaultEEEEEvvEEEEvNT_6ParamsE)
        /*02d4*/ 	.short	0x0210
        /*02d6*/ 	.short	0x0470


	//----- nvinfo : EIATTR_SW_WAR
	.align		4
.L_38:
        /*02d8*/ 	.byte	0x04, 0x36
        /*02da*/ 	.short	(.L_40 - .L_39)
.L_39:
        /*02dc*/ 	.word	0x00000008
.L_40:


//--------------------- .nv.callgraph             --------------------------
	.section	.nv.callgraph,"",@"SHT_CUDA_CALLGRAPH"
	.align	4
	.sectionentsize	8
	.align		4
        /*0000*/ 	.word	0x00000000
	.align		4
        /*0004*/ 	.word	0xffffffff
	.align		4
        /*0008*/ 	.word	0x00000000
	.align		4
        /*000c*/ 	.word	0xfffffffe
	.align		4
        /*0010*/ 	.word	0x00000000
	.align		4
        /*0014*/ 	.word	0xfffffffd
	.align		4
        /*0018*/ 	.word	0x00000000
	.align		4
        /*001c*/ 	.word	0xfffffffc


//--------------------- .nv.constant4             --------------------------
	.section	.nv.constant4,"a",@progbits
	.align	8
	.align		8
.nv.constant4:
        /*0000*/ 	.dword	_ZN40_INTERNAL_e4fc58c3_4_k_cu_0d519f57_164924cuda3std3__45__cpo5beginE
	.align		8
        /*0008*/ 	.dword	_ZN40_INTERNAL_e4fc58c3_4_k_cu_0d519f57_164924cuda3std3__45__cpo3endE
	.align		8
        /*0010*/ 	.dword	_ZN40_INTERNAL_e4fc58c3_4_k_cu_0d519f57_164924cuda3std3__45__cpo6cbeginE
	.align		8
        /*0018*/ 	.dword	_ZN40_INTERNAL_e4fc58c3_4_k_cu_0d519f57_164924cuda3std3__45__cpo4cendE
	.align		8
        /*0020*/ 	.dword	_ZN40_INTERNAL_e4fc58c3_4_k_cu_0d519f57_164924cuda3std3__442_GLOBAL__N__e4fc58c3_4_k_cu_0d519f57_164926ignoreE
	.align		8
        /*0028*/ 	.dword	_ZN40_INTERNAL_e4fc58c3_4_k_cu_0d519f57_164924cuda3std3__419piecewise_constructE
	.align		8
        /*0030*/ 	.dword	_ZN40_INTERNAL_e4fc58c3_4_k_cu_0d519f57_164924cuda3std3__48in_placeE
	.align		8
        /*0038*/ 	.dword	_ZN40_INTERNAL_e4fc58c3_4_k_cu_0d519f57_164924cuda3std6ranges3__45__cpo4swapE
	.align		8
        /*0040*/ 	.dword	_ZN40_INTERNAL_e4fc58c3_4_k_cu_0d519f57_164924cuda3std6ranges3__45__cpo9iter_moveE
	.align		8
        /*0048*/ 	.dword	_ZN40_INTERNAL_e4fc58c3_4_k_cu_0d519f57_164924cute7productE
	.align		8
        /*0050*/ 	.dword	_ZN40_INTERNAL_e4fc58c3_4_k_cu_0d519f57_164924cute1_E


//--------------------- .text._ZN7cutlass13device_kernelINS_4gemm6kernel13GemmUniversalIN4cute5tupleIJiiiiEEENS1_10collective13CollectiveMmaINS1_37MainloopSm90TmaGmmaWarpSpecializedFP8ILi2ENS5_IJNS4_1CILi1EEESB_SB_EEENS1_35KernelTmaWarpSpecializedCooperativeEEENS5_IJNSA_ILi512EEENSA_ILi224EEENSA_ILi128EEEEEENS_12float_e4m3_tENS5_IJlSB_lEEESJ_SK_NS4_8TiledMMAINS4_8MMA_AtomIJNS4_4SM904GMMA30MMA_64x32x32_F32E4M3E4M3_SS_TNILNSO_7ScaleInE1ELSQ_1EEEEEENS4_6LayoutINS5_IJNSA_ILi2EEESB_SB_EEENS5_IJSB_NSA_ILi0EEESW_EEEEENS5_IJNS4_10UnderscoreESZ_SZ_EEEEENS4_13SM90_TMA_LOADENS4_14ComposedLayoutINS4_7SwizzleILi3ELi4ELi3EEENS4_18smem_ptr_flag_bitsILi8EEENST_INS5_IJNSA_ILi8EEESH_EEENS5_IJSH_SB_EEEEEEEvNS4_8identityES12_S1C_vS1D_EENS_8epilogue10collective6detail29Sm90TmaWarpSpecializedAdapterINS1G_15DefaultEpilogueISJ_SK_SK_NS1F_6thread17LinearCombinationISJ_Li1EffLNS1K_9ScaleType4KindE0ELNS_15FloatRoundStyleE2ESJ_EENS1_15EpilogueDefaultEEEEEvvEEEEvNT_6ParamsE --------------------------
	.section	.text._ZN7cutlass13device_kernelINS_4gemm6kernel13GemmUniversalIN4cute5tupleIJiiiiEEENS1_10collective13CollectiveMmaINS1_37MainloopSm90TmaGmmaWarpSpecializedFP8ILi2ENS5_IJNS4_1CILi1EEESB_SB_EEENS1_35KernelTmaWarpSpecializedCooperativeEEENS5_IJNSA_ILi512EEENSA_ILi224EEENSA_ILi128EEEEEENS_12float_e4m3_tENS5_IJlSB_lEEESJ_SK_NS4_8TiledMMAINS4_8MMA_AtomIJNS4_4SM904GMMA30MMA_64x32x32_F32E4M3E4M3_SS_TNILNSO_7ScaleInE1ELSQ_1EEEEEENS4_6LayoutINS5_IJNSA_ILi2EEESB_SB_EEENS5_IJSB_NSA_ILi0EEESW_EEEEENS5_IJNS4_10UnderscoreESZ_SZ_EEEEENS4_13SM90_TMA_LOADENS4_14ComposedLayoutINS4_7SwizzleILi3ELi4ELi3EEENS4_18smem_ptr_flag_bitsILi8EEENST_INS5_IJNSA_ILi8EEESH_EEENS5_IJSH_SB_EEEEEEEvNS4_8identityES12_S1C_vS1D_EENS_8epilogue10collective6detail29Sm90TmaWarpSpecializedAdapterINS1G_15DefaultEpilogueISJ_SK_SK_NS1F_6thread17LinearCombinationISJ_Li1EffLNS1K_9ScaleType4KindE0ELNS_15FloatRoundStyleE2ESJ_EENS1_15EpilogueDefaultEEEEEvvEEEEvNT_6ParamsE,"ax",@progbits
	.align	128
.text._ZN7cutlass13device_kernelINS_4gemm6kernel13GemmUniversalIN4cute5tupleIJiiiiEEENS1_10collective13CollectiveMmaINS1_37MainloopSm90TmaGmmaWarpSpecializedFP8ILi2ENS5_IJNS4_1CILi1EEESB_SB_EEENS1_35KernelTmaWarpSpecializedCooperativeEEENS5_IJNSA_ILi512EEENSA_ILi224EEENSA_ILi128EEEEEENS_12float_e4m3_tENS5_IJlSB_lEEESJ_SK_NS4_8TiledMMAINS4_8MMA_AtomIJNS4_4SM904GMMA30MMA_64x32x32_F32E4M3E4M3_SS_TNILNSO_7ScaleInE1ELSQ_1EEEEEENS4_6LayoutINS5_IJNSA_ILi2EEESB_SB_EEENS5_IJSB_NSA_ILi0EEESW_EEEEENS5_IJNS4_10UnderscoreESZ_SZ_EEEEENS4_13SM90_TMA_LOADENS4_14ComposedLayoutINS4_7SwizzleILi3ELi4ELi3EEENS4_18smem_ptr_flag_bitsILi8EEENST_INS5_IJNSA_ILi8EEESH_EEENS5_IJSH_SB_EEEEEEEvNS4_8identityES12_S1C_vS1D_EENS_8epilogue10collective6detail29Sm90TmaWarpSpecializedAdapterINS1G_15DefaultEpilogueISJ_SK_SK_NS1F_6thread17LinearCombinationISJ_Li1EffLNS1K_9ScaleType4KindE0ELNS_15FloatRoundStyleE2ESJ_EENS1_15EpilogueDefaultEEEEEvvEEEEvNT_6ParamsE:
        .type           _ZN7cutlass13device_kernelINS_4gemm6kernel13GemmUniversalIN4cute5tupleIJiiiiEEENS1_10collective13CollectiveMmaINS1_37MainloopSm90TmaGmmaWarpSpecializedFP8ILi2ENS5_IJNS4_1CILi1EEESB_SB_EEENS1_35KernelTmaWarpSpecializedCooperativeEEENS5_IJNSA_ILi512EEENSA_ILi224EEENSA_ILi128EEEEEENS_12float_e4m3_tENS5_IJlSB_lEEESJ_SK_NS4_8TiledMMAINS4_8MMA_AtomIJNS4_4SM904GMMA30MMA_64x32x32_F32E4M3E4M3_SS_TNILNSO_7ScaleInE1ELSQ_1EEEEEENS4_6LayoutINS5_IJNSA_ILi2EEESB_SB_EEENS5_IJSB_NSA_ILi0EEESW_EEEEENS5_IJNS4_10UnderscoreESZ_SZ_EEEEENS4_13SM90_TMA_LOADENS4_14ComposedLayoutINS4_7SwizzleILi3ELi4ELi3EEENS4_18smem_ptr_flag_bitsILi8EEENST_INS5_IJNSA_ILi8EEESH_EEENS5_IJSH_SB_EEEEEEEvNS4_8identityES12_S1C_vS1D_EENS_8epilogue10collective6detail29Sm90TmaWarpSpecializedAdapterINS1G_15DefaultEpilogueISJ_SK_SK_NS1F_6thread17LinearCombinationISJ_Li1EffLNS1K_9ScaleType4KindE0ELNS_15FloatRoundStyleE2ESJ_EENS1_15EpilogueDefaultEEEEEvvEEEEvNT_6ParamsE,@function
        .size           _ZN7cutlass13device_kernelINS_4gemm6kernel13GemmUniversalIN4cute5tupleIJiiiiEEENS1_10collective13CollectiveMmaINS1_37MainloopSm90TmaGmmaWarpSpecializedFP8ILi2ENS5_IJNS4_1CILi1EEESB_SB_EEENS1_35KernelTmaWarpSpecializedCooperativeEEENS5_IJNSA_ILi512EEENSA_ILi224EEENSA_ILi128EEEEEENS_12float_e4m3_tENS5_IJlSB_lEEESJ_SK_NS4_8TiledMMAINS4_8MMA_AtomIJNS4_4SM904GMMA30MMA_64x32x32_F32E4M3E4M3_SS_TNILNSO_7ScaleInE1ELSQ_1EEEEEENS4_6LayoutINS5_IJNSA_ILi2EEESB_SB_EEENS5_IJSB_NSA_ILi0EEESW_EEEEENS5_IJNS4_10UnderscoreESZ_SZ_EEEEENS4_13SM90_TMA_LOADENS4_14ComposedLayoutINS4_7SwizzleILi3ELi4ELi3EEENS4_18smem_ptr_flag_bitsILi8EEENST_INS5_IJNSA_ILi8EEESH_EEENS5_IJSH_SB_EEEEEEEvNS4_8identityES12_S1C_vS1D_EENS_8epilogue10collective6detail29Sm90TmaWarpSpecializedAdapterINS1G_15DefaultEpilogueISJ_SK_SK_NS1F_6thread17LinearCombinationISJ_Li1EffLNS1K_9ScaleType4KindE0ELNS_15FloatRoundStyleE2ESJ_EENS1_15EpilogueDefaultEEEEEvvEEEEvNT_6ParamsE,(.L_x_181 - _ZN7cutlass13device_kernelINS_4gemm6kernel13GemmUniversalIN4cute5tupleIJiiiiEEENS1_10collective13CollectiveMmaINS1_37MainloopSm90TmaGmmaWarpSpecializedFP8ILi2ENS5_IJNS4_1CILi1EEESB_SB_EEENS1_35KernelTmaWarpSpecializedCooperativeEEENS5_IJNSA_ILi512EEENSA_ILi224EEENSA_ILi128EEEEEENS_12float_e4m3_tENS5_IJlSB_lEEESJ_SK_NS4_8TiledMMAINS4_8MMA_AtomIJNS4_4SM904GMMA30MMA_64x32x32_F32E4M3E4M3_SS_TNILNSO_7ScaleInE1ELSQ_1EEEEEENS4_6LayoutINS5_IJNSA_ILi2EEESB_SB_EEENS5_IJSB_NSA_ILi0EEESW_EEEEENS5_IJNS4_10UnderscoreESZ_SZ_EEEEENS4_13SM90_TMA_LOADENS4_14ComposedLayoutINS4_7SwizzleILi3ELi4ELi3EEENS4_18smem_ptr_flag_bitsILi8EEENST_INS5_IJNSA_ILi8EEESH_EEENS5_IJSH_SB_EEEEEEEvNS4_8identityES12_S1C_vS1D_EENS_8epilogue10collective6detail29Sm90TmaWarpSpecializedAdapterINS1G_15DefaultEpilogueISJ_SK_SK_NS1F_6thread17LinearCombinationISJ_Li1EffLNS1K_9ScaleType4KindE0ELNS_15FloatRoundStyleE2ESJ_EENS1_15EpilogueDefaultEEEEEvvEEEEvNT_6ParamsE)
        .other          _ZN7cutlass13device_kernelINS_4gemm6kernel13GemmUniversalIN4cute5tupleIJiiiiEEENS1_10collective13CollectiveMmaINS1_37MainloopSm90TmaGmmaWarpSpecializedFP8ILi2ENS5_IJNS4_1CILi1EEESB_SB_EEENS1_35KernelTmaWarpSpecializedCooperativeEEENS5_IJNSA_ILi512EEENSA_ILi224EEENSA_ILi128EEEEEENS_12float_e4m3_tENS5_IJlSB_lEEESJ_SK_NS4_8TiledMMAINS4_8MMA_AtomIJNS4_4SM904GMMA30MMA_64x32x32_F32E4M3E4M3_SS_TNILNSO_7ScaleInE1ELSQ_1EEEEEENS4_6LayoutINS5_IJNSA_ILi2EEESB_SB_EEENS5_IJSB_NSA_ILi0EEESW_EEEEENS5_IJNS4_10UnderscoreESZ_SZ_EEEEENS4_13SM90_TMA_LOADENS4_14ComposedLayoutINS4_7SwizzleILi3ELi4ELi3EEENS4_18smem_ptr_flag_bitsILi8EEENST_INS5_IJNSA_ILi8EEESH_EEENS5_IJSH_SB_EEEEEEEvNS4_8identityES12_S1C_vS1D_EENS_8epilogue10collective6detail29Sm90TmaWarpSpecializedAdapterINS1G_15DefaultEpilogueISJ_SK_SK_NS1F_6thread17LinearCombinationISJ_Li1EffLNS1K_9ScaleType4KindE0ELNS_15FloatRoundStyleE2ESJ_EENS1_15EpilogueDefaultEEEEEvvEEEEvNT_6ParamsE,@"STO_CUDA_ENTRY STV_DEFAULT"
_ZN7cutlass13device_kernelINS_4gemm6kernel13GemmUniversalIN4cute5tupleIJiiiiEEENS1_10collective13CollectiveMmaINS1_37MainloopSm90TmaGmmaWarpSpecializedFP8ILi2ENS5_IJNS4_1CILi1EEESB_SB_EEENS1_35KernelTmaWarpSpecializedCooperativeEEENS5_IJNSA_ILi512EEENSA_ILi224EEENSA_ILi128EEEEEENS_12float_e4m3_tENS5_IJlSB_lEEESJ_SK_NS4_8TiledMMAINS4_8MMA_AtomIJNS4_4SM904GMMA30MMA_64x32x32_F32E4M3E4M3_SS_TNILNSO_7ScaleInE1ELSQ_1EEEEEENS4_6LayoutINS5_IJNSA_ILi2EEESB_SB_EEENS5_IJSB_NSA_ILi0EEESW_EEEEENS5_IJNS4_10UnderscoreESZ_SZ_EEEEENS4_13SM90_TMA_LOADENS4_14ComposedLayoutINS4_7SwizzleILi3ELi4ELi3EEENS4_18smem_ptr_flag_bitsILi8EEENST_INS5_IJNSA_ILi8EEESH_EEENS5_IJSH_SB_EEEEEEEvNS4_8identityES12_S1C_vS1D_EENS_8epilogue10collective6detail29Sm90TmaWarpSpecializedAdapterINS1G_15DefaultEpilogueISJ_SK_SK_NS1F_6thread17LinearCombinationISJ_Li1EffLNS1K_9ScaleType4KindE0ELNS_15FloatRoundStyleE2ESJ_EENS1_15EpilogueDefaultEEEEEvvEEEEvNT_6ParamsE:
[----:B------:R-:W0:Y:S02]  /*0000*/  LDC R1, c[0x0][0x28] ;  /* 0x00000a00ff017b82 */ /* 0x000e240000000800 */
[----:B0-----:R-:W-:Y:S01]  /*0010*/  VIADD R1, R1, 0xffffeb40 ;  /* 0xffffeb4001017836 */ /* 0x001fe20000000000 */
[----:B------:R-:W0:Y:S01]  /*0020*/  S2R R2, SR_TID.X ;  /* 0x0000000000027919 */ /* 0x000e220000002100 */
[----:B------:R-:W-:Y:S01]  /*0030*/  ELECT P0, URZ, PT ;  /* 0x00000000003f782f */ /* 0x000fe20003800000 */
[----:B------:R-:W-:Y:S01]  /*0040*/  BSSY B0, `(.L_x_0) ;  /* 0x0000015000007945 */ /* 0x000fe20003800000 */
[--C-:B0-----:R-:W-:Y:S02]  /*0050*/  SHF.R.U32.HI R0, RZ, 0x5, R2.reuse ;  /* 0x00000005ff007819 */ /* 0x101fe40000011602 */
[----:B------:R-:W-:-:S03]  /*0060*/  SHF.R.U32.HI R2, RZ, 0x7, R2 ;  /* 0x00000007ff027819 */ /* 0x000fc60000011602 */
[----:B------:R-:W0:Y:S04]  /*0070*/  SHFL.IDX PT, R3, R0, RZ, 0x1f ;  /* 0x00001fff00037589 */ /* 0x000e2800000e0000 */
[----:B------:R-:W1:Y:S01]  /*0080*/  SHFL.IDX PT, R2, R2, RZ, 0x1f ;  /* 0x00001fff02027589 */ /* 0x000e6200000e0000 */
[----:B0-----:R-:W-:Y:S02]  /*0090*/  R2UR UR4, R3 ;  /* 0x00000000030472ca */ /* 0x001fe400000e0000 */
[----:B-1----:R-:W-:-:S11]  /*00a0*/  R2UR UR6, R2 ;  /* 0x00000000020672ca */ /* 0x002fd600000e0000 */
[----:B------:R-:W-:Y:S02]  /*00b0*/  USHF.R.S32.HI UR5, URZ, 0x1f, UR4 ;  /* 0x0000001f3f057899 */ /* 0x000fe40008011404 */
[----:B------:R-:W-:Y:S02]  /*00c0*/  ISETP.NE.OR P0, PT, RZ, UR4, !P0 ;  /* 0x00000004ff007c0c */ /* 0x000fe4000c705670 */
[----:B------:R-:W-:-:S04]  /*00d0*/  ULEA.HI UR5, UR5, UR4, URZ, 0x2 ;  /* 0x0000000405057291 */ /* 0x000fc8000f8f103f */
[----:B------:R-:W-:-:S04]  /*00e0*/  ULOP3.LUT UR5, UR5, 0xfffffffc, URZ, 0xc0, !UPT ;  /* 0xfffffffc05057892 */ /* 0x000fc8000f8ec03f */
[----:B------:R-:W-:-:S03]  /*00f0*/  UIADD3 UR5, UR4, -UR5, URZ ;  /* 0x8000000504057290 */ /* 0x000fc6000fffe03f */
[----:B------:R-:W-:Y:S09]  /*0100*/  @P0 BRA `(.L_x_1) ;  /* 0x0000000000200947 */ /* 0x000ff20003800000 */
[----:B------:R-:W-:Y:S02]  /*0110*/  ULDC.64 UR8, c[0x0][0x198] ;  /* 0x0000660000087ab9 */ /* 0x000fe40000000a00 */
[----:B------:R-:W-:Y:S02]  /*0120*/  UIADD3 UR10, UP0, UR8, 0xf0, URZ ;  /* 0x000000f0080a7890 */ /* 0x000fe4000ff1e03f */
[----:B------:R-:W-:Y:S02]  /*0130*/  UIADD3 UR8, UP1, UR8, 0x1f0, URZ ;  /* 0x000001f008087890 */ /* 0x000fe4000ff3e03f */
[----:B------:R-:W-:Y:S02]  /*0140*/  UIADD3.X UR11, URZ, UR9, URZ, UP0, !UPT ;  /* 0x000000093f0b7290 */ /* 0x000fe400087fe43f */
[----:B------:R-:W-:-:S07]  /*0150*/  UIADD3.X UR9, URZ, UR9, URZ, UP1, !UPT ;  /* 0x000000093f097290 */ /* 0x000fce0008ffe43f */
[----:B------:R0:W-:Y:S02]  /*0160*/  UTMACCTL.PF [UR10] ;  /* 0x000000000a0079b9 */ /* 0x0001e40008040000 */
[----:B------:R0:W-:Y:S02]  /*0170*/  UTMACCTL.PF [UR8] ;  /* 0x00000000080079b9 */ /* 0x0001e40008040000 */
[----:B0-----:R-:W-:Y:S01]  /*0180*/  NOP ;  /* 0x0000000000007918 */ /* 0x001fe20000000000 */
.L_x_1:
[----:B------:R-:W-:Y:S05]  /*0190*/  BSYNC B0 ;  /* 0x0000000000007941 */ /* 0x000fea0003800000 */
.L_x_0:
[----:B------:R-:W0:Y:S01]  /*01a0*/  SHFL.IDX PT, R2, R0, RZ, 0x1f ;  /* 0x00001fff00027589 */ /* 0x000e2200000e0000 */
[----:B------:R-:W-:Y:S01]  /*01b0*/  UISETP.NE.AND UP0, UPT, UR5, 0x3, UPT ;  /* 0x000000030500788c */ /* 0x000fe2000bf05270 */
[----:B------:R-:W-:Y:S01]  /*01c0*/  ISETP.NE.AND P1, PT, RZ, UR6, PT ;  /* 0x00000006ff007c0c */ /* 0x000fe2000bf25270 */
[----:B------:R-:W-:Y:S02]  /*01d0*/  UIADD3 UR11, UR6, -0x1, URZ ;  /* 0xffffffff060b7890 */ /* 0x000fe4000fffe03f */
[----:B------:R-:W-:Y:S02]  /*01e0*/  UISETP.EQ.OR UP0, UPT, UR5, URZ, !UP0 ;  /* 0x0000003f0500728c */ /* 0x000fe4000c702670 */
[----:B------:R-:W-:Y:S02]  /*01f0*/  UISETP.GE.U32.AND UP1, UPT, UR11, 0x2, UPT ;  /* 0x000000020b00788c */ /* 0x000fe4000bf26070 */
[----:B------:R-:W-:-:S04]  /*0200*/  UISETP.EQ.AND UP0, UPT, UR6, URZ, UP0 ;  /* 0x0000003f0600728c */ /* 0x000fc80008702270 */
[----:B------:R-:W-:-:S04]  /*0210*/  USEL UR4, URZ, 0x1, !UP0 ;  /* 0x000000013f047887 */ /* 0x000fc8000c000000 */
[----:B------:R-:W-:Y:S01]  /*0220*/  USEL UR4, UR4, 0x2, UP1 ;  /* 0x0000000204047887 */ /* 0x000fe20008800000 */
[----:B0-----:R-:W-:-:S13]  /*0230*/  ISETP.NE.AND P0, PT, R2, RZ, PT ;  /* 0x000000ff0200720c */ /* 0x001fda0003f05270 */
[----:B------:R-:W-:Y:S05]  /*0240*/  @P0 BRA `(.L_x_2) ;  /* 0x0000000000480947 */ /* 0x000fea0003800000 */
[----:B------:R-:W0:Y:S01]  /*0250*/  S2UR UR10, SR_CgaCtaId ;  /* 0x00000000000a79c3 */ /* 0x000e220000008800 */
[----:B------:R-:W-:Y:S01]  /*0260*/  UMOV UR6, 0x400 ;  /* 0x0000040000067882 */ /* 0x000fe20000000000 */
[----:B------:R-:W-:Y:S01]  /*0270*/  UMOV UR7, 0x1 ;  /* 0x0000000100077882 */ /* 0x000fe20000000000 */
[----:B------:R-:W-:Y:S01]  /*0280*/  UMOV UR8, 0x100 ;  /* 0x0000010000087882 */ /* 0x000fe20000000000 */
[----:B------:R-:W-:Y:S01]  /*0290*/  ELECT P0, URZ, PT ;  /* 0x00000000003f782f */ /* 0x000fe20003800000 */
[----:B------:R-:W-:-:S04]  /*02a0*/  UIADD3 UR8, -UR8, 0x100000, URZ ;  /* 0x0010000008087890 */ /* 0x000fc8000fffe13f */
[----:B------:R-:W-:Y:S02]  /*02b0*/  USHF.L.U32 UR9, UR8, 0xb, URZ ;  /* 0x0000000b08097899 */ /* 0x000fe4000800063f */
[----:B------:R-:W-:Y:S02]  /*02c0*/  USHF.L.U32 UR8, UR8, 0x1, URZ ;  /* 0x0000000108087899 */ /* 0x000fe4000800063f */
[----:B0-----:R-:W-:Y:S02]  /*02d0*/  ULEA UR10, UR10, UR6, 0x18 ;  /* 0x000000060a0a7291 */ /* 0x001fe4000f8ec03f */
[----:B------:R-:W-:-:S04]  /*02e0*/  UIADD3 UR6, -UR7, 0x100000, URZ ;  /* 0x0010000007067890 */ /* 0x000fc8000fffe13f */
[----:B------:R-:W-:Y:S02]  /*02f0*/  USHF.L.U32 UR7, UR6, 0xb, URZ ;  /* 0x0000000b06077899 */ /* 0x000fe4000800063f */
[----:B------:R-:W-:Y:S01]  /*0300*/  USHF.L.U32 UR6, UR6, 0x1, URZ ;  /* 0x0000000106067899 */ /* 0x000fe2000800063f */
[----:B------:R-:W0:Y:S11]  /*0310*/  FENCE.VIEW.ASYNC.S ;  /* 0x00000000000073c6 */ /* 0x000e360000000000 */
[----:B0-----:R0:W1:Y:S01]  /*0320*/  SYNCS.EXCH.64 URZ, [UR10], UR6 ;  /* 0x000000060a3f75b2 */ /* 0x0010620008000100 */
[----:B------:R0:W2:Y:S01]  /*0330*/  SYNCS.EXCH.64 URZ, [UR10+0x10], UR8 ;  /* 0x000010080a3f75b2 */ /* 0x0000a20008000100 */
[----:B------:R0:W3:Y:S01]  /*0340*/  SYNCS.EXCH.64 URZ, [UR10+0x8], UR6 ;  /* 0x000008060a3f75b2 */ /* 0x0000e20008000100 */
[----:B------:R0:W4:Y:S01]  /*0350*/  SYNCS.EXCH.64 URZ, [UR10+0x18], UR8 ;  /* 0x000018080a3f75b2 */ /* 0x0001220008000100 */
[----:B------:R-:W-:Y:S01]  /*0360*/  NOP ;  /* 0x0000000000007918 */ /* 0x000fe20000000000 */
.L_x_2:
[----:B------:R-:W5:Y:S01]  /*0370*/  SHFL.IDX PT, R0, R0, RZ, 0x1f ;  /* 0x00001fff00007589 */ /* 0x000f6200000e0000 */
[----:B------:R-:W1:Y:S01]  /*0380*/  LDC R4, c[0x0][0x65c] ;  /* 0x00019700ff047b82 */ /* 0x000e620000000800 */
[----:B------:R-:W-:Y:S01]  /*0390*/  ELECT P0, URZ, PT ;  /* 0x00000000003f782f */ /* 0x000fe20003800000 */
[----:B------:R-:W-:Y:S01]  /*03a0*/  IMAD.MOV.U32 R5, RZ, RZ, RZ ;  /* 0x000000ffff057224 */ /* 0x000fe200078e00ff */
[----:B0-----:R-:W-:Y:S01]  /*03b0*/  UMOV UR6, 0x20 ;  /* 0x0000002000067882 */ /* 0x001fe20000000000 */
[----:B------:R-:W-:Y:S01]  /*03c0*/  NOP ;  /* 0x0000000000007918 */ /* 0x000fe20000000000 */
[----:B------:R-:W-:Y:S01]  /*03d0*/  NOP ;  /* 0x0000000000007918 */ /* 0x000fe20000000000 */
[----:B------:R-:W-:Y:S02]  /*03e0*/  LOP3.LUT R3, R3, 0xffefffff, RZ, 0xc0, !PT ;  /* 0xffefffff03037812 */ /* 0x000fe400078ec0ff */
[----:B-----5:R-:W-:Y:S02]  /*03f0*/  ISETP.NE.OR P0, PT, R0, RZ, !P0 ;  /* 0x000000ff0000720c */ /* 0x020fe40004705670 */
[----:B-1----:R-:W-:Y:S01]  /*0400*/  ISETP.NE.AND P2, PT, R4, 0x1, PT ;  /* 0x000000010400780c */ /* 0x002fe20003f45270 */
[----:B------:R-:W0:Y:S01]  /*0410*/  S2R R0, SR_CTAID.Y ;  /* 0x0000000000007919 */ /* 0x000e220000002600 */
[----:B------:R-:W1:Y:S09]  /*0420*/  S2R R4, SR_CTAID.X ;  /* 0x0000000000047919 */ /* 0x000e720000002500 */
[----:B------:R-:W-:Y:S01]  /*0430*/  VOTEU.ALL UP0, P0 ;  /* 0x00000000003f7886 */ /* 0x000fe20000000000 */
[----:B------:R-:W-:Y:S01]  /*0440*/  VOTEU.ALL UP1, P0 ;  /* 0x00000000003f7886 */ /* 0x000fe20000020000 */
[----:B------:R-:W1:Y:S01]  /*0450*/  @P2 LDC R9, c[0x0][0x10] ;  /* 0x00000400ff092b82 */ /* 0x000e620000000800 */
[----:B------:R-:W-:Y:S01]  /*0460*/  @P2 IMAD.MOV.U32 R7, RZ, RZ, RZ ;  /* 0x000000ffff072224 */ /* 0x000fe200078e00ff */
[----:B------:R-:W-:Y:S01]  /*0470*/  @P2 LOP3.LUT R3, R3, 0x100000, RZ, 0xfc, !PT ;  /* 0x0010000003032812 */ /* 0x000fe200078efcff */
[----:B------:R-:W-:Y:S01]  /*0480*/  @P2 IMAD.MOV.U32 R13, RZ, RZ, RZ ;  /* 0x000000ffff0d2224 */ /* 0x000fe200078e00ff */
[----:B------:R-:W-:Y:S01]  /*0490*/  @!UP0 UMOV UR8, 0x400 ;  /* 0x0000040000088882 */ /* 0x000fe20000000000 */
[----:B------:R-:W-:-:S04]  /*04a0*/  @!UP0 UIADD3 UR6, -UR6, 0x100000, URZ ;  /* 0x0010000006068890 */ /* 0x000fc8000fffe13f */
[----:B------:R-:W-:Y:S02]  /*04b0*/  @!UP0 USHF.L.U32 UR7, UR6, 0xb, URZ ;  /* 0x0000000b06078899 */ /* 0x000fe4000800063f */
[----:B------:R-:W-:Y:S01]  /*04c0*/  @!UP0 USHF.L.U32 UR6, UR6, 0x1, URZ ;  /* 0x0000000106068899 */ /* 0x000fe2000800063f */
[----:B------:R-:W5:Y:S08]  /*04d0*/  @!P2 LDC R11, c[0x0][0xc] ;  /* 0x00000300ff0bab82 */ /* 0x000f700000000800 */
[----:B------:R-:W2:Y:S01]  /*04e0*/  @!UP0 S2UR UR9, SR_CgaCtaId ;  /* 0x00000000000989c3 */ /* 0x000ea20000008800 */
[----:B0-----:R-:W-:-:S04]  /*04f0*/  @P2 IMAD.MOV.U32 R6, RZ, RZ, R0 ;  /* 0x000000ffff062224 */ /* 0x001fc800078e0000 */
[----:B-1----:R-:W-:-:S04]  /*0500*/  @P2 IMAD.WIDE.U32 R8, R4, R9, R6 ;  /* 0x0000000904082225 */ /* 0x002fc800078e0006 */
[----:B------:R-:W-:Y:S02]  /*0510*/  @P2 IMAD.MOV.U32 R12, RZ, RZ, R8 ;  /* 0x000000ffff0c2224 */ /* 0x000fe400078e0008 */
[----:B------:R-:W-:Y:S02]  /*0520*/  @P2 IMAD.IADD R18, R9, 0x1, R13 ;  /* 0x0000000109122824 */ /* 0x000fe400078e020d */
[----:B-----5:R-:W-:-:S04]  /*0530*/  @!P2 IMAD.WIDE.U32 R6, R11, R0, R4 ;  /* 0x000000000b06a225 */ /* 0x020fc800078e0004 */
[----:B------:R-:W-:Y:S02]  /*0540*/  @!P2 IMAD.MOV.U32 R12, RZ, RZ, R6 ;  /* 0x000000ffff0ca224 */ /* 0x000fe400078e0006 */
[----:B------:R-:W-:Y:S01]  /*0550*/  @!P2 IMAD.MOV.U32 R18, RZ, RZ, R7 ;  /* 0x000000ffff12a224 */ /* 0x000fe200078e0007 */
[----:B--2---:R-:W-:Y:S02]  /*0560*/  @!UP0 ULEA UR8, UR9, UR8, 0x18 ;  /* 0x0000000809088291 */ /* 0x004fe4000f8ec03f */
[----:B------:R0:W-:Y:S01]  /*0570*/  STL [R1+0xa7c], R12 ;  /* 0x000a7c0c01007387 */ /* 0x0001e20000100800 */
[----:B------:R-:W-:-:S03]  /*0580*/  VOTEU.ALL UP0, P0 ;  /* 0x00000000003f7886 */ /* 0x000fc60000000000 */
[----:B------:R0:W-:Y:S04]  /*0590*/  STL [R1+0xa78], R18 ;  /* 0x000a781201007387 */ /* 0x0001e80000100800 */
[----:B------:R-:W1:Y:S02]  /*05a0*/  FENCE.VIEW.ASYNC.S ;  /* 0x00000000000073c6 */ /* 0x000e640000000000 */
[----:B-1----:R0:W3:Y:S01]  /*05b0*/  @!UP0 SYNCS.EXCH.64 URZ, [UR8+0x30], UR6 ;  /* 0x00003006083f85b2 */ /* 0x0020e20008000100 */
[----:B------:R0:W3:Y:S01]  /*05c0*/  @!UP1 SYNCS.EXCH.64 URZ, [UR8+0x38], UR6 ;  /* 0x00003806083f95b2 */ /* 0x0000e20008000100 */
[----:B------:R-:W-:Y:S01]  /*05d0*/  NOP ;  /* 0x0000000000007918 */ /* 0x000fe20000000000 */
[----:B---34-:R-:W-:Y:S06]  /*05e0*/  BAR.SYNC.DEFER_BLOCKING 0x0 ;  /* 0x0000000000007b1d */ /* 0x018fec0000010000 */
[----:B0-----:R-:W-:Y:S05]  /*05f0*/  @!P1 BRA `(.L_x_3) ;  /* 0x0000064800c89947 */ /* 0x001fea0003800000 */
[----:B------:R-:W-:-:S06]  /*0600*/  UISETP.GT.U32.AND UP0, UPT, UR11, 0x1, UPT ;  /* 0x000000010b00788c */ /* 0x000fcc000bf04070 */
[----:B------:R-:W-:-:S13]  /*0610*/  PLOP3.LUT P0, PT, PT, PT, UP0, 0x80, 0x0 ;  /* 0x000000000000781c */ /* 0x000fda0003f0f008 */
[----:B------:R-:W-:Y:S05]  /*0620*/  @P0 EXIT ;  /* 0x000000000000094d */ /* 0x000fea0003800000 */
[----:B------:R-:W-:Y:S01]  /*0630*/  IMAD.MOV.U32 R7, RZ, RZ, -0x1 ;  /* 0xffffffffff077424 */ /* 0x000fe200078e00ff */
[----:B------:R-:W-:Y:S01]  /*0640*/  ULDC.64 UR6, c[0x0][0x650] ;  /* 0x0001940000067ab9 */ /* 0x000fe20000000a00 */
[----:B------:R-:W-:Y:S01]  /*0650*/  IMAD.MOV.U32 R6, RZ, RZ, -0x1 ;  /* 0xffffffffff067424 */ /* 0x000fe200078e00ff */
[----:B------:R-:W-:Y:S01]  /*0660*/  ISETP.GE.U32.AND P0, PT, R12, UR6, PT ;  /* 0x000000060c007c0c */ /* 0x000fe2000bf06070 */
[----:B------:R-:W-:Y:S01]  /*0670*/  UMOV UR48, 0xffffffff ;  /* 0xffffffff00307882 */ /* 0x000fe20000000000 */
[----:B------:R0:W-:Y:S01]  /*0680*/  STL [R1+0xa70], R7 ;  /* 0x000a700701007387 */ /* 0x0001e20000100800 */
[----:B------:R-:W-:Y:S02]  /*0690*/  PRMT R2, RZ, 0x7610, R2 ;  /* 0x00007610ff027816 */ /* 0x000fe40000000002 */
[----:B------:R-:W-:Y:S01]  /*06a0*/  ISETP.GE.U32.AND.EX P0, PT, R18, UR7, PT, P0 ;  /* 0x0000000712007c0c */ /* 0x000fe2000bf06100 */
[----:B------:R0:W-:-:S12]  /*06b0*/  STL [R1+0xa74], R6 ;  /* 0x000a740601007387 */ /* 0x0001d80000100800 */
[----:B0-----:R-:W-:Y:S05]  /*06c0*/  @P0 BRA `(.L_x_4) ;  /* 0x00000004006c0947 */ /* 0x001fea0003800000 */
[----:B------:R-:W0:Y:S01]  /*06d0*/  LDC.64 R14, c[0x0][0x628] ;  /* 0x00018a00ff0e7b82 */ /* 0x000e220000000a00 */
[----:B------:R-:W-:Y:S02]  /*06e0*/  IMAD.MOV.U32 R6, RZ, RZ, R12 ;  /* 0x000000ffff067224 */ /* 0x000fe400078e000c */
[----:B------:R-:W-:-:S05]  /*06f0*/  IMAD.MOV.U32 R7, RZ, RZ, R18 ;  /* 0x000000ffff077224 */ /* 0x000fca00078e0012 */
[----:B------:R-:W1:Y:S08]  /*0700*/  LDC R2, c[0x0][0x630] ;  /* 0x00018c00ff027b82 */ /* 0x000e700000000800 */
[----:B------:R-:W2:Y:S01]  /*0710*/  LDC.64 R16, c[0x0][0x620] ;  /* 0x00018800ff107b82 */ /* 0x000ea20000000a00 */
[----:B0-----:R-:W-:-:S04]  /*0720*/  ISETP.NE.U32.AND P0, PT, R14, RZ, PT ;  /* 0x000000ff0e00720c */ /* 0x001fc80003f05070 */
[----:B------:R-:W-:-:S13]  /*0730*/  ISETP.NE.AND.EX P0, PT, R15, RZ, PT, P0 ;  /* 0x000000ff0f00720c */ /* 0x000fda0003f05300 */
[----:B-12---:R-:W-:Y:S05]  /*0740*/  @!P0 BRA `(.L_x_5) ;  /* 0x0000000000288947 */ /* 0x006fea0003800000 */
[----:B------:R-:W0:Y:S02]  /*0750*/  LDC R11, c[0x0][0x634] ;  /* 0x00018d00ff0b7b82 */ /* 0x000e240000000800 */
[----:B0-----:R-:W-:-:S05]  /*0760*/  IADD3 R11, P0, R12, R11, RZ ;  /* 0x0000000b0c0b7210 */ /* 0x001fca0007f1e0ff */
[----:B------:R-:W-:-:S04]  /*0770*/  IMAD.X R13, RZ, RZ, R18, P0 ;  /* 0x000000ffff0d7224 */ /* 0x000fc800000e0612 */
[----:B------:R-:W-:-:S04]  /*0780*/  IMAD.WIDE.U32 R6, R13, R14, RZ ;  /* 0x0000000e0d067225 */ /* 0x000fc800078e00ff */
[----:B------:R-:W-:-:S04]  /*0790*/  IMAD.WIDE.U32 R8, P0, R11, R15, R6 ;  /* 0x0000000f0b087225 */ /* 0x000fc80007800006 */
[----:B------:R-:W-:-:S04]  /*07a0*/  IMAD.WIDE.U32 R6, R11, R14, RZ ;  /* 0x0000000e0b067225 */ /* 0x000fc800078e00ff */
[----:B------:R-:W-:Y:S01]  /*07b0*/  IMAD.X R11, RZ, RZ, RZ, P0 ;  /* 0x000000ffff0b7224 */ /* 0x000fe200000e06ff */
[----:B------:R-:W-:Y:S01]  /*07c0*/  IADD3 RZ, P0, R7, R8, RZ ;  /* 0x0000000807ff7210 */ /* 0x000fe20007f1e0ff */
[----:B------:R-:W-:-:S04]  /*07d0*/  IMAD.MOV.U32 R10, RZ, RZ, R9 ;  /* 0x000000ffff0a7224 */ /* 0x000fc800078e0009 */
[----:B------:R-:W-:-:S08]  /*07e0*/  IMAD.WIDE.U32.X R6, R13, R15, R10, P0 ;  /* 0x0000000f0d067225 */ /* 0x000fd000000e040a */
.L_x_5:
[-CC-:B------:R-:W-:Y:S01]  /*07f0*/  SHF.R.U64 R23, R6, R2.reuse, R7.reuse ;  /* 0x0000000206177219 */ /* 0x180fe20000001207 */
[----:B------:R-:W0:Y:S01]  /*0800*/  LDC R10, c[0x0][0x618] ;  /* 0x00018600ff0a7b82 */ /* 0x000e220000000800 */
[----:B------:R-:W-:Y:S01]  /*0810*/  SHF.R.U32.HI R5, RZ, R2, R7 ;  /* 0x00000002ff057219 */ /* 0x000fe20000011607 */
[----:B------:R-:W-:Y:S01]  /*0820*/  IMAD.MOV.U32 R7, RZ, RZ, R18 ;  /* 0x000000ffff077224 */ /* 0x000fe200078e0012 */
[----:B------:R-:W-:Y:S01]  /*0830*/  IADD3 R9, P0, RZ, -R23, RZ ;  /* 0x80000017ff097210 */ /* 0x000fe20007f1e0ff */
[----:B------:R-:W-:Y:S01]  /*0840*/  ULDC UR5, c[0x0][0x150] ;  /* 0x0000540000057ab9 */ /* 0x000fe20000000800 */
[----:B------:R-:W-:Y:S01]  /*0850*/  I2FP.F32.U32 R2, R4 ;  /* 0x0000000400027245 */ /* 0x000fe20000201000 */
[----:B------:R-:W-:Y:S02]  /*0860*/  IMAD.MOV.U32 R6, RZ, RZ, R12 ;  /* 0x000000ffff067224 */ /* 0x000fe400078e000c */
[----:B------:R-:W1:Y:S01]  /*0870*/  LDC.64 R18, c[0x0][0x640] ;  /* 0x00019000ff127b82 */ /* 0x000e620000000a00 */
[----:B------:R-:W-:-:S02]  /*0880*/  IMAD.X R11, RZ, RZ, ~R5, P0 ;  /* 0x000000ffff0b7224 */ /* 0x000fc400000e0e05 */
[----:B------:R-:W-:Y:S01]  /*0890*/  FMUL R2, R2, UR5 ;  /* 0x0000000502027c20 */ /* 0x000fe20008400000 */
[----:B------:R-:W-:Y:S01]  /*08a0*/  IMAD.WIDE.U32 R6, R9, R16, R6 ;  /* 0x0000001009067225 */ /* 0x000fe200078e0006 */
[----:B------:R-:W-:-:S03]  /*08b0*/  ULDC UR5, c[0x0][0x154] ;  /* 0x0000550000057ab9 */ /* 0x000fc60000000800 */
[----:B------:R-:W-:Y:S01]  /*08c0*/  IMAD R8, R11, R16, RZ ;  /* 0x000000100b087224 */ /* 0x000fe200078e02ff */
[----:B------:R-:W2:Y:S01]  /*08d0*/  LDC R5, c[0x0][0x144] ;  /* 0x00005100ff057b82 */ /* 0x000ea20000000800 */
[----:B------:R-:W3:Y:S02]  /*08e0*/  F2I.U32.TRUNC.NTZ R2, R2 ;  /* 0x0000000200027305 */ /* 0x000ee4000020f000 */
[----:B------:R-:W-:-:S04]  /*08f0*/  IMAD R9, R9, R17, R8 ;  /* 0x0000001109097224 */ /* 0x000fc800078e0208 */
[----:B------:R-:W-:Y:S01]  /*0900*/  IMAD.IADD R7, R7, 0x1, R9 ;  /* 0x0000000107077824 */ /* 0x000fe200078e0209 */
[----:B------:R-:W4:Y:S01]  /*0910*/  LDC R12, c[0x0][0x608] ;  /* 0x00018200ff0c7b82 */ /* 0x000f220000000800 */
[----:B------:R-:W-:-:S03]  /*0920*/  IMAD.MOV.U32 R9, RZ, RZ, -0x1 ;  /* 0xffffffffff097424 */ /* 0x000fc600078e00ff */
[--C-:B0-----:R-:W-:Y:S02]  /*0930*/  SHF.R.U64 R14, R6, R10, R7.reuse ;  /* 0x0000000a060e7219 */ /* 0x101fe40000001207 */
[----:B------:R-:W-:Y:S02]  /*0940*/  I2FP.F32.U32 R6, R0 ;  /* 0x0000000000067245 */ /* 0x000fe40000201000 */
[----:B------:R-:W0:Y:S01]  /*0950*/  LDC R16, c[0x0][0x658] ;  /* 0x00019600ff107b82 */ /* 0x000e220000000800 */
[----:B-1----:R-:W-:Y:S01]  /*0960*/  ISETP.NE.U32.AND P0, PT, R18, RZ, PT ;  /* 0x000000ff1200720c */ /* 0x002fe20003f05070 */
[----:B---3--:R-:W-:Y:S01]  /*0970*/  IMAD.MOV R8, RZ, RZ, -R2 ;  /* 0x000000ffff087224 */ /* 0x008fe200078e0a02 */
[----:B------:R-:W-:Y:S01]  /*0980*/  SHF.R.U32.HI R7, RZ, R10, R7 ;  /* 0x0000000aff077219 */ /* 0x000fe20000011607 */
[----:B------:R-:W-:Y:S01]  /*0990*/  FMUL R6, R6, UR5 ;  /* 0x0000000506067c20 */ /* 0x000fe20008400000 */
[----:B------:R-:W-:-:S03]  /*09a0*/  ISETP.NE.AND.EX P0, PT, R19, RZ, PT, P0 ;  /* 0x000000ff1300720c */ /* 0x000fc60003f05300 */
[----:B------:R-:W1:Y:S01]  /*09b0*/  LDC R13, c[0x0][0x148] ;  /* 0x00005200ff0d7b82 */ /* 0x000e620000000800 */
[----:B--2---:R-:W-:-:S07]  /*09c0*/  IMAD R2, R5, R8, R4 ;  /* 0x0000000805027224 */ /* 0x004fce00078e0204 */
[----:B------:R-:W2:Y:S01]  /*09d0*/  LDC R17, c[0x0][0x600] ;  /* 0x00018000ff117b82 */ /* 0x000ea20000000800 */
[-CC-:B----4-:R-:W-:Y:S02]  /*09e0*/  SHF.R.U64 R24, R14, R12.reuse, R7.reuse ;  /* 0x0000000c0e187219 */ /* 0x190fe40000001207 */
[----:B------:R-:W-:Y:S01]  /*09f0*/  SHF.R.U32.HI R5, RZ, R12, R7 ;  /* 0x0000000cff057219 */ /* 0x000fe20000011607 */
[----:B------:R-:W-:Y:S01]  /*0a00*/  IMAD.MOV.U32 R7, RZ, RZ, 0x1 ;  /* 0x00000001ff077424 */ /* 0x000fe200078e00ff */
[----:B------:R3:W4:Y:S03]  /*0a10*/  F2I.U32.TRUNC.NTZ R12, R6 ;  /* 0x00000006000c7305 */ /* 0x000726000020f000 */
[----:B------:R-:W1:Y:S01]  /*0a20*/  LDC R20, c[0x0][0x648] ;  /* 0x00019200ff147b82 */ /* 0x000e620000000800 */
[-C--:B0-----:R-:W-:Y:S02]  /*0a30*/  SHF.L.U32 R4, R9, R16.reuse, RZ ;  /* 0x0000001009047219 */ /* 0x081fe400000006ff */
[----:B------:R-:W-:-:S02]  /*0a40*/  SHF.R.U64 R26, R24, R16, R5 ;  /* 0x00000010181a7219 */ /* 0x000fc40000001205 */
[----:B------:R-:W-:Y:S02]  /*0a50*/  LOP3.LUT R11, RZ, R4, RZ, 0x33, !PT ;  /* 0x00000004ff0b7212 */ /* 0x000fe400078e33ff */
[-C--:B------:R-:W-:Y:S01]  /*0a60*/  SHF.R.U32.HI R5, RZ, R16.reuse, R5 ;  /* 0x00000010ff057219 */ /* 0x080fe20000011605 */
[----:B------:R-:W0:Y:S01]  /*0a70*/  LDC R21, c[0x0][0x638] ;  /* 0x00018e00ff157b82 */ /* 0x000e220000000800 */
[----:B------:R-:W-:Y:S01]  /*0a80*/  SHF.L.U32 R10, R7, R16, RZ ;  /* 0x00000010070a7219 */ /* 0x000fe200000006ff */
[----:B------:R-:W-:-:S06]  /*0a90*/  IMAD.MOV.U32 R4, RZ, RZ, R26 ;  /* 0x000000ffff047224 */ /* 0x000fcc00078e001a */
[----:B------:R-:W0:Y:S01]  /*0aa0*/  LDC R22, c[0x0][0x610] ;  /* 0x00018400ff167b82 */ /* 0x000e220000000800 */
[----:B---34-:R-:W-:Y:S05]  /*0ab0*/  @!P0 BRA `(.L_x_6) ;  /* 0x0000000000288947 */ /* 0x018fea0003800000 */
[----:B------:R-:W3:Y:S02]  /*0ac0*/  LDC R9, c[0x0][0x64c] ;  /* 0x00019300ff097b82 */ /* 0x000ee40000000800 */
[----:B---3--:R-:W-:-:S05]  /*0ad0*/  IADD3 R9, P0, R26, R9, RZ ;  /* 0x000000091a097210 */ /* 0x008fca0007f1e0ff */
        /* <DEDUP_REMOVED lines=8> */
.L_x_6:
[----:B-1----:R-:W-:Y:S01]  /*0b60*/  SHF.R.U64 R4, R4, R20, R5 ;  /* 0x0000001404047219 */ /* 0x002fe20000001205 */
[----:B--2---:R-:W-:Y:S01]  /*0b70*/  VIADD R5, R17, 0xffffffff ;  /* 0xffffffff11057836 */ /* 0x004fe20000000000 */
[----:B------:R-:W-:Y:S01]  /*0b80*/  LOP3.LUT R11, R24, R11, RZ, 0xc0, !PT ;  /* 0x0000000b180b7212 */ /* 0x000fe200078ec0ff */
[----:B------:R-:W-:Y:S01]  /*0b90*/  IMAD.MOV R12, RZ, RZ, -R12 ;  /* 0x000000ffff0c7224 */ /* 0x000fe200078e0a0c */
[----:B------:R-:W-:Y:S01]  /*0ba0*/  R2UR UR48, R23 ;  /* 0x00000000173072ca */ /* 0x000fe200000e0000 */
[----:B------:R-:W-:Y:S01]  /*0bb0*/  IMAD.MOV R6, RZ, RZ, -R4 ;  /* 0x000000ffff067224 */ /* 0x000fe200078e0a04 */
[----:B------:R-:W-:Y:S01]  /*0bc0*/  LOP3.LUT R5, R14, R5, RZ, 0xc0, !PT ;  /* 0x000000050e057212 */ /* 0x000fe200078ec0ff */
[----:B------:R-:W-:Y:S02]  /*0bd0*/  @P2 IMAD R2, R13, R12, R0 ;  /* 0x0000000c0d022224 */ /* 0x000fe400078e0200 */
[----:B------:R-:W-:Y:S02]  /*0be0*/  IMAD R11, R10, R4, R11 ;  /* 0x000000040a0b7224 */ /* 0x000fe400078e020b */
[----:B0-----:R-:W-:-:S02]  /*0bf0*/  IMAD R0, R6, R21, R26 ;  /* 0x0000001506007224 */ /* 0x001fc400078e021a */
[----:B------:R-:W-:Y:S02]  /*0c00*/  IMAD R2, R11, R22, R2 ;  /* 0x000000160b027224 */ /* 0x000fe400078e0202 */
[----:B------:R-:W-:Y:S02]  /*0c10*/  IMAD R5, R0, R17, R5 ;  /* 0x0000001100057224 */ /* 0x000fe400078e0205 */
[----:B------:R-:W-:-:S03]  /*0c20*/  IMAD.MOV.U32 R0, RZ, RZ, 0x1 ;  /* 0x00000001ff007424 */ /* 0x000fc600078e00ff */
[----:B------:R-:W-:Y:S02]  /*0c30*/  SEL R6, R5, R2, !P2 ;  /* 0x0000000205067207 */ /* 0x000fe40005000000 */
[----:B------:R-:W-:Y:S02]  /*0c40*/  SEL R4, R2, R5, !P2 ;  /* 0x0000000502047207 */ /* 0x000fe40005000000 */
[----:B------:R-:W-:Y:S01]  /*0c50*/  PRMT R2, R0, 0x7610, R2 ;  /* 0x0000761000027816 */ /* 0x000fe20000000002 */
[----:B------:R0:W-:Y:S04]  /*0c60*/  STL [R1+0xa74], R6 ;  /* 0x000a740601007387 */ /* 0x0001e80000100800 */
[----:B------:R0:W-:Y:S02]  /*0c70*/  STL [R1+0xa70], R4 ;  /* 0x000a700401007387 */ /* 0x0001e40000100800 */
.L_x_4:
[----:B------:R-:W-:-:S08]  /*0c80*/  NOP ;  /* 0x0000000000007918 */ /* 0x000fd00000000000 */
[----:B------:R-:W1:Y:S02]  /*0c90*/  USETMAXREG.TRY_ALLOC.CTAPOOL UP0, 0xf0 ;  /* 0x000000f0000079c8 */ /* 0x000e640008000600 */
[----:B-1----:R-:W-:-:S13]  /*0ca0*/  PLOP3.LUT P0, PT, PT, PT, UP0, 0x80, 0x0 ;  /* 0x000000000000781c */ /* 0x002fda0003f0f008 */
[----:B------:R-:W-:Y:S05]  /*0cb0*/  @!P0 BRA `(.L_x_4) ;  /* 0xfffffffc00f08947 */ /* 0x000fea000383ffff */
[----:B------:R-:W-:Y:S01]  /*0cc0*/  ULDC.64 UR6, c[0x0][0x598] ;  /* 0x0001660000067ab9 */ /* 0x000fe20000000a00 */
[----:B------:R-:W-:Y:S01]  /*0cd0*/  ULDC.64 UR54, c[0x0][0x208] ;  /* 0x0000820000367ab9 */ /* 0x000fe20000000a00 */
[----:B------:R-:W-:-:S04]  /*0ce0*/  ISETP.NE.U32.AND P0, PT, RZ, UR6, PT ;  /* 0x00000006ff007c0c */ /* 0x000fc8000bf05070 */
[----:B------:R-:W-:-:S13]  /*0cf0*/  ISETP.NE.AND.EX P0, PT, RZ, UR7, PT, P0 ;  /* 0x00000007ff007c0c */ /* 0x000fda000bf05300 */
[----:B------:R-:W-:Y:S05]  /*0d00*/  @!P0 BRA `(.L_x_7) ;  /* 0x0000000000208947 */ /* 0x000fea0003800000 */
[----:B0-----:R-:W0:Y:S02]  /*0d10*/  LDC.64 R4, c[0x0][0x598] ;  /* 0x00016600ff047b82 */ /* 0x001e240000000a00 */
[----:B0-----:R-:W2:Y:S02]  /*0d20*/  LDG.E.64 R4, desc[UR54][R4.64] ;  /* 0x0000003604047981 */ /* 0x001ea4000c1e1b00 */
[----:B--2---:R-:W-:-:S04]  /*0d30*/  ISETP.NE.U32.AND P0, PT, R4, RZ, PT ;  /* 0x000000ff0400720c */ /* 0x004fc80003f05070 */
[----:B------:R-:W-:-:S13]  /*0d40*/  ISETP.NE.AND.EX P0, PT, R5, RZ, PT, P0 ;  /* 0x000000ff0500720c */ /* 0x000fda0003f05300 */
[----:B------:R-:W-:Y:S05]  /*0d50*/  @!P0 BRA `(.L_x_7) ;  /* 0x00000000000c8947 */ /* 0x000fea0003800000 */
[----:B------:R-:W2:Y:S02]  /*0d60*/  LD.E R4, desc[UR54][R4.64] ;  /* 0x0000003604047980 */ /* 0x000ea4000c101900 */
[----:B--2---:R-:W-:Y:S01]  /*0d70*/  R2UR UR47, R4 ;  /* 0x00000000042f72ca */ /* 0x004fe200000e0000 */
[----:B------:R-:W-:-:S14]  /*0d80*/  BRA `(.L_x_8) ;  /* 0x0000000000247947 */ /* 0x000fdc0003800000 */
.L_x_7:
[----:B------:R-:W-:Y:S02]  /*0d90*/  ULDC.64 UR6, c[0x0][0x588] ;  /* 0x0001620000067ab9 */ /* 0x000fe40000000a00 */
[----:B------:R-:W-:-:S04]  /*0da0*/  ISETP.NE.U32.AND P0, PT, RZ, UR6, PT ;  /* 0x00000006ff007c0c */ /* 0x000fc8000bf05070 */
[----:B------:R-:W-:-:S13]  /*0db0*/  ISETP.NE.AND.EX P0, PT, RZ, UR7, PT, P0 ;  /* 0x00000007ff007c0c */ /* 0x000fda000bf05300 */
[----:B------:R-:W-:Y:S05]  /*0dc0*/  @!P0 BRA `(.L_x_9) ;  /* 0x0000000000108947 */ /* 0x000fea0003800000 */
[----:B0-----:R-:W0:Y:S02]  /*0dd0*/  LDC.64 R4, c[0x0][0x588] ;  /* 0x00016200ff047b82 */ /* 0x001e240000000a00 */
[----:B0-----:R-:W2:Y:S02]  /*0de0*/  LDG.E R4, desc[UR54][R4.64] ;  /* 0x0000003604047981 */ /* 0x001ea4000c1e1900 */
[----:B--2---:R-:W-:Y:S01]  /*0df0*/  R2UR UR47, R4 ;  /* 0x00000000042f72ca */ /* 0x004fe200000e0000 */
[----:B------:R-:W-:-:S14]  /*0e00*/  BRA `(.L_x_8) ;  /* 0x0000000000047947 */ /* 0x000fdc0003800000 */
.L_x_9:
[----:B------:R-:W-:-:S05]  /*0e10*/  ULDC UR47, c[0x0][0x580] ;  /* 0x00016000002f7ab9 */ /* 0x000fca0000000800 */
.L_x_8:
[----:B------:R-:W-:Y:S02]  /*0e20*/  ULDC.64 UR6, c[0x0][0x5a0] ;  /* 0x0001680000067ab9 */ /* 0x000fe40000000a00 */
        /* <DEDUP_REMOVED lines=11> */
.L_x_10:
        /* <DEDUP_REMOVED lines=8> */
.L_x_12:
[----:B------:R-:W-:-:S05]  /*0f60*/  ULDC UR46, c[0x0][0x584] ;  /* 0x00016100002e7ab9 */ /* 0x000fca0000000800 */
.L_x_11:
[----:B------:R-:W-:-:S13]  /*0f70*/  LOP3.LUT P0, RZ, R2, 0xff, RZ, 0xc0, !PT ;  /* 0x000000ff02ff7812 */ /* 0x000fda000780c0ff */
[----:B------:R-:W-:Y:S05]  /*0f80*/  @!P0 EXIT ;  /* 0x000000000000894d */ /* 0x000fea0003800000 */
[----:B------:R-:W-:Y:S01]  /*0f90*/  ULDC UR9, c[0x0][0x28c] ;  /* 0x0000a30000097ab9 */ /* 0x000fe20000000800 */
[----:B------:R-:W-:Y:S01]  /*0fa0*/  ULDC.64 UR12, c[0x0][0x5c8] ;  /* 0x00017200000c7ab9 */ /* 0x000fe20000000a00 */
[----:B------:R-:W-:Y:S02]  /*0fb0*/  UIADD3 UR9, UR9, 0x7f, URZ ;  /* 0x0000007f09097890 */ /* 0x000fe4000fffe03f */
[----:B------:R-:W-:Y:S02]  /*0fc0*/  USHF.L.U64.HI UR5, UR12, 0x7, UR13 ;  /* 0x000000070c057899 */ /* 0x000fe4000801020d */
[----:B------:R-:W-:Y:S02]  /*0fd0*/  USHF.R.S32.HI UR11, URZ, 0x1f, UR9 ;  /* 0x0000001f3f0b7899 */ /* 0x000fe40008011409 */
[----:B------:R-:W-:Y:S02]  /*0fe0*/  USHF.L.U32 UR6, UR12, 0x7, URZ ;  /* 0x000000070c067899 */ /* 0x000fe4000800063f */
[----:B------:R-:W-:-:S02]  /*0ff0*/  ULEA.HI UR45, UR11, UR9, URZ, 0x7 ;  /* 0x000000090b2d7291 */ /* 0x000fc4000f8f383f */
[----:B------:R-:W-:Y:S02]  /*1000*/  USHF.L.U64.HI UR7, UR12, 0x3, UR13 ;  /* 0x000000030c077899 */ /* 0x000fe4000801020d */
[----:B------:R-:W-:Y:S02]  /*1010*/  USHF.L.U32 UR8, UR12, 0x3, URZ ;  /* 0x000000030c087899 */ /* 0x000fe4000800063f */
[----:B------:R-:W-:Y:S02]  /*1020*/  USHF.L.U64.HI UR10, UR12, 0x8, UR13 ;  /* 0x000000080c0a7899 */ /* 0x000fe4000801020d */
[----:B------:R-:W-:Y:S02]  /*1030*/  USHF.L.U32 UR11, UR12, 0x8, URZ ;  /* 0x000000080c0b7899 */ /* 0x000fe4000800063f */
[----:B------:R-:W-:Y:S02]  /*1040*/  ULOP3.LUT UR44, UR4, 0x1, URZ, 0xfc, !UPT ;  /* 0x00000001042c7892 */ /* 0x000fe4000f8efc3f */
[----:B------:R-:W-:Y:S01]  /*1050*/  USHF.R.S32.HI UR45, URZ, 0x7, UR45 ;  /* 0x000000073f2d7899 */ /* 0x000fe2000801142d */
[----:B------:R-:W-:Y:S01]  /*1060*/  UMOV UR43, URZ ;  /* 0x0000003f002b7c82 */ /* 0x000fe20008000000 */
[----:B------:R-:W-:-:S10]  /*1070*/  UMOV UR42, URZ ;  /* 0x0000003f002a7c82 */ /* 0x000fd40008000000 */
.L_x_149:
[----:B------:R-:W-:Y:S01]  /*1080*/  STL [R1+0xa6c], RZ ;  /* 0x000a6cff01007387 */ /* 0x000fe20000100800 */
[----:B-1----:R-:W1:Y:S01]  /*1090*/  S2UR UR17, SR_CgaCtaId ;  /* 0x00000000001179c3 */ /* 0x002e620000008800 */
[----:B------:R-:W-:Y:S01]  /*10a0*/  UMOV UR16, 0x400 ;  /* 0x0000040000107882 */ /* 0x000fe20000000000 */
[----:B------:R-:W-:Y:S01]  /*10b0*/  UMOV UR41, URZ ;  /* 0x0000003f00297c82 */ /* 0x000fe20008000000 */
[----:B------:R-:W-:Y:S01]  /*10c0*/  STL [R1+0xa68], RZ ;  /* 0x000a68ff01007387 */ /* 0x000fe20000100800 */
[----:B------:R-:W-:Y:S01]  /*10d0*/  UMOV UR12, URZ ;  /* 0x0000003f000c7c82 */ /* 0x000fe20008000000 */
[----:B------:R-:W-:Y:S01]  /*10e0*/  UMOV UR13, URZ ;  /* 0x0000003f000d7c82 */ /* 0x000fe20008000000 */
[----:B------:R-:W-:Y:S01]  /*10f0*/  UMOV UR53, UR42 ;  /* 0x0000002a00357c82 */ /* 0x000fe20008000000 */
[----:B------:R-:W-:Y:S01]  /*1100*/  STL [R1+0xa64], RZ ;  /* 0x000a64ff01007387 */ /* 0x000fe20000100800 */
[----:B0-2---:R-:W2:Y:S01]  /*1110*/  LDC R10, c[0x0][0x28c] ;  /* 0x0000a300ff0a7b82 */ /* 0x005ea20000000800 */
[----:B------:R-:W-:Y:S01]  /*1120*/  UMOV UR52, UR43 ;  /* 0x0000002b00347c82 */ /* 0x000fe20008000000 */
[----:B------:R-:W-:Y:S01]  /*1130*/  CS2R R236, SRZ ;  /* 0x0000000000ec7805 */ /* 0x000fe2000001ff00 */
[----:B------:R-:W-:Y:S01]  /*1140*/  STL [R1+0xa60], RZ ;  /* 0x000a60ff01007387 */ /* 0x000fe20000100800 */
[----:B------:R-:W-:-:S02]  /*1150*/  CS2R R234, SRZ ;  /* 0x0000000000ea7805 */ /* 0x000fc4000001ff00 */
[----:B------:R-:W-:Y:S02]  /*1160*/  CS2R R232, SRZ ;  /* 0x0000000000e87805 */ /* 0x000fe4000001ff00 */
[----:B------:R-:W-:Y:S01]  /*1170*/  CS2R R22, SRZ ;  /* 0x0000000000167805 */ /* 0x000fe2000001ff00 */
[----:B------:R-:W-:Y:S01]  /*1180*/  STL [R1+0xa5c], RZ ;  /* 0x000a5cff01007387 */ /* 0x000fe20000100800 */
[----:B------:R-:W-:Y:S02]  /*1190*/  CS2R R20, SRZ ;  /* 0x0000000000147805 */ /* 0x000fe4000001ff00 */
[----:B------:R-:W-:Y:S02]  /*11a0*/  CS2R R18, SRZ ;  /* 0x0000000000127805 */ /* 0x000fe4000001ff00 */
        /* <DEDUP_REMOVED lines=14> */
[----:B--2---:R-:W-:Y:S02]  /*1290*/  ISETP.GE.AND P0, PT, R10, 0x1, PT ;  /* 0x000000010a00780c */ /* 0x004fe40003f06270 */
        /* <DEDUP_REMOVED lines=130> */
[----:B------:R-:W-:Y:S04]  /*1ac0*/  STL [R1+0x9c8], RZ ;  /* 0x0009c8ff01007387 */ /* 0x000fe80000100800 */
        /* <DEDUP_REMOVED lines=538> */
[----:B------:R-:W-:Y:S01]  /*3c70*/  STL [R1+0x160], RZ ;  /* 0x000160ff01007387 */ /* 0x000fe20000100800 */
[----:B------:R-:W2:Y:S03]  /*3c80*/  S2R R9, SR_TID.X ;  /* 0x0000000000097919 */ /* 0x000ea60000002100 */
        /* <DEDUP_REMOVED lines=8> */
[----:B--2---:R-:W-:-:S03]  /*3d10*/  LOP3.LUT R9, R9, 0x80, RZ, 0xc0, !PT ;  /* 0x0000008009097812 */ /* 0x004fc600078ec0ff */
[----:B------:R-:W-:Y:S01]  /*3d20*/  STL [R1+0x104], RZ ;  /* 0x000104ff01007387 */ /* 0x000fe20000100800 */
[----:B------:R-:W-:-:S03]  /*3d30*/  SHF.R.U32.HI R9, RZ, 0x7, R9 ;  /* 0x00000007ff097819 */ /* 0x000fc60000011609 */
        /* <DEDUP_REMOVED lines=33> */
[----:B------:R-:W2:Y:S04]  /*3f50*/  SHFL.IDX PT, R9, R9, RZ, 0x1f ;  /* 0x00001fff09097589 */ /* 0x000ea800000e0000 */
[----:B---3--:R3:W-:Y:S04]  /*3f60*/  STL [R1+0x8c], RZ ;  /* 0x00008cff01007387 */ /* 0x0087e80000100800 */
[----:B------:R3:W-:Y:S04]  /*3f70*/  STL [R1+0x90], RZ ;  /* 0x000090ff01007387 */ /* 0x0007e80000100800 */
[----:B------:R3:W-:Y:S04]  /*3f80*/  STL [R1+0x94], RZ ;  /* 0x000094ff01007387 */ /* 0x0007e80000100800 */
[----:B------:R3:W-:Y:S04]  /*3f90*/  STL [R1+0x98], RZ ;  /* 0x000098ff01007387 */ /* 0x0007e80000100800 */
[----:B------:R3:W-:Y:S04]  /*3fa0*/  STL [R1+0x9c], RZ ;  /* 0x00009cff01007387 */ /* 0x0007e80000100800 */
[----:B------:R3:W-:Y:S01]  /*3fb0*/  STL [R1+0xa0], RZ ;  /* 0x0000a0ff01007387 */ /* 0x0007e20000100800 */
[----:B--2---:R-:W-:-:S03]  /*3fc0*/  R2UR UR14, R9 ;  /* 0x00000000090e72ca */ /* 0x004fc600000e0000 */
[----:B------:R3:W-:Y:S04]  /*3fd0*/  STL [R1+0xa4], RZ ;  /* 0x0000a4ff01007387 */ /* 0x0007e80000100800 */
[----:B------:R3:W-:Y:S04]  /*3fe0*/  STL [R1+0xa8], RZ ;  /* 0x0000a8ff01007387 */ /* 0x0007e80000100800 */
[----:B------:R3:W-:Y:S02]  /*3ff0*/  STL [R1+0xac], RZ ;  /* 0x0000acff01007387 */ /* 0x0007e40000100800 */
[----:B------:R-:W-:-:S02]  /*4000*/  ULEA.HI UR9, UR14, UR14, URZ, 0x1 ;  /* 0x0000000e0e097291 */ /* 0x000fc4000f8f083f */
[----:B------:R3:W-:Y:S02]  /*4010*/  STL [R1+0xb0], RZ ;  /* 0x0000b0ff01007387 */ /* 0x0007e40000100800 */
[----:B------:R-:W-:Y:S02]  /*4020*/  ULOP3.LUT UR15, UR9, 0x7fffe, URZ, 0xc0, !UPT ;  /* 0x0007fffe090f7892 */ /* 0x000fe4000f8ec03f */
[----:B------:R3:W-:Y:S01]  /*4030*/  STL [R1+0xb4], RZ ;  /* 0x0000b4ff01007387 */ /* 0x0007e20000100800 */
[----:B-1----:R-:W-:Y:S02]  /*4040*/  ULEA UR9, UR17, UR16, 0x18 ;  /* 0x0000001011097291 */ /* 0x002fe4000f8ec03f */
[----:B------:R-:W-:Y:S01]  /*4050*/  UIADD3 UR15, UR14, -UR15, URZ ;  /* 0x8000000f0e0f7290 */ /* 0x000fe2000fffe03f */
[----:B------:R3:W-:Y:S03]  /*4060*/  STL [R1+0xb8], RZ ;  /* 0x0000b8ff01007387 */ /* 0x0007e60000100800 */
[----:B------:R-:W-:Y:S01]  /*4070*/  ULEA UR15, UR15, UR9, 0xd ;  /* 0x000000090f0f7291 */ /* 0x000fe2000f8e683f */
[----:B------:R3:W-:Y:S03]  /*4080*/  STL [R1+0xbc], RZ ;  /* 0x0000bcff01007387 */ /* 0x0007e60000100800 */
[----:B------:R-:W-:Y:S01]  /*4090*/  UIADD3 UR15, UR15, 0x100, URZ ;  /* 0x000001000f0f7890 */ /* 0x000fe2000fffe03f */
[----:B------:R3:W-:Y:S03]  /*40a0*/  STL [R1+0x40], RZ ;  /* 0x000040ff01007387 */ /* 0x0007e60000100800 */
[----:B------:R-:W-:Y:S01]  /*40b0*/  USHF.R.U32.HI UR15, URZ, 0x4, UR15 ;  /* 0x000000043f0f7899 */ /* 0x000fe2000801160f */
[----:B------:R3:W-:Y:S03]  /*40c0*/  STL [R1+0x44], RZ ;  /* 0x000044ff01007387 */ /* 0x0007e60000100800 */
[----:B------:R-:W-:Y:S01]  /*40d0*/  ULOP3.LUT UR40, UR15, 0x3fff, URZ, 0xc0, !UPT ;  /* 0x00003fff0f287892 */ /* 0x000fe2000f8ec03f */
[----:B------:R3:W-:Y:S04]  /*40e0*/  STL [R1+0x48], RZ ;  /* 0x000048ff01007387 */ /* 0x0007e80000100800 */
        /* <DEDUP_REMOVED lines=13> */
[----:B------:R3:W-:Y:S04]  /*41c0*/  STL [R1], RZ ;  /* 0x000000ff01007387 */ /* 0x0007e80000100800 */
        /* <DEDUP_REMOVED lines=14> */
[----:B------:R3:W-:Y:S01]  /*42b0*/  STL [R1+0x3c], RZ ;  /* 0x00003cff01007387 */ /* 0x0007e20000100800 */
[----:B------:R-:W-:Y:S05]  /*42c0*/  @!P0 BRA `(.L_x_13) ;  /* 0x0000010c00888947 */ /* 0x000fea0003800000 */
[----:B------:R-:W-:-:S06]  /*42d0*/  UISETP.NE.AND UP0, UPT, UR44, 0x3, UPT ;  /* 0x000000032c00788c */ /* 0x000fcc000bf05270 */
[----:B------:R-:W-:-:S13]  /*42e0*/  PLOP3.LUT P1, PT, PT, PT, UP0, 0x80, 0x0 ;  /* 0x000000000000781c */ /* 0x000fda0003f2f008 */
[----:B------:R-:W-:Y:S05]  /*42f0*/  @!P1 BRA `(.L_x_14) ;  /* 0x0000000000049947 */ /* 0x000fea0003800000 */
[----:B------:R-:W-:Y:S01]  /*4300*/  BPT.TRAP 0x1 ;  /* 0x000000040000795c */ /* 0x000fe20000300000 */
.L_x_14:
[----:B------:R-:W-:Y:S01]  /*4310*/  ULEA UR12, UR42, UR9, 0x3 ;  /* 0x000000092a0c7291 */ /* 0x000fe2000f8e183f */
[----:B------:R-:W-:-:S05]  /*4320*/  IMAD.U32 R9, RZ, RZ, UR43 ;  /* 0x0000002bff097e24 */ /* 0x000fca000f8e00ff */
[----:B------:R-:W-:-:S04]  /*4330*/  SHF.L.U32 R9, R9, 0x1f, RZ ;  /* 0x0000001f09097819 */ /* 0x000fc800000006ff */
[----:B------:R1:W2:Y:S01]  /*4340*/  SYNCS.PHASECHK.TRANS64.TRYWAIT P0, [UR12], R9 ;  /* 0x00000009ff0075a7 */ /* 0x0002a2000800014c */
[----:B------:R-:W-:Y:S05]  /*4350*/  @!P1 BRA `(.L_x_15) ;  /* 0x0000000000049947 */ /* 0x000fea0003800000 */
[----:B------:R-:W-:Y:S01]  /*4360*/  BPT.TRAP 0x1 ;  /* 0x000000040000795c */ /* 0x000fe20000300000 */
.L_x_15:
[----:B------:R4:W-:Y:S01]  /*4370*/  STL [R1+0xa6c], RZ ;  /* 0x000a6cff01007387 */ /* 0x0009e20000100800 */
[----:B------:R-:W-:Y:S01]  /*4380*/  UMOV UR41, 0x4 ;  /* 0x0000000400297882 */ /* 0x000fe20000000000 */
[----:B--2---:R-:W-:Y:S05]  /*4390*/  @P0 BRA `(.L_x_16) ;  /* 0x0000000000080947 */ /* 0x004fea0003800000 */
[----:B------:R-:W2:Y:S02]  /*43a0*/  SYNCS.PHASECHK.TRANS64.TRYWAIT P0, [UR12], R9 ;  /* 0x00000009ff0075a7 */ /* 0x000ea4000800014c */
[----:B--2---:R-:W-:Y:S05]  /*43b0*/  @!P0 BRA `(.L_x_17) ;  /* 0x0000062000d88947 */ /* 0x004fea0003800000 */
.L_x_16:
[----:B------:R-:W-:Y:S01]  /*43c0*/  STL [R1+0xb64], R8 ;  /* 0x000b640801007387 */ /* 0x000fe20000100800 */
[----:B------:R-:W-:Y:S01]  /*43d0*/  UIADD3 UR12, UR9, 0x20100, URZ ;  /* 0x00020100090c7890 */ /* 0x000fe2000fffe03f */
[----:B------:R-:W-:Y:S01]  /*43e0*/  WARPGROUP.ARRIVE ;  /* 0x00000000000079c5 */ /* 0x000fe20000000000 */
[----:B------:R-:W-:Y:S01]  /*43f0*/  ULOP3.LUT UR49, UR40, 0x10000, URZ, 0xfc, !UPT ;  /* 0x0001000028317892 */ /* 0x000fe2000f8efc3f */
[----:B------:R-:W-:Y:S01]  /*4400*/  STL [R1+0xb60], R7 ;  /* 0x000b600701007387 */ /* 0x000fe20000100800 */
[----:B------:R-:W-:Y:S02]  /*4410*/  USHF.R.U32.HI UR12, URZ, 0x4, UR12 ;  /* 0x000000043f0c7899 */ /* 0x000fe4000801160c */
[----:B------:R-:W-:Y:S01]  /*4420*/  ULEA UR49, UR42, UR49, 0xc ;  /* 0x000000312a317291 */ /* 0x000fe2000f8e603f */
[----:B------:R-:W-:Y:S01]  /*4430*/  STL [R1+0xb5c], R6 ;  /* 0x000b5c0601007387 */ /* 0x000fe20000100800 */
[----:B------:R-:W-:Y:S01]  /*4440*/  ULOP3.LUT UR12, UR12, 0x3fff, URZ, 0xc0, !UPT ;  /* 0x00003fff0c0c7892 */ /* 0x000fe2000f8ec03f */
[----:B------:R-:W-:-:S02]  /*4450*/  UMOV UR13, 0x40000040 ;  /* 0x40000040000d7882 */ /* 0x000fc40000000000 */
[----:B------:R-:W-:Y:S01]  /*4460*/  STL [R1+0xb58], R5 ;  /* 0x000b580501007387 */ /* 0x000fe20000100800 */
[----:B------:R-:W-:Y:S01]  /*4470*/  ULOP3.LUT UR12, UR12, 0x10000, URZ, 0xfc, !UPT ;  /* 0x000100000c0c7892 */ /* 0x000fe2000f8efc3f */
[----:B------:R-:W-:Y:S02]  /*4480*/  UMOV UR15, 0x40000040 ;  /* 0x40000040000f7882 */ /* 0x000fe40000000000 */
[----:B------:R-:W-:Y:S01]  /*4490*/  STL [R1+0xb54], R4 ;  /* 0x000b540401007387 */ /* 0x000fe20000100800 */
[----:B------:R-:W-:Y:S01]  /*44a0*/  UIMAD UR50, UR42, 0x700, UR12 ;  /* 0x000007002a3278a4 */ /* 0x000fe2000f8e020c */
[----:B------:R-:W-:Y:S02]  /*44b0*/  UMOV UR33, UR13 ;  /* 0x0000000d00217c82 */ /* 0x000fe40008000000 */
[----:B------:R-:W-:Y:S01]  /*44c0*/  STL [R1+0xb50], R3 ;  /* 0x000b500301007387 */ /* 0x000fe20000100800 */
[----:B------:R-:W-:Y:S01]  /*44d0*/  UMOV UR12, UR49 ;  /* 0x00000031000c7c82 */ /* 0x000fe20008000000 */
[----:B------:R-:W-:-:S02]  /*44e0*/  UIADD3 UR34, UR50, 0x100, URZ ;  /* 0x0000010032227890 */ /* 0x000fc4000fffe03f */
[----:B------:R-:W-:Y:S01]  /*44f0*/  STL [R1+0xb4c], R2 ;  /* 0x000b4c0201007387 */ /* 0x000fe20000100800 */
[----:B------:R-:W-:Y:S01]  /*4500*/  UMOV UR14, UR50 ;  /* 0x00000032000e7c82 */ /* 0x000fe20008000000 */
[----:B------:R-:W-:Y:S01]  /*4510*/  UMOV UR32, UR12 ;  /* 0x0000000c00207c82 */ /* 0x000fe20008000000 */
[----:B------:R-:W-:Y:S01]  /*4520*/  QGMMA.64x32x32.F32.E4M3.E4M3 R24, gdesc[UR12], RZ, !UPT, gsb0 ;  /* 0x006000000c1879f3 */ /* 0x000fe2000c0008ff */
[----:B------:R-:W-:Y:S01]  /*4530*/  STL [R1+0xb48], R0 ;  /* 0x000b480001007387 */ /* 0x000fe20000100800 */
[----:B------:R-:W-:Y:S01]  /*4540*/  UMOV UR35, 0x40000040 ;  /* 0x4000004000237882 */ /* 0x000fe20000000000 */
[----:B------:R-:W-:Y:S02]  /*4550*/  UIADD3 UR38, UR50, 0x200, URZ ;  /* 0x0000020032267890 */ /* 0x000fe4000fffe03f */
[----:B------:R-:W-:Y:S01]  /*4560*/  STL [R1+0xa68], RZ ;  /* 0x000a68ff01007387 */ /* 0x000fe20000100800 */
[----:B------:R-:W-:Y:S01]  /*4570*/  UMOV UR36, UR12 ;  /* 0x0000000c00247c82 */ /* 0x000fe20008000000 */
[----:B------:R-:W-:Y:S01]  /*4580*/  UMOV UR37, UR13 ;  /* 0x0000000d00257c82 */ /* 0x000fe20008000000 */
[----:B------:R-:W-:Y:S01]  /*4590*/  UMOV UR39, 0x40000040 ;  /* 0x4000004000277882 */ /* 0x000fe20000000000 */
[----:B------:R-:W-:Y:S01]  /*45a0*/  STL [R1+0xa64], RZ ;  /* 0x000a64ff01007387 */ /* 0x000fe20000100800 */
[----:B------:R-:W-:Y:S01]  /*45b0*/  UIADD3 UR18, UR50, 0x300, URZ ;  /* 0x0000030032127890 */ /* 0x000fe2000fffe03f */
[----:B------:R-:W-:-:S02]  /*45c0*/  UMOV UR16, UR12 ;  /* 0x0000000c00107c82 */ /* 0x000fc40008000000 */
[----:B------:R-:W-:Y:S01]  /*45d0*/  STL [R1+0xa60], RZ ;  /* 0x000a60ff01007387 */ /* 0x000fe20000100800 */
[----:B------:R-:W-:Y:S01]  /*45e0*/  UMOV UR17, UR13 ;  /* 0x0000000d00117c82 */ /* 0x000fe20008000000 */
[----:B------:R-:W-:Y:S01]  /*45f0*/  UMOV UR19, 0x40000040 ;  /* 0x4000004000137882 */ /* 0x000fe20000000000 */
[----:B------:R-:W-:Y:S01]  /*4600*/  UIADD3 UR22, UR50, 0x400, URZ ;  /* 0x0000040032167890 */ /* 0x000fe2000fffe03f */
        /* <DEDUP_REMOVED lines=15> */
[----:B------:R-:W-:Y:S04]  /*4700*/  STL [R1+0xa4c], RZ ;  /* 0x000a4cff01007387 */ /* 0x000fe80000100800 */
[----:B------:R-:W-:Y:S04]  /*4710*/  STL [R1+0xa48], RZ ;  /* 0x000a48ff01007387 */ /* 0x000fe80000100800 */
[----:B------:R-:W-:Y:S04]  /*4720*/  STL [R1+0xa44], RZ ;  /* 0x000a44ff01007387 */ /* 0x000fe80000100800 */
[----:B------:R-:W-:Y:S04]  /*4730*/  STL [R1+0xa40], RZ ;  /* 0x000a40ff01007387 */ /* 0x000fe80000100800 */
[----:B------:R-:W-:Y:S04]  /*4740*/  STL [R1+0xa3c], RZ ;  /* 0x000a3cff01007387 */ /* 0x000fe80000100800 */
[----:B------:R-:W-:Y:S04]  /*4750*/  STL [R1+0xa38], RZ ;  /* 0x000a38ff01007387 */ /* 0x000fe80000100800 */
[----:B------:R-:W-:Y:S01]  /*4760*/  STL [R1+0xa34], RZ ;  /* 0x000a34ff01007387 */ /* 0x000fe20000100800 */
[----:B------:R-:W-:-:S03]  /*4770*/  WARPGROUP.DEPBAR.LE gsb0, 0x0 ;  /* 0x00008000000079c5 */ /* 0x000fc60000010000 */
        /* <DEDUP_REMOVED lines=317> */
[----:B------:R-:W-:Y:S04]  /*5b50*/  STL.64 [R1+0x380], R24 ;  /* 0x0003801801007387 */ /* 0x000fe80000100a00 */
[----:B------:R-:W-:Y:S04]  /*5b60*/  STL.64 [R1+0x388], R26 ;  /* 0x0003881a01007387 */ /* 0x000fe80000100a00 */
[----:B------:R-:W-:Y:S04]  /*5b70*/  STL.64 [R1+0x390], R28 ;  /* 0x0003901c01007387 */ /* 0x000fe80000100a00 */
[----:B------:R-:W-:Y:S04]  /*5b80*/  STL.64 [R1+0x398], R30 ;  /* 0x0003981e01007387 */ /* 0x000fe80000100a00 */
[----:B------:R-:W-:Y:S04]  /*5b90*/  STL.64 [R1+0x3a0], R32 ;  /* 0x0003a02001007387 */ /* 0x000fe80000100a00 */
[----:B------:R-:W-:Y:S04]  /*5ba0*/  STL.64 [R1+0x3a8], R34 ;  /* 0x0003a82201007387 */ /* 0x000fe80000100a00 */
[----:B------:R-:W-:Y:S04]  /*5bb0*/  STL.64 [R1+0x3b0], R36 ;  /* 0x0003b02401007387 */ /* 0x000fe80000100a00 */
[----:B------:R0:W-:Y:S02]  /*5bc0*/  STL.64 [R1+0x3b8], R38 ;  /* 0x0003b82601007387 */ /* 0x0001e40000100a00 */
[----:B0-----:R-:W-:-:S06]  /*5bd0*/  WARPGROUP.ARRIVE ;  /* 0x00000000000079c5 */ /* 0x001fcc0000000000 */
[----:B------:R-:W-:Y:S03]  /*5be0*/  QGMMA.64x32x32.F32.E4M3.E4M3 R24, gdesc[UR32], RZ, !UPT, gsb0 ;  /* 0x00600000201879f3 */ /* 0x000fe6000c0008ff */
[----:B------:R-:W-:Y:S02]  /*5bf0*/  WARPGROUP.DEPBAR.LE gsb0, 0x0 ;  /* 0x00008000000079c5 */ /* 0x000fe40000010000 */
        /* <DEDUP_REMOVED lines=11> */
[----:B-12---:R-:W-:Y:S01]  /*5cb0*/  WARPGROUP.ARRIVE ;  /* 0x00000000000079c5 */ /* 0x006fe20000000000 */
[----:B------:R-:W-:Y:S04]  /*5cc0*/  STL.64 [R1+0x180], R24 ;  /* 0x0001801801007387 */ /* 0x000fe80000100a00 */
[----:B------:R-:W-:Y:S01]  /*5cd0*/  STL.64 [R1+0x188], R26 ;  /* 0x0001881a01007387 */ /* 0x000fe20000100a00 */
[----:B------:R-:W-:Y:S01]  /*5ce0*/  QGMMA.64x32x32.F32.E4M3.E4M3 R4, gdesc[UR16], RZ, !UPT, gsb0 ;  /* 0x00600000100479f3 */ /* 0x000fe2000c0008ff */
[----:B------:R-:W-:-:S02]  /*5cf0*/  UIADD3 UR16, UR49, 0x400, URZ ;  /* 0x0000040031107890 */ /* 0x000fc4000fffe03f */
[----:B------:R-:W-:Y:S04]  /*5d00*/  STL.64 [R1+0x190], R28 ;  /* 0x0001901c01007387 */ /* 0x000fe80000100a00 */
[----:B------:R-:W-:Y:S04]  /*5d10*/  STL.64 [R1+0x198], R30 ;  /* 0x0001981e01007387 */ /* 0x000fe80000100a00 */
[----:B------:R-:W-:Y:S04]  /*5d20*/  STL.64 [R1+0x1a0], R32 ;  /* 0x0001a02001007387 */ /* 0x000fe80000100a00 */
[----:B------:R-:W-:Y:S04]  /*5d30*/  STL.64 [R1+0x1a8], R34 ;  /* 0x0001a82201007387 */ /* 0x000fe80000100a00 */
[----:B------:R-:W-:Y:S04]  /*5d40*/  STL.64 [R1+0x1b0], R36 ;  /* 0x0001b02401007387 */ /* 0x000fe80000100a00 */
[----:B------:R0:W-:Y:S01]  /*5d50*/  STL.64 [R1+0x1b8], R38 ;  /* 0x0001b82601007387 */ /* 0x0001e20000100a00 */
[----:B------:R-:W-:-:S02]  /*5d60*/  WARPGROUP.DEPBAR.LE gsb0, 0x0 ;  /* 0x00008000000079c5 */ /* 0x000fc40000010000 */
[----:B------:R-:W-:Y:S01]  /*5d70*/  WARPGROUP.ARRIVE ;  /* 0x00000000000079c5 */ /* 0x000fe20000000000 */
[----:B------:R-:W-:Y:S02]  /*5d80*/  IMAD.MOV.U32 R218, RZ, RZ, R8 ;  /* 0x000000ffffda7224 */ /* 0x000fe400078e0008 */
[----:B------:R-:W-:Y:S02]  /*5d90*/  IMAD.MOV.U32 R217, RZ, RZ, R9 ;  /* 0x000000ffffd97224 */ /* 0x000fe400078e0009 */
[----:B------:R-:W-:Y:S01]  /*5da0*/  IMAD.MOV.U32 R216, RZ, RZ, R10 ;  /* 0x000000ffffd87224 */ /* 0x000fe200078e000a */
[----:B------:R-:W-:Y:S01]  /*5db0*/  QGMMA.64x32x32.F32.E4M3.E4M3 R200, gdesc[UR20], RZ, !UPT, gsb0 ;  /* 0x0060000014c879f3 */ /* 0x000fe2000c0008ff */
[----:B------:R-:W-:Y:S02]  /*5dc0*/  IMAD.MOV.U32 R167, RZ, RZ, R11 ;  /* 0x000000ffffa77224 */ /* 0x000fe400078e000b */
[----:B------:R-:W-:Y:S02]  /*5dd0*/  IMAD.MOV.U32 R166, RZ, RZ, R12 ;  /* 0x000000ffffa67224 */ /* 0x000fe400078e000c */
[----:B------:R-:W-:-:S02]  /*5de0*/  IMAD.MOV.U32 R165, RZ, RZ, R13 ;  /* 0x000000ffffa57224 */ /* 0x000fc400078e000d */
[----:B------:R-:W-:Y:S02]  /*5df0*/  IMAD.MOV.U32 R164, RZ, RZ, R14 ;  /* 0x000000ffffa47224 */ /* 0x000fe400078e000e */
[----:B------:R-:W-:Y:S02]  /*5e00*/  IMAD.MOV.U32 R163, RZ, RZ, R15 ;  /* 0x000000ffffa37224 */ /* 0x000fe400078e000f */
[----:B------:R-:W-:Y:S02]  /*5e10*/  IMAD.MOV.U32 R162, RZ, RZ, R16 ;  /* 0x000000ffffa27224 */ /* 0x000fe400078e0010 */
[----:B------:R-:W-:Y:S02]  /*5e20*/  IMAD.MOV.U32 R161, RZ, RZ, R17 ;  /* 0x000000ffffa17224 */ /* 0x000fe400078e0011 */
[----:B------:R-:W-:Y:S02]  /*5e30*/  IMAD.MOV.U32 R160, RZ, RZ, R18 ;  /* 0x000000ffffa07224 */ /* 0x000fe400078e0012 */
[----:B------:R-:W-:-:S02]  /*5e40*/  IMAD.MOV.U32 R159, RZ, RZ, R19 ;  /* 0x000000ffff9f7224 */ /* 0x000fc400078e0013 */
[----:B------:R-:W-:Y:S02]  /*5e50*/  IMAD.MOV.U32 R158, RZ, RZ, R4 ;  /* 0x000000ffff9e7224 */ /* 0x000fe400078e0004 */
[----:B------:R-:W-:Y:S02]  /*5e60*/  IMAD.MOV.U32 R157, RZ, RZ, R5 ;  /* 0x000000ffff9d7224 */ /* 0x000fe400078e0005 */
[----:B------:R-:W-:Y:S02]  /*5e70*/  IMAD.MOV.U32 R156, RZ, RZ, R6 ;  /* 0x000000ffff9c7224 */ /* 0x000fe400078e0006 */
[----:B------:R-:W-:Y:S01]  /*5e80*/  IMAD.MOV.U32 R155, RZ, RZ, R7 ;  /* 0x000000ffff9b7224 */ /* 0x000fe200078e0007 */
[----:B------:R-:W-:Y:S02]  /*5e90*/  WARPGROUP.DEPBAR.LE gsb0, 0x0 ;  /* 0x00008000000079c5 */ /* 0x000fe40000010000 */
[----:B------:R-:W-:Y:S01]  /*5ea0*/  WARPGROUP.ARRIVE ;  /* 0x00000000000079c5 */ /* 0x000fe20000000000 */
[----:B------:R-:W-:Y:S04]  /*5eb0*/  STL [R1+0x12b8], R200 ;  /* 0x0012b8c801007387 */ /* 0x000fe80000100800 */
[----:B------:R-:W-:Y:S01]  /*5ec0*/  STL [R1+0x12b4], R201 ;  /* 0x0012b4c901007387 */ /* 0x000fe20000100800 */
[----:B------:R-:W-:Y:S03]  /*5ed0*/  QGMMA.64x32x32.F32.E4M3.E4M3 R136, gdesc[UR24], RZ, !UPT, gsb0 ;  /* 0x00600000188879f3 */ /* 0x000fe6000c0008ff */
[----:B------:R-:W-:Y:S04]  /*5ee0*/  STL [R1+0x12b0], R202 ;  /* 0x0012b0ca01007387 */ /* 0x000fe80000100800 */
        /* <DEDUP_REMOVED lines=13> */
[----:B------:R-:W-:Y:S01]  /*5fc0*/  STL [R1+0x53c], RZ ;  /* 0x00053cff01007387 */ /* 0x000fe20000100800 */
[----:B------:R-:W-:-:S02]  /*5fd0*/  WARPGROUP.DEPBAR.LE gsb0, 0x0 ;  /* 0x00008000000079c5 */ /* 0x000fc40000010000 */
[----:B------:R-:W-:Y:S01]  /*5fe0*/  WARPGROUP.ARRIVE ;  /* 0x00000000000079c5 */ /* 0x000fe20000000000 */
[----:B------:R-:W-:Y:S04]  /*5ff0*/  STL [R1+0x538], RZ ;  /* 0x000538ff01007387 */ /* 0x000fe80000100800 */
[----:B------:R-:W-:Y:S01]  /*6000*/  STL [R1+0x534], RZ ;  /* 0x000534ff01007387 */ /* 0x000fe20000100800 */
[----:B------:R-:W-:Y:S01]  /*6010*/  QGMMA.64x32x32.F32.E4M3.E4M3 R72, gdesc[UR28], RZ, !UPT, gsb0 ;  /* 0x006000001c4879f3 */ /* 0x000fe2000c0008ff */
[----:B------:R-:W-:Y:S01]  /*6020*/  UMOV UR28, UR16 ;  /* 0x00000010001c7c82 */ /* 0x000fe20008000000 */
[----:B------:R-:W-:Y:S01]  /*6030*/  UMOV UR29, 0x40000040 ;  /* 0x40000040001d7882 */ /* 0x000fe20000000000 */
[----:B------:R-:W-:Y:S01]  /*6040*/  UMOV UR24, UR28 ;  /* 0x0000001c00187c82 */ /* 0x000fe20008000000 */
[----:B------:R-:W-:Y:S01]  /*6050*/  UMOV UR25, UR29 ;  /* 0x0000001d00197c82 */ /* 0x000fe20008000000 */
[----:B------:R-:W-:Y:S01]  /*6060*/  UMOV UR20, UR28 ;  /* 0x0000001c00147c82 */ /* 0x000fe20008000000 */
[----:B------:R-:W-:Y:S01]  /*6070*/  UMOV UR21, UR29 ;  /* 0x0000001d00157c82 */ /* 0x000fe20008000000 */
[----:B------:R-:W-:Y:S01]  /*6080*/  UMOV UR16, UR28 ;  /* 0x0000001c00107c82 */ /* 0x000fe20008000000 */
[----:B------:R-:W-:Y:S01]  /*6090*/  UMOV UR17, UR29 ;  /* 0x0000001d00117c82 */ /* 0x000fe20008000000 */
[----:B------:R-:W-:Y:S01]  /*60a0*/  STL [R1+0x530], RZ ;  /* 0x000530ff01007387 */ /* 0x000fe20000100800 */
[----:B------:R-:W-:Y:S01]  /*60b0*/  UMOV UR36, UR28 ;  /* 0x0000001c00247c82 */ /* 0x000fe20008000000 */
[----:B------:R-:W-:Y:S01]  /*60c0*/  UMOV UR37, UR29 ;  /* 0x0000001d00257c82 */ /* 0x000fe20008000000 */
[----:B------:R-:W-:Y:S01]  /*60d0*/  UMOV UR32, UR28 ;  /* 0x0000001c00207c82 */ /* 0x000fe20008000000 */
[----:B------:R-:W-:Y:S01]  /*60e0*/  UMOV UR33, UR29 ;  /* 0x0000001d00217c82 */ /* 0x000fe20008000000 */
[----:B------:R-:W-:Y:S01]  /*60f0*/  UMOV UR12, UR28 ;  /* 0x0000001c000c7c82 */ /* 0x000fe20008000000 */
[----:B------:R-:W-:Y:S01]  /*6100*/  UMOV UR13, UR29 ;  /* 0x0000001d000d7c82 */ /* 0x000fe20008000000 */
[----:B------:R-:W-:-:S02]  /*6110*/  WARPGROUP.DEPBAR.LE gsb0, 0x0 ;  /* 0x00008000000079c5 */ /* 0x000fc40000010000 */
[----:B------:R-:W-:-:S06]  /*6120*/  WARPGROUP.ARRIVE ;  /* 0x00000000000079c5 */ /* 0x000fcc0000000000 */
[----:B------:R-:W-:Y:S03]  /*6130*/  QGMMA.64x32x32.F32.E4M3.E4M3 R56, gdesc[UR28], RZ, !UPT, gsb0 ;  /* 0x006000001c3879f3 */ /* 0x000fe6000c0008ff */
[----:B------:R-:W-:Y:S02]  /*6140*/  WARPGROUP.DEPBAR.LE gsb0, 0x0 ;  /* 0x00008000000079c5 */ /* 0x000fe40000010000 */
[----:B------:R-:W-:-:S06]  /*6150*/  WARPGROUP.ARRIVE ;  /* 0x00000000000079c5 */ /* 0x000fcc0000000000 */
[----:B------:R-:W-:Y:S03]  /*6160*/  QGMMA.64x32x32.F32.E4M3.E4M3 R120, gdesc[UR24], RZ, !UPT, gsb0 ;  /* 0x00600000187879f3 */ /* 0x000fe6000c0008ff */
[----:B------:R-:W-:Y:S02]  /*6170*/  WARPGROUP.DEPBAR.LE gsb0, 0x0 ;  /* 0x00008000000079c5 */ /* 0x000fe40000010000 */
[----:B------:R-:W-:-:S06]  /*6180*/  WARPGROUP.ARRIVE ;  /* 0x00000000000079c5 */ /* 0x000fcc0000000000 */
[----:B------:R-:W-:Y:S03]  /*6190*/  QGMMA.64x32x32.F32.E4M3.E4M3 R184, gdesc[UR20], RZ, !UPT, gsb0 ;  /* 0x0060000014b879f3 */ /* 0x000fe6000c0008ff */
[----:B------:R-:W-:Y:S02]  /*61a0*/  WARPGROUP.DEPBAR.LE gsb0, 0x0 ;  /* 0x00008000000079c5 */ /* 0x000fe40000010000 */
[----:B0-----:R-:W-:-:S06]  /*61b0*/  WARPGROUP.ARRIVE ;  /* 0x00000000000079c5 */ /* 0x001fcc0000000000 */
[----:B------:R-:W-:Y:S01]  /*61c0*/  QGMMA.64x32x32.F32.E4M3.E4M3 R24, gdesc[UR16], RZ, !UPT, gsb0 ;  /* 0x00600000101879f3 */ /* 0x000fe2000c0008ff */
[----:B------:R-:W-:Y:S02]  /*61d0*/  UIADD3 UR16, UR49, 0x800, URZ ;  /* 0x0000080031107890 */ /* 0x000fe4000fffe03f */
        /* <DEDUP_REMOVED lines=12> */
[----:B------:R-:W-:Y:S01]  /*62a0*/  WARPGROUP.ARRIVE ;  /* 0x00000000000079c5 */ /* 0x000fe20000000000 */
[----:B------:R-:W-:Y:S04]  /*62b0*/  STL.64 [R1+0x140], R24 ;  /* 0x0001401801007387 */ /* 0x000fe80000100a00 */
[----:B------:R-:W-:Y:S01]  /*62c0*/  STL.64 [R1+0x148], R26 ;  /* 0x0001481a01007387 */ /* 0x000fe20000100a00 */
[----:B------:R-:W-:Y:S03]  /*62d0*/  QGMMA.64x32x32.F32.E4M3.E4M3 R4, gdesc[UR32], RZ, !UPT, gsb0 ;  /* 0x00600000200479f3 */ /* 0x000fe6000c0008ff */
[----:B------:R-:W-:Y:S04]  /*62e0*/  STL.64 [R1+0x150], R28 ;  /* 0x0001501c01007387 */ /* 0x000fe80000100a00 */
[----:B------:R0:W-:Y:S04]  /*62f0*/  STL.64 [R1+0x158], R30 ;  /* 0x0001581e01007387 */ /* 0x0001e80000100a00 */
[----:B------:R-:W-:Y:S04]  /*6300*/  STL.64 [R1+0x160], R32 ;  /* 0x0001602001007387 */ /* 0x000fe80000100a00 */
[----:B------:R-:W-:Y:S04]  /*6310*/  STL.64 [R1+0x168], R34 ;  /* 0x0001682201007387 */ /* 0x000fe80000100a00 */
[----:B------:R-:W-:Y:S04]  /*6320*/  STL.64 [R1+0x170], R36 ;  /* 0x0001702401007387 */ /* 0x000fe80000100a00 */
[----:B------:R-:W-:Y:S04]  /*6330*/  STL.64 [R1+0x178], R38 ;  /* 0x0001782601007387 */ /* 0x000fe80000100a00 */
[----:B------:R-:W-:Y:S01]  /*6340*/  STL [R1+0x52c], RZ ;  /* 0x00052cff01007387 */ /* 0x000fe20000100800 */
[----:B------:R-:W-:-:S02]  /*6350*/  WARPGROUP.DEPBAR.LE gsb0, 0x0 ;  /* 0x00008000000079c5 */ /* 0x000fc40000010000 */
[----:B------:R-:W-:Y:S01]  /*6360*/  IMAD.MOV.U32 R234, RZ, RZ, R16 ;  /* 0x000000ffffea7224 */ /* 0x000fe200078e0010 */
[----:B------:R-:W-:Y:S01]  /*6370*/  STL.64 [R1+0x240], R4 ;  /* 0x0002400401007387 */ /* 0x000fe20000100a00 */
[----:B------:R-:W-:Y:S02]  /*6380*/  IMAD.MOV.U32 R3, RZ, RZ, R17 ;  /* 0x000000ffff037224 */ /* 0x000fe400078e0011 */
[----:B------:R-:W-:Y:S01]  /*6390*/  IMAD.MOV.U32 R2, RZ, RZ, R18 ;  /* 0x000000ffff027224 */ /* 0x000fe200078e0012 */
[----:B------:R-:W-:Y:S01]  /*63a0*/  STL.64 [R1+0x248], R6 ;  /* 0x0002480601007387 */ /* 0x000fe20000100a00 */
[----:B------:R-:W-:Y:S02]  /*63b0*/  IMAD.MOV.U32 R0, RZ, RZ, R19 ;  /* 0x000000ffff007224 */ /* 0x000fe400078e0013 */
[----:B0-----:R-:W-:Y:S01]  /*63c0*/  WARPGROUP.ARRIVE ;  /* 0x00000000000079c5 */ /* 0x001fe20000000000 */
[----:B------:R-:W-:Y:S01]  /*63d0*/  STL.64 [R1+0x250], R8 ;  /* 0x0002500801007387 */ /* 0x000fe20000100a00 */
[----:B------:R-:W-:-:S03]  /*63e0*/  IMAD.MOV.U32 R235, RZ, RZ, R15 ;  /* 0x000000ffffeb7224 */ /* 0x000fc600078e000f */
[----:B------:R-:W-:Y:S01]  /*63f0*/  STL.64 [R1+0x258], R10 ;  /* 0x0002580a01007387 */ /* 0x000fe20000100a00 */
[----:B------:R-:W-:Y:S01]  /*6400*/  QGMMA.64x32x32.F32.E4M3.E4M3 R16, gdesc[UR12], RZ, !UPT, gsb0 ;  /* 0x006000000c1079f3 */ /* 0x000fe2000c0008ff */
[----:B------:R-:W-:Y:S01]  /*6410*/  UMOV UR12, UR16 ;  /* 0x00000010000c7c82 */ /* 0x000fe20008000000 */
[----:B------:R-:W-:Y:S01]  /*6420*/  UMOV UR13, 0x40000040 ;  /* 0x40000040000d7882 */ /* 0x000fe20000000000 */
[----:B------:R-:W-:Y:S01]  /*6430*/  STL.64 [R1+0x260], R12 ;  /* 0x0002600c01007387 */ /* 0x000fe20000100a00 */
[----:B------:R-:W-:Y:S01]  /*6440*/  UMOV UR32, UR12 ;  /* 0x0000000c00207c82 */ /* 0x000fe20008000000 */
[----:B------:R-:W-:Y:S01]  /*6450*/  UMOV UR33, UR13 ;  /* 0x0000000d00217c82 */ /* 0x000fe20008000000 */
[----:B------:R-:W-:Y:S01]  /*6460*/  UMOV UR36, UR12 ;  /* 0x0000000c00247c82 */ /* 0x000fe20008000000 */
[----:B------:R-:W-:Y:S01]  /*6470*/  STL [R1+0x268], R14 ;  /* 0x0002680e01007387 */ /* 0x000fe20000100800 */
[----:B------:R-:W-:Y:S01]  /*6480*/  UMOV UR37, UR13 ;  /* 0x0000000d00257c82 */ /* 0x000fe20008000000 */
[----:B------:R-:W-:Y:S01]  /*6490*/  UMOV UR16, UR12 ;  /* 0x0000000c00107c82 */ /* 0x000fe20008000000 */
[----:B------:R-:W-:Y:S01]  /*64a0*/  UMOV UR17, UR13 ;  /* 0x0000000d00117c82 */ /* 0x000fe20008000000 */
[----:B------:R0:W-:Y:S01]  /*64b0*/  STL [R1+0x1230], R0 ;  /* 0x0012300001007387 */ /* 0x0001e20000100800 */
[----:B------:R-:W-:Y:S01]  /*64c0*/  UMOV UR20, UR12 ;  /* 0x0000000c00147c82 */ /* 0x000fe20008000000 */
[----:B------:R-:W-:Y:S01]  /*64d0*/  UMOV UR21, UR13 ;  /* 0x0000000d00157c82 */ /* 0x000fe20008000000 */
[----:B------:R-:W-:Y:S01]  /*64e0*/  UMOV UR24, UR12 ;  /* 0x0000000c00187c82 */ /* 0x000fe20008000000 */
[----:B------:R1:W-:Y:S01]  /*64f0*/  STL [R1+0x122c], R2 ;  /* 0x00122c0201007387 */ /* 0x0003e20000100800 */
[----:B------:R-:W-:Y:S01]  /*6500*/  UMOV UR25, UR13 ;  /* 0x0000000d00197c82 */ /* 0x000fe20008000000 */
[----:B------:R-:W-:Y:S01]  /*6510*/  UMOV UR28, UR12 ;  /* 0x0000000c001c7c82 */ /* 0x000fe20008000000 */
[----:B------:R-:W-:Y:S01]  /*6520*/  UMOV UR29, UR13 ;  /* 0x0000000d001d7c82 */ /* 0x000fe20008000000 */
[----:B------:R2:W-:Y:S04]  /*6530*/  STL [R1+0x1228], R3 ;  /* 0x0012280301007387 */ /* 0x0005e80000100800 */
[----:B------:R3:W-:Y:S04]  /*6540*/  STL [R1+0x1224], R234 ;  /* 0x001224ea01007387 */ /* 0x0007e80000100800 */
[----:B------:R4:W-:Y:S04]  /*6550*/  STL [R1+0x1220], R235 ;  /* 0x001220eb01007387 */ /* 0x0009e80000100800 */
[----:B------:R-:W-:Y:S01]  /*6560*/  STL [R1+0x528], RZ ;  /* 0x000528ff01007387 */ /* 0x000fe20000100800 */
[----:B------:R-:W-:-:S02]  /*6570*/  WARPGROUP.DEPBAR.LE gsb0, 0x0 ;  /* 0x00008000000079c5 */ /* 0x000fc40000010000 */
[----:B0-----:R-:W-:Y:S02]  /*6580*/  IMAD.MOV.U32 R0, RZ, RZ, R16 ;  /* 0x000000ffff007224 */ /* 0x001fe400078e0010 */
[----:B-1----:R-:W-:Y:S02]  /*6590*/  IMAD.MOV.U32 R2, RZ, RZ, R17 ;  /* 0x000000ffff027224 */ /* 0x002fe400078e0011 */
[----:B--2---:R-:W-:Y:S02]  /*65a0*/  IMAD.MOV.U32 R3, RZ, RZ, R18 ;  /* 0x000000ffff037224 */ /* 0x004fe400078e0012 */
[----:B---3--:R-:W-:Y:S02]  /*65b0*/  IMAD.MOV.U32 R234, RZ, RZ, R19 ;  /* 0x000000ffffea7224 */ /* 0x008fe400078e0013 */
[----:B----4-:R-:W-:Y:S02]  /*65c0*/  IMAD.MOV.U32 R235, RZ, RZ, R20 ;  /* 0x000000ffffeb7224 */ /* 0x010fe400078e0014 */
        /* <DEDUP_REMOVED lines=10> */
[----:B------:R-:W-:Y:S02]  /*6670*/  IMAD.MOV.U32 R4, RZ, RZ, R31 ;  /* 0x000000ffff047224 */ /* 0x000fe400078e001f */
[----:B------:R-:W-:-:S03]  /*6680*/  WARPGROUP.ARRIVE ;  /* 0x00000000000079c5 */ /* 0x000fc60000000000 */
[----:B------:R0:W-:Y:S03]  /*6690*/  STL [R1+0x1270], R4 ;  /* 0x0012700401007387 */ /* 0x0001e60000100800 */
[----:B------:R-:W-:Y:S01]  /*66a0*/  QGMMA.64x32x32.F32.E4M3.E4M3 R16, gdesc[UR12], RZ, !UPT, gsb0 ;  /* 0x006000000c1079f3 */ /* 0x000fe2000c0008ff */
[----:B------:R1:W-:Y:S04]  /*66b0*/  STL [R1+0x126c], R5 ;  /* 0x00126c0501007387 */ /* 0x0003e80000100800 */
        /* <DEDUP_REMOVED lines=13> */
[----:B------:R4:W-:Y:S01]  /*6790*/  STL [R1+0x1234], R14 ;  /* 0x0012340e01007387 */ /* 0x0009e20000100800 */
[----:B------:R-:W-:-:S02]  /*67a0*/  WARPGROUP.DEPBAR.LE gsb0, 0x0 ;  /* 0x00008000000079c5 */ /* 0x000fc40000010000 */
[----:B0-----:R-:W-:Y:S01]  /*67b0*/  IMAD.MOV.U32 R4, RZ, RZ, R16 ;  /* 0x000000ffff047224 */ /* 0x001fe200078e0010 */
[----:B------:R-:W-:Y:S01]  /*67c0*/  STL [R1+0x524], RZ ;  /* 0x000524ff01007387 */ /* 0x000fe20000100800 */
[----:B-1----:R-:W-:Y:S02]  /*67d0*/  IMAD.MOV.U32 R5, RZ, RZ, R17 ;  /* 0x000000ffff057224 */ /* 0x002fe400078e0011 */
[----:B--2---:R-:W-:Y:S02]  /*67e0*/  IMAD.MOV.U32 R6, RZ, RZ, R18 ;  /* 0x000000ffff067224 */ /* 0x004fe400078e0012 */
[----:B---3--:R-:W-:Y:S02]  /*67f0*/  IMAD.MOV.U32 R7, RZ, RZ, R19 ;  /* 0x000000ffff077224 */ /* 0x008fe400078e0013 */
[----:B----4-:R-:W-:Y:S02]  /*6800*/  IMAD.MOV.U32 R8, RZ, RZ, R20 ;  /* 0x000000ffff087224 */ /* 0x010fe400078e0014 */
[----:B------:R-:W-:-:S02]  /*6810*/  IMAD.MOV.U32 R9, RZ, RZ, R21 ;  /* 0x000000ffff097224 */ /* 0x000fc400078e0015 */
[----:B------:R-:W-:Y:S01]  /*6820*/  IMAD.MOV.U32 R10, RZ, RZ, R22 ;  /* 0x000000ffff0a7224 */ /* 0x000fe200078e0016 */
[----:B------:R0:W-:Y:S01]  /*6830*/  STL [R1+0x1278], R8 ;  /* 0x0012780801007387 */ /* 0x0001e20000100800 */
[----:B------:R-:W-:Y:S02]  /*6840*/  IMAD.MOV.U32 R11, RZ, RZ, R23 ;  /* 0x000000ffff0b7224 */ /* 0x000fe400078e0017 */
[----:B------:R-:W-:Y:S01]  /*6850*/  IMAD.MOV.U32 R12, RZ, RZ, R24 ;  /* 0x000000ffff0c7224 */ /* 0x000fe200078e0018 */
[----:B------:R1:W-:Y:S01]  /*6860*/  STL [R1+0x1274], R9 ;  /* 0x0012740901007387 */ /* 0x0003e20000100800 */
[----:B------:R-:W-:Y:S02]  /*6870*/  IMAD.MOV.U32 R13, RZ, RZ, R25 ;  /* 0x000000ffff0d7224 */ /* 0x000fe400078e0019 */
[----:B------:R-:W-:Y:S01]  /*6880*/  IMAD.MOV.U32 R0, RZ, RZ, R26 ;  /* 0x000000ffff007224 */ /* 0x000fe200078e001a */
[----:B------:R-:W-:Y:S01]  /*6890*/  STL [R1+0x520], RZ ;  /* 0x000520ff01007387 */ /* 0x000fe20000100800 */
[----:B------:R-:W-:-:S02]  /*68a0*/  IMAD.MOV.U32 R2, RZ, RZ, R27 ;  /* 0x000000ffff027224 */ /* 0x000fc400078e001b */
[----:B------:R-:W-:Y:S01]  /*68b0*/  IMAD.MOV.U32 R3, RZ, RZ, R28 ;  /* 0x000000ffff037224 */ /* 0x000fe200078e001c */
[----:B------:R-:W-:Y:S01]  /*68c0*/  STL [R1+0x51c], RZ ;  /* 0x00051cff01007387 */ /* 0x000fe20000100800 */
[----:B------:R-:W-:Y:S02]  /*68d0*/  IMAD.MOV.U32 R234, RZ, RZ, R29 ;  /* 0x000000ffffea7224 */ /* 0x000fe400078e001d */
[----:B------:R-:W-:Y:S01]  /*68e0*/  IMAD.MOV.U32 R235, RZ, RZ, R30 ;  /* 0x000000ffffeb7224 */ /* 0x000fe200078e001e */
[----:B------:R-:W-:Y:S01]  /*68f0*/  STL [R1+0x518], RZ ;  /* 0x000518ff01007387 */ /* 0x000fe20000100800 */
[----:B------:R-:W-:Y:S02]  /*6900*/  IMAD.MOV.U32 R14, RZ, RZ, R31 ;  /* 0x000000ffff0e7224 */ /* 0x000fe400078e001f */
[----:B------:R-:W-:-:S06]  /*6910*/  WARPGROUP.ARRIVE ;  /* 0x00000000000079c5 */ /* 0x000fcc0000000000 */
[----:B------:R-:W-:Y:S03]  /*6920*/  QGMMA.64x32x32.F32.E4M3.E4M3 R16, gdesc[UR32], RZ, !UPT, gsb0 ;  /* 0x00600000201079f3 */ /* 0x000fe6000c0008ff */
[----:B------:R-:W-:Y:S02]  /*6930*/  WARPGROUP.DEPBAR.LE gsb0, 0x0 ;  /* 0x00008000000079c5 */ /* 0x000fe40000010000 */
[----:B------:R-:W-:Y:S02]  /*6940*/  IMAD.MOV.U32 R209, RZ, RZ, R24 ;  /* 0x000000ffffd17224 */ /* 0x000fe400078e0018 */
[----:B------:R-:W-:Y:S02]  /*6950*/  IMAD.MOV.U32 R210, RZ, RZ, R25 ;  /* 0x000000ffffd27224 */ /* 0x000fe400078e0019 */
[----:B------:R-:W-:Y:S02]  /*6960*/  IMAD.MOV.U32 R211, RZ, RZ, R26 ;  /* 0x000000ffffd37224 */ /* 0x000fe400078e001a */
[----:B------:R-:W-:-:S02]  /*6970*/  IMAD.MOV.U32 R212, RZ, RZ, R27 ;  /* 0x000000ffffd47224 */ /* 0x000fc400078e001b */
[----:B------:R-:W-:Y:S02]  /*6980*/  IMAD.MOV.U32 R213, RZ, RZ, R28 ;  /* 0x000000ffffd57224 */ /* 0x000fe400078e001c */
[----:B------:R-:W-:Y:S02]  /*6990*/  IMAD.MOV.U32 R214, RZ, RZ, R29 ;  /* 0x000000ffffd67224 */ /* 0x000fe400078e001d */
[----:B0-----:R-:W-:Y:S02]  /*69a0*/  IMAD.MOV.U32 R8, RZ, RZ, R30 ;  /* 0x000000ffff087224 */ /* 0x001fe400078e001e */
[----:B-1----:R-:W-:Y:S02]  /*69b0*/  IMAD.MOV.U32 R9, RZ, RZ, R31 ;  /* 0x000000ffff097224 */ /* 0x002fe400078e001f */
[----:B------:R-:W-:Y:S01]  /*69c0*/  WARPGROUP.ARRIVE ;  /* 0x00000000000079c5 */ /* 0x000fe20000000000 */
[----:B------:R-:W-:Y:S02]  /*69d0*/  IMAD.MOV.U32 R202, RZ, RZ, R17 ;  /* 0x000000ffffca7224 */ /* 0x000fe400078e0011 */
[----:B------:R-:W-:-:S02]  /*69e0*/  IMAD.MOV.U32 R203, RZ, RZ, R18 ;  /* 0x000000ffffcb7224 */ /* 0x000fc400078e0012 */
[----:B------:R-:W-:Y:S01]  /*69f0*/  IMAD.MOV.U32 R204, RZ, RZ, R19 ;  /* 0x000000ffffcc7224 */ /* 0x000fe200078e0013 */
[----:B------:R-:W-:Y:S01]  /*6a00*/  QGMMA.64x32x32.F32.E4M3.E4M3 R24, gdesc[UR36], RZ, !UPT, gsb0 ;  /* 0x00600000241879f3 */ /* 0x000fe2000c0008ff */
[----:B------:R-:W-:Y:S02]  /*6a10*/  IMAD.MOV.U32 R205, RZ, RZ, R20 ;  /* 0x000000ffffcd7224 */ /* 0x000fe400078e0014 */
[----:B------:R-:W-:Y:S02]  /*6a20*/  IMAD.MOV.U32 R206, RZ, RZ, R21 ;  /* 0x000000ffffce7224 */ /* 0x000fe400078e0015 */
[----:B------:R-:W-:Y:S02]  /*6a30*/  IMAD.MOV.U32 R207, RZ, RZ, R22 ;  /* 0x000000ffffcf7224 */ /* 0x000fe400078e0016 */
[----:B------:R-:W-:Y:S02]  /*6a40*/  IMAD.MOV.U32 R208, RZ, RZ, R23 ;  /* 0x000000ffffd07224 */ /* 0x000fe400078e0017 */
[----:B------:R-:W-:Y:S01]  /*6a50*/  IMAD.MOV.U32 R215, RZ, RZ, R16 ;  /* 0x000000ffffd77224 */ /* 0x000fe200078e0010 */
[----:B------:R-:W-:-:S02]  /*6a60*/  WARPGROUP.DEPBAR.LE gsb0, 0x0 ;  /* 0x00008000000079c5 */ /* 0x000fc40000010000 */
        /* <DEDUP_REMOVED lines=16> */
[----:B------:R-:W-:-:S06]  /*6b70*/  WARPGROUP.ARRIVE ;  /* 0x00000000000079c5 */ /* 0x000fcc0000000000 */
[----:B------:R-:W-:Y:S01]  /*6b80*/  QGMMA.64x32x32.F32.E4M3.E4M3 R24, gdesc[UR16], RZ, !UPT, gsb0 ;  /* 0x00600000101879f3 */ /* 0x000fe2000c0008ff */
[----:B------:R-:W-:Y:S02]  /*6b90*/  UIADD3 UR16, UR49, 0xc00, URZ ;  /* 0x00000c0031107890 */ /* 0x000fe4000fffe03f */
[----:B------:R-:W-:Y:S02]  /*6ba0*/  WARPGROUP.DEPBAR.LE gsb0, 0x0 ;  /* 0x00008000000079c5 */ /* 0x000fe40000010000 */
[----:B------:R-:W-:Y:S01]  /*6bb0*/  WARPGROUP.ARRIVE ;  /* 0x00000000000079c5 */ /* 0x000fe20000000000 */
[----:B------:R-:W-:Y:S04]  /*6bc0*/  STL.64 [R1], R24 ;  /* 0x0000001801007387 */ /* 0x000fe80000100a00 */
[----:B------:R-:W-:Y:S01]  /*6bd0*/  STL.64 [R1+0x8], R26 ;  /* 0x0000081a01007387 */ /* 0x000fe20000100a00 */
[----:B------:R-:W-:Y:S03]  /*6be0*/  QGMMA.64x32x32.F32.E4M3.E4M3 R168, gdesc[UR20], RZ, !UPT, gsb0 ;  /* 0x0060000014a879f3 */ /* 0x000fe6000c0008ff */
[----:B------:R-:W-:Y:S04]  /*6bf0*/  STL.64 [R1+0x10], R28 ;  /* 0x0000101c01007387 */ /* 0x000fe80000100a00 */
[----:B------:R-:W-:Y:S04]  /*6c00*/  STL.64 [R1+0x18], R30 ;  /* 0x0000181e01007387 */ /* 0x000fe80000100a00 */
[----:B------:R-:W-:Y:S04]  /*6c10*/  STL.64 [R1+0x20], R32 ;  /* 0x0000202001007387 */ /* 0x000fe80000100a00 */
[----:B------:R-:W-:Y:S04]  /*6c20*/  STL.64 [R1+0x28], R34 ;  /* 0x0000282201007387 */ /* 0x000fe80000100a00 */
[----:B------:R-:W-:Y:S04]  /*6c30*/  STL.64 [R1+0x30], R36 ;  /* 0x0000302401007387 */ /* 0x000fe80000100a00 */
[----:B------:R-:W-:Y:S01]  /*6c40*/  STL.64 [R1+0x38], R38 ;  /* 0x0000382601007387 */ /* 0x000fe20000100a00 */
[----:B------:R-:W-:-:S02]  /*6c50*/  WARPGROUP.DEPBAR.LE gsb0, 0x0 ;  /* 0x00008000000079c5 */ /* 0x000fc40000010000 */
[----:B------:R-:W-:Y:S01]  /*6c60*/  WARPGROUP.ARRIVE ;  /* 0x00000000000079c5 */ /* 0x000fe20000000000 */
[----:B------:R0:W-:Y:S04]  /*6c70*/  STL.64 [R1+0x1100], R182 ;  /* 0x001100b601007387 */ /* 0x0001e80000100a00 */
[----:B------:R1:W-:Y:S01]  /*6c80*/  STL.64 [R1+0x10f8], R180 ;  /* 0x0010f8b401007387 */ /* 0x0003e20000100a00 */
[----:B------:R-:W-:Y:S03]  /*6c90*/  QGMMA.64x32x32.F32.E4M3.E4M3 R104, gdesc[UR24], RZ, !UPT, gsb0 ;  /* 0x00600000186879f3 */ /* 0x000fe6000c0008ff */
[----:B------:R2:W-:Y:S04]  /*6ca0*/  STL.64 [R1+0x10f0], R178 ;  /* 0x0010f0b201007387 */ /* 0x0005e80000100a00 */
[----:B------:R3:W-:Y:S01]  /*6cb0*/  STL.64 [R1+0x10e8], R176 ;  /* 0x0010e8b001007387 */ /* 0x0007e20000100a00 */
[----:B0-----:R-:W-:-:S02]  /*6cc0*/  IMAD.MOV.U32 R182, RZ, RZ, R153 ;  /* 0x000000ffffb67224 */ /* 0x001fc400078e0099 */
[----:B------:R-:W-:Y:S01]  /*6cd0*/  IMAD.MOV.U32 R183, RZ, RZ, R152 ;  /* 0x000000ffffb77224 */ /* 0x000fe200078e0098 */
[----:B------:R0:W-:Y:S01]  /*6ce0*/  STL.64 [R1+0x10e0], R174 ;  /* 0x0010e0ae01007387 */ /* 0x0001e20000100a00 */
[----:B-1----:R-:W-:Y:S02]  /*6cf0*/  IMAD.MOV.U32 R180, RZ, RZ, R158 ;  /* 0x000000ffffb47224 */ /* 0x002fe400078e009e */
[----:B------:R-:W-:Y:S01]  /*6d00*/  IMAD.MOV.U32 R181, RZ, RZ, R154 ;  /* 0x000000ffffb57224 */ /* 0x000fe200078e009a */
[----:B------:R1:W-:Y:S01]  /*6d10*/  STL.64 [R1+0x10d8], R172 ;  /* 0x0010d8ac01007387 */ /* 0x0003e20000100a00 */
[----:B--2---:R-:W-:Y:S02]  /*6d20*/  IMAD.MOV.U32 R178, RZ, RZ, R160 ;  /* 0x000000ffffb27224 */ /* 0x004fe400078e00a0 */
[----:B------:R-:W-:Y:S01]  /*6d30*/  IMAD.MOV.U32 R179, RZ, RZ, R159 ;  /* 0x000000ffffb37224 */ /* 0x000fe200078e009f */
[----:B------:R2:W-:Y:S01]  /*6d40*/  STL.64 [R1+0x10d0], R170 ;  /* 0x0010d0aa01007387 */ /* 0x0005e20000100a00 */
[----:B---3--:R-:W-:-:S02]  /*6d50*/  IMAD.MOV.U32 R176, RZ, RZ, R162 ;  /* 0x000000ffffb07224 */ /* 0x008fc400078e00a2 */
[----:B------:R-:W-:Y:S01]  /*6d60*/  IMAD.MOV.U32 R177, RZ, RZ, R161 ;  /* 0x000000ffffb17224 */ /* 0x000fe200078e00a1 */
[----:B------:R3:W-:Y:S01]  /*6d70*/  STL.64 [R1+0x10c8], R168 ;  /* 0x0010c8a801007387 */ /* 0x0007e20000100a00 */
[----:B0-----:R-:W-:Y:S02]  /*6d80*/  IMAD.MOV.U32 R174, RZ, RZ, R164 ;  /* 0x000000ffffae7224 */ /* 0x001fe400078e00a4 */
[----:B------:R-:W-:Y:S01]  /*6d90*/  IMAD.MOV.U32 R175, RZ, RZ, R163 ;  /* 0x000000ffffaf7224 */ /* 0x000fe200078e00a3 */
[----:B------:R-:W-:Y:S01]  /*6da0*/  STL [R1+0x514], RZ ;  /* 0x000514ff01007387 */ /* 0x000fe20000100800 */
[----:B-1----:R-:W-:Y:S02]  /*6db0*/  IMAD.MOV.U32 R172, RZ, RZ, R166 ;  /* 0x000000ffffac7224 */ /* 0x002fe400078e00a6 */
[----:B------:R-:W-:Y:S02]  /*6dc0*/  IMAD.MOV.U32 R173, RZ, RZ, R165 ;  /* 0x000000ffffad7224 */ /* 0x000fe400078e00a5 */
[----:B--2---:R-:W-:-:S02]  /*6dd0*/  IMAD.MOV.U32 R171, RZ, RZ, R167 ;  /* 0x000000ffffab7224 */ /* 0x004fc400078e00a7 */
[----:B------:R-:W-:Y:S02]  /*6de0*/  IMAD.MOV.U32 R170, RZ, RZ, R216 ;  /* 0x000000ffffaa7224 */ /* 0x000fe400078e00d8 */
[----:B---3--:R-:W-:Y:S02]  /*6df0*/  IMAD.MOV.U32 R168, RZ, RZ, R218 ;  /* 0x000000ffffa87224 */ /* 0x008fe400078e00da */
[----:B------:R-:W-:Y:S01]  /*6e00*/  IMAD.MOV.U32 R169, RZ, RZ, R217 ;  /* 0x000000ffffa97224 */ /* 0x000fe200078e00d9 */
[----:B------:R-:W-:Y:S02]  /*6e10*/  WARPGROUP.DEPBAR.LE gsb0, 0x0 ;  /* 0x00008000000079c5 */ /* 0x000fe40000010000 */
[----:B------:R-:W-:Y:S01]  /*6e20*/  WARPGROUP.ARRIVE ;  /* 0x00000000000079c5 */ /* 0x000fe20000000000 */
[----:B------:R0:W-:Y:S04]  /*6e30*/  STL.64 [R1+0x1140], R118 ;  /* 0x0011407601007387 */ /* 0x0001e80000100a00 */
[----:B------:R1:W-:Y:S01]  /*6e40*/  STL.64 [R1+0x1138], R116 ;  /* 0x0011387401007387 */ /* 0x0003e20000100a00 */
[----:B------:R-:W-:Y:S01]  /*6e50*/  QGMMA.64x32x32.F32.E4M3.E4M3 R40, gdesc[UR28], RZ, !UPT, gsb0 ;  /* 0x006000001c2879f3 */ /* 0x000fe2000c0008ff */
[----:B------:R-:W-:Y:S01]  /*6e60*/  UMOV UR28, UR16 ;  /* 0x00000010001c7c82 */ /* 0x000fe20008000000 */
[----:B------:R-:W-:Y:S01]  /*6e70*/  UMOV UR29, 0x40000040 ;  /* 0x40000040001d7882 */ /* 0x000fe20000000000 */
[----:B------:R-:W-:Y:S01]  /*6e80*/  UMOV UR24, UR28 ;  /* 0x0000001c00187c82 */ /* 0x000fe20008000000 */
[----:B------:R-:W-:Y:S01]  /*6e90*/  UMOV UR25, UR29 ;  /* 0x0000001d00197c82 */ /* 0x000fe20008000000 */
[----:B------:R-:W-:Y:S01]  /*6ea0*/  UMOV UR20, UR28 ;  /* 0x0000001c00147c82 */ /* 0x000fe20008000000 */
[----:B------:R-:W-:Y:S01]  /*6eb0*/  UMOV UR21, UR29 ;  /* 0x0000001d00157c82 */ /* 0x000fe20008000000 */
[----:B0-----:R-:W-:Y:S01]  /*6ec0*/  IMAD.MOV.U32 R118, RZ, RZ, R156 ;  /* 0x000000ffff767224 */ /* 0x001fe200078e009c */
[----:B------:R-:W-:Y:S01]  /*6ed0*/  UMOV UR16, UR28 ;  /* 0x0000001c00107c82 */ /* 0x000fe20008000000 */
[----:B------:R-:W-:Y:S01]  /*6ee0*/  IMAD.MOV.U32 R119, RZ, RZ, R155 ;  /* 0x000000ffff777224 */ /* 0x000fe200078e009b */
[----:B------:R-:W-:Y:S01]  /*6ef0*/  UMOV UR17, UR29 ;  /* 0x0000001d00117c82 */ /* 0x000fe20008000000 */
[----:B-1----:R-:W-:Y:S01]  /*6f00*/  IMAD.MOV.U32 R117, RZ, RZ, R157 ;  /* 0x000000ffff757224 */ /* 0x002fe200078e009d */
[----:B------:R-:W-:Y:S01]  /*6f10*/  STL.64 [R1+0x1130], R114 ;  /* 0x0011307201007387 */ /* 0x000fe20000100a00 */
[----:B------:R-:W-:Y:S01]  /*6f20*/  UMOV UR36, UR28 ;  /* 0x0000001c00247c82 */ /* 0x000fe20008000000 */
[----:B------:R-:W-:Y:S01]  /*6f30*/  UMOV UR37, UR29 ;  /* 0x0000001d00257c82 */ /* 0x000fe20008000000 */
[----:B------:R-:W-:Y:S01]  /*6f40*/  UMOV UR32, UR28 ;  /* 0x0000001c00207c82 */ /* 0x000fe20008000000 */
[----:B------:R-:W-:Y:S01]  /*6f50*/  STL.64 [R1+0x1128], R112 ;  /* 0x0011287001007387 */ /* 0x000fe20000100a00 */
[----:B------:R-:W-:Y:S01]  /*6f60*/  UMOV UR33, UR29 ;  /* 0x0000001d00217c82 */ /* 0x000fe20008000000 */
[----:B------:R-:W-:Y:S01]  /*6f70*/  UMOV UR12, UR28 ;  /* 0x0000001c000c7c82 */ /* 0x000fe20008000000 */
[----:B------:R-:W-:Y:S01]  /*6f80*/  UMOV UR13, UR29 ;  /* 0x0000001d000d7c82 */ /* 0x000fe20008000000 */
[----:B------:R-:W-:Y:S04]  /*6f90*/  STL.64 [R1+0x1120], R110 ;  /* 0x0011206e01007387 */ /* 0x000fe80000100a00 */
[----:B------:R-:W-:Y:S04]  /*6fa0*/  STL.64 [R1+0x1118], R108 ;  /* 0x0011186c01007387 */ /* 0x000fe80000100a00 */
[----:B------:R-:W-:Y:S04]  /*6fb0*/  STL.64 [R1+0x1110], R106 ;  /* 0x0011106a01007387 */ /* 0x000fe80000100a00 */
[----:B------:R-:W-:Y:S04]  /*6fc0*/  STL.64 [R1+0x1108], R104 ;  /* 0x0011086801007387 */ /* 0x000fe80000100a00 */
[----:B------:R-:W-:Y:S01]  /*6fd0*/  STL [R1+0x510], RZ ;  /* 0x000510ff01007387 */ /* 0x000fe20000100800 */
[----:B------:R-:W-:-:S02]  /*6fe0*/  WARPGROUP.DEPBAR.LE gsb0, 0x0 ;  /* 0x00008000000079c5 */ /* 0x000fc40000010000 */
[----:B------:R-:W-:Y:S01]  /*6ff0*/  WARPGROUP.ARRIVE ;  /* 0x00000000000079c5 */ /* 0x000fe20000000000 */
[----:B------:R-:W-:Y:S04]  /*7000*/  STL.64 [R1+0x1180], R54 ;  /* 0x0011803601007387 */ /* 0x000fe80000100a00 */
[----:B------:R-:W-:Y:S01]  /*7010*/  STL.64 [R1+0x1178], R52 ;  /* 0x0011783401007387 */ /* 0x000fe20000100a00 */
[----:B------:R-:W-:Y:S03]  /*7020*/  QGMMA.64x32x32.F32.E4M3.E4M3 R24, gdesc[UR28], RZ, !UPT, gsb0 ;  /* 0x006000001c1879f3 */ /* 0x000fe6000c0008ff */
[----:B------:R-:W-:Y:S04]  /*7030*/  STL.64 [R1+0x1170], R50 ;  /* 0x0011703201007387 */ /* 0x000fe80000100a00 */
[----:B------:R-:W-:Y:S04]  /*7040*/  STL.64 [R1+0x1168], R48 ;  /* 0x0011683001007387 */ /* 0x000fe80000100a00 */
        /* <DEDUP_REMOVED lines=15> */
[----:B------:R0:W-:Y:S04]  /*7140*/  STL.64 [R1+0x1188], R24 ;  /* 0x0011881801007387 */ /* 0x0001e80000100a00 */
        /* <DEDUP_REMOVED lines=15> */
[----:B------:R-:W-:Y:S04]  /*7240*/  STL [R1+0xfd4], R152 ;  /* 0x000fd49801007387 */ /* 0x000fe80000100800 */
[----:B------:R-:W-:Y:S01]  /*7250*/  STL [R1+0xfd0], R153 ;  /* 0x000fd09901007387 */ /* 0x000fe20000100800 */
[----:B------:R-:W-:Y:S01]  /*7260*/  QGMMA.64x32x32.F32.E4M3.E4M3 R216, gdesc[UR16], RZ, !UPT, gsb0 ;  /* 0x0060000010d879f3 */ /* 0x000fe2000c0008ff */
[----:B------:R-:W-:Y:S02]  /*7270*/  UIADD3 UR16, UR49, 0x2, URZ ;  /* 0x0000000231107890 */ /* 0x000fe4000fffe03f */
[----:B------:R-:W-:Y:S01]  /*7280*/  STL [R1+0xfcc], R154 ;  /* 0x000fcc9a01007387 */ /* 0x000fe20000100800 */
[----:B------:R-:W-:-:S03]  /*7290*/  UIADD3 UR17, UR50, 0x2, URZ ;  /* 0x0000000232117890 */ /* 0x000fc6000fffe03f */
        /* <DEDUP_REMOVED lines=12> */
[----:B------:R-:W-:Y:S01]  /*7360*/  STL [R1+0xf98], R167 ;  /* 0x000f98a701007387 */ /* 0x000fe20000100800 */
[----:B------:R-:W-:-:S02]  /*7370*/  WARPGROUP.DEPBAR.LE gsb0, 0x0 ;  /* 0x00008000000079c5 */ /* 0x000fc40000010000 */
[----:B0-----:R-:W-:Y:S01]  /*7380*/  WARPGROUP.ARRIVE ;  /* 0x00000000000079c5 */ /* 0x001fe20000000000 */
        /* <DEDUP_REMOVED lines=12> */
[----:B------:R0:W-:Y:S04]  /*7450*/  STL [R1+0xfe8], R227 ;  /* 0x000fe8e301007387 */ /* 0x0001e80000100800 */
[----:B------:R1:W-:Y:S04]  /*7460*/  STL [R1+0xfe4], R228 ;  /* 0x000fe4e401007387 */ /* 0x0003e80000100800 */
        /* <DEDUP_REMOVED lines=22> */
[----:B------:R-:W-:Y:S03]  /*75d0*/  STL [R1+0x1054], R162 ;  /* 0x001054a201007387 */ /* 0x000fe60000100800 */
[----:B------:R-:W-:Y:S01]  /*75e0*/  QGMMA.64x32x32.F32.E4M3.E4M3 R24, gdesc[UR32], RZ, !UPT, gsb0 ;  /* 0x00600000201879f3 */ /* 0x000fe2000c0008ff */
        /* <DEDUP_REMOVED lines=16> */
[----:B------:R-:W-:Y:S01]  /*76f0*/  IMAD.MOV.U32 R226, RZ, RZ, R39 ;  /* 0x000000ffffe27224 */ /* 0x000fe200078e0027 */
[----:B------:R-:W-:Y:S01]  /*7700*/  STL.64 [R1+0x1c0], R24 ;  /* 0x0001c01801007387 */ /* 0x000fe20000100a00 */
[----:B------:R-:W-:Y:S02]  /*7710*/  IMAD.MOV.U32 R225, RZ, RZ, R38 ;  /* 0x000000ffffe17224 */ /* 0x000fe400078e0026 */
[----:B------:R-:W-:Y:S01]  /*7720*/  IMAD.MOV.U32 R224, RZ, RZ, R37 ;  /* 0x000000ffffe07224 */ /* 0x000fe200078e0025 */
[----:B------:R-:W-:Y:S01]  /*7730*/  STL.64 [R1+0x1c8], R26 ;  /* 0x0001c81a01007387 */ /* 0x000fe20000100a00 */
[----:B------:R-:W-:Y:S02]  /*7740*/  IMAD.MOV.U32 R223, RZ, RZ, R36 ;  /* 0x000000ffffdf7224 */ /* 0x000fe400078e0024 */
[----:B------:R-:W-:Y:S01]  /*7750*/  IMAD.MOV.U32 R222, RZ, RZ, R35 ;  /* 0x000000ffffde7224 */ /* 0x000fe200078e0023 */
[----:B------:R0:W-:Y:S01]  /*7760*/  STL [R1+0x1d0], R28 ;  /* 0x0001d01c01007387 */ /* 0x0001e20000100800 */
        /* <DEDUP_REMOVED lines=8> */
[----:B------:R3:W-:Y:S01]  /*77f0*/  STL [R1+0x1078], R224 ;  /* 0x001078e001007387 */ /* 0x0007e20000100800 */
[----:B0-----:R-:W-:-:S03]  /*7800*/  WARPGROUP.ARRIVE ;  /* 0x00000000000079c5 */ /* 0x001fc60000000000 */
        /* <DEDUP_REMOVED lines=9> */
[----:B------:R-:W-:Y:S04]  /*78a0*/  STL [R1+0x4fc], RZ ;  /* 0x0004fcff01007387 */ /* 0x000fe80000100800 */
[----:B------:R-:W4:Y:S04]  /*78b0*/  LDL.LU.64 R40, [R1+0x380] ;  /* 0x0003800001287983 */ /* 0x000f280000300a00 */
[----:B------:R-:W4:Y:S04]  /*78c0*/  LDL.LU.64 R42, [R1+0x388] ;  /* 0x00038800012a7983 */ /* 0x000f280000300a00 */
[----:B------:R-:W4:Y:S04]  /*78d0*/  LDL.LU.64 R44, [R1+0x390] ;  /* 0x00039000012c7983 */ /* 0x000f280000300a00 */
[----:B------:R-:W4:Y:S04]  /*78e0*/  LDL.LU.64 R46, [R1+0x398] ;  /* 0x00039800012e7983 */ /* 0x000f280000300a00 */
[----:B------:R-:W4:Y:S04]  /*78f0*/  LDL.LU.64 R48, [R1+0x3a0] ;  /* 0x0003a00001307983 */ /* 0x000f280000300a00 */
[----:B------:R-:W4:Y:S04]  /*7900*/  LDL.LU.64 R50, [R1+0x3a8] ;  /* 0x0003a80001327983 */ /* 0x000f280000300a00 */
[----:B------:R-:W4:Y:S01]  /*7910*/  LDL.LU.64 R52, [R1+0x3b0] ;  /* 0x0003b00001347983 */ /* 0x000f220000300a00 */
[----:B------:R-:W-:-:S03]  /*7920*/  WARPGROUP.DEPBAR.LE gsb0, 0x0 ;  /* 0x00008000000079c5 */ /* 0x000fc60000010000 */
[----:B------:R-:W4:Y:S01]  /*7930*/  LDL.LU.64 R54, [R1+0x3b8] ;  /* 0x0003b80001367983 */ /* 0x000f220000300a00 */
[----:B------:R-:W-:Y:S01]  /*7940*/  UMOV UR12, UR16 ;  /* 0x00000010000c7c82 */ /* 0x000fe20008000000 */
[----:B------:R-:W-:Y:S01]  /*7950*/  UMOV UR13, 0x40000040 ;  /* 0x40000040000d7882 */ /* 0x000fe20000000000 */
[----:B------:R-:W-:Y:S01]  /*7960*/  UMOV UR14, UR17 ;  /* 0x00000011000e7c82 */ /* 0x000fe20008000000 */
[----:B------:R-:W-:Y:S01]  /*7970*/  UMOV UR15, 0x40000040 ;  /* 0x40000040000f7882 */ /* 0x000fe20000000000 */
[----:B------:R-:W-:Y:S02]  /*7980*/  IMAD.MOV.U32 R227, RZ, RZ, R39 ;  /* 0x000000ffffe37224 */ /* 0x000fe400078e0027 */
[----:B------:R-:W-:Y:S02]  /*7990*/  IMAD.MOV.U32 R228, RZ, RZ, R38 ;  /* 0x000000ffffe47224 */ /* 0x000fe400078e0026 */
[----:B------:R-:W-:Y:S02]  /*79a0*/  IMAD.MOV.U32 R229, RZ, RZ, R37 ;  /* 0x000000ffffe57224 */ /* 0x000fe400078e0025 */
[----:B------:R-:W-:Y:S01]  /*79b0*/  IMAD.MOV.U32 R230, RZ, RZ, R36 ;  /* 0x000000ffffe67224 */ /* 0x000fe200078e0024 */
[----:B------:R-:W-:Y:S01]  /*79c0*/  STL [R1+0x10c0], R227 ;  /* 0x0010c0e301007387 */ /* 0x000fe20000100800 */
[----:B------:R-:W-:-:S02]  /*79d0*/  IMAD.MOV.U32 R231, RZ, RZ, R35 ;  /* 0x000000ffffe77224 */ /* 0x000fc400078e0023 */
[----:B------:R-:W-:Y:S01]  /*79e0*/  IMAD.MOV.U32 R152, RZ, RZ, R34 ;  /* 0x000000ffff987224 */ /* 0x000fe200078e0022 */
[----:B------:R-:W-:Y:S01]  /*79f0*/  STL [R1+0x10bc], R228 ;  /* 0x0010bce401007387 */ /* 0x000fe20000100800 */
[----:B------:R-:W-:Y:S02]  /*7a00*/  IMAD.MOV.U32 R153, RZ, RZ, R33 ;  /* 0x000000ffff997224 */ /* 0x000fe400078e0021 */
[----:B------:R-:W-:Y:S01]  /*7a10*/  IMAD.MOV.U32 R154, RZ, RZ, R32 ;  /* 0x000000ffff9a7224 */ /* 0x000fe200078e0020 */
[----:B------:R-:W-:Y:S01]  /*7a20*/  STL [R1+0x10b8], R229 ;  /* 0x0010b8e501007387 */ /* 0x000fe20000100800 */
        /* <DEDUP_REMOVED lines=21> */
[----:B----4-:R-:W-:-:S06]  /*7b80*/  WARPGROUP.ARRIVE ;  /* 0x00000000000079c5 */ /* 0x010fcc0000000000 */
[----:B------:R-:W-:Y:S03]  /*7b90*/  QGMMA.64x32x32.F32.E4M3.E4M3 R40, gdesc[UR12], R40, gsb0 ;  /* 0x006000000c2879f3 */ /* 0x000fe60008000828 */
[----:B------:R-:W-:Y:S02]  /*7ba0*/  WARPGROUP.DEPBAR.LE gsb0, 0x0 ;  /* 0x00008000000079c5 */ /* 0x000fe40000010000 */
[----:B------:R0:W-:Y:S01]  /*7bb0*/  STL.64 [R1+0x380], R40 ;  /* 0x0003802801007387 */ /* 0x0001e20000100a00 */
[----:B-1----:R-:W-:-:S03]  /*7bc0*/  IMAD.MOV.U32 R226, RZ, RZ, R45 ;  /* 0x000000ffffe27224 */ /* 0x002fc600078e002d */
[----:B------:R1:W-:Y:S01]  /*7bd0*/  STL.64 [R1+0x388], R42 ;  /* 0x0003882a01007387 */ /* 0x0003e20000100a00 */
[----:B--2---:R-:W-:-:S03]  /*7be0*/  IMAD.MOV.U32 R225, RZ, RZ, R46 ;  /* 0x000000ffffe17224 */ /* 0x004fc600078e002e */
[----:B------:R2:W-:Y:S01]  /*7bf0*/  STL [R1+0x390], R44 ;  /* 0x0003902c01007387 */ /* 0x0005e20000100800 */
[----:B---3--:R-:W-:-:S03]  /*7c00*/  IMAD.MOV.U32 R224, RZ, RZ, R47 ;  /* 0x000000ffffe07224 */ /* 0x008fc600078e002f */
[----:B0-----:R-:W3:Y:S01]  /*7c10*/  LDL.LU.64 R40, [R1+0x280] ;  /* 0x0002800001287983 */ /* 0x001ee20000300a00 */
[----:B------:R-:W-:-:S03]  /*7c20*/  IMAD.MOV.U32 R223, RZ, RZ, R48 ;  /* 0x000000ffffdf7224 */ /* 0x000fc600078e0030 */
[----:B-1----:R-:W3:Y:S01]  /*7c30*/  LDL.LU.64 R42, [R1+0x288] ;  /* 0x00028800012a7983 */ /* 0x002ee20000300a00 */
[----:B------:R-:W-:-:S03]  /*7c40*/  IMAD.MOV.U32 R222, RZ, RZ, R49 ;  /* 0x000000ffffde7224 */ /* 0x000fc600078e0031 */
[----:B--2---:R-:W3:Y:S01]  /*7c50*/  LDL.LU.64 R44, [R1+0x290] ;  /* 0x00029000012c7983 */ /* 0x004ee20000300a00 */
[----:B------:R-:W-:Y:S02]  /*7c60*/  IMAD.MOV.U32 R221, RZ, RZ, R50 ;  /* 0x000000ffffdd7224 */ /* 0x000fe400078e0032 */
[----:B------:R-:W-:Y:S01]  /*7c70*/  IMAD.MOV.U32 R220, RZ, RZ, R51 ;  /* 0x000000ffffdc7224 */ /* 0x000fe200078e0033 */
[----:B------:R-:W3:Y:S01]  /*7c80*/  LDL.LU.64 R46, [R1+0x298] ;  /* 0x00029800012e7983 */ /* 0x000ee20000300a00 */
[----:B------:R-:W-:Y:S02]  /*7c90*/  IMAD.MOV.U32 R219, RZ, RZ, R52 ;  /* 0x000000ffffdb7224 */ /* 0x000fe400078e0034 */
[----:B------:R-:W-:Y:S01]  /*7ca0*/  IMAD.MOV.U32 R218, RZ, RZ, R53 ;  /* 0x000000ffffda7224 */ /* 0x000fe200078e0035 */
[----:B------:R-:W3:Y:S01]  /*7cb0*/  LDL.LU.64 R48, [R1+0x2a0] ;  /* 0x0002a00001307983 */ /* 0x000ee20000300a00 */
[----:B------:R-:W-:Y:S02]  /*7cc0*/  IMAD.MOV.U32 R217, RZ, RZ, R54 ;  /* 0x000000ffffd97224 */ /* 0x000fe400078e0036 */
[----:B------:R-:W-:Y:S01]  /*7cd0*/  IMAD.MOV.U32 R216, RZ, RZ, R55 ;  /* 0x000000ffffd87224 */ /* 0x000fe200078e0037 */
[----:B------:R-:W3:Y:S04]  /*7ce0*/  LDL.LU.64 R50, [R1+0x2a8] ;  /* 0x0002a80001327983 */ /* 0x000ee80000300a00 */
[----:B------:R-:W3:Y:S04]  /*7cf0*/  LDL.LU.64 R52, [R1+0x2b0] ;  /* 0x0002b00001347983 */ /* 0x000ee80000300a00 */
[----:B------:R-:W3:Y:S01]  /*7d00*/  LDL.LU.64 R54, [R1+0x2b8] ;  /* 0x0002b80001367983 */ /* 0x000ee20000300a00 */
[----:B------:R-:W-:Y:S01]  /*7d10*/  UIADD3 UR34, UR50, 0x102, URZ ;  /* 0x0000010232227890 */ /* 0x000fe2000fffe03f */
[----:B------:R-:W-:Y:S01]  /*7d20*/  UMOV UR32, UR12 ;  /* 0x0000000c00207c82 */ /* 0x000fe20008000000 */
[----:B------:R-:W-:Y:S01]  /*7d30*/  UMOV UR33, UR13 ;  /* 0x0000000d00217c82 */ /* 0x000fe20008000000 */
[----:B------:R-:W-:Y:S01]  /*7d40*/  UMOV UR35, 0x40000040 ;  /* 0x4000004000237882 */ /* 0x000fe20000000000 */
        /* <DEDUP_REMOVED lines=29> */
[----:B------:R-:W-:Y:S01]  /*7f20*/  IMAD.MOV.U32 R170, RZ, RZ, R15 ;  /* 0x000000ffffaa7224 */ /* 0x000fe200078e000f */
[----:B---3--:R-:W-:-:S06]  /*7f30*/  WARPGROUP.ARRIVE ;  /* 0x00000000000079c5 */ /* 0x008fcc0000000000 */
[----:B------:R-:W-:Y:S03]  /*7f40*/  QGMMA.64x32x32.F32.E4M3.E4M3 R40, gdesc[UR32], R40, gsb0 ;  /* 0x00600000202879f3 */ /* 0x000fe60008000828 */
[----:B------:R-:W-:Y:S02]  /*7f50*/  WARPGROUP.DEPBAR.LE gsb0, 0x0 ;  /* 0x00008000000079c5 */ /* 0x000fe40000010000 */
[----:B------:R-:W-:Y:S02]  /*7f60*/  IMAD.MOV.U32 R163, RZ, RZ, R40 ;  /* 0x000000ffffa37224 */ /* 0x000fe400078e0028 */
[----:B------:R-:W-:Y:S02]  /*7f70*/  IMAD.MOV.U32 R164, RZ, RZ, R41 ;  /* 0x000000ffffa47224 */ /* 0x000fe400078e0029 */
[----:B------:R-:W-:Y:S01]  /*7f80*/  IMAD.MOV.U32 R165, RZ, RZ, R42 ;  /* 0x000000ffffa57224 */ /* 0x000fe200078e002a */
[----:B------:R-:W2:Y:S01]  /*7f90*/  LDL.LU.64 R40, [R1+0x180] ;  /* 0x0001800001287983 */ /* 0x000ea20000300a00 */
[----:B------:R-:W-:-:S02]  /*7fa0*/  IMAD.MOV.U32 R166, RZ, RZ, R43 ;  /* 0x000000ffffa67224 */ /* 0x000fc400078e002b */
[----:B------:R-:W-:Y:S01]  /*7fb0*/  IMAD.MOV.U32 R167, RZ, RZ, R44 ;  /* 0x000000ffffa77224 */ /* 0x000fe200078e002c */
[----:B------:R-:W2:Y:S01]  /*7fc0*/  LDL.LU.64 R42, [R1+0x188] ;  /* 0x00018800012a7983 */ /* 0x000ea20000300a00 */
[----:B------:R-:W-:Y:S02]  /*7fd0*/  IMAD.MOV.U32 R233, RZ, RZ, R45 ;  /* 0x000000ffffe97224 */ /* 0x000fe400078e002d */
[----:B------:R-:W-:Y:S01]  /*7fe0*/  IMAD.MOV.U32 R232, RZ, RZ, R46 ;  /* 0x000000ffffe87224 */ /* 0x000fe200078e002e */
[----:B------:R-:W2:Y:S01]  /*7ff0*/  LDL.LU.64 R44, [R1+0x190] ;  /* 0x00019000012c7983 */ /* 0x000ea20000300a00 */
        /* <DEDUP_REMOVED lines=12> */
[----:B------:R-:W-:-:S03]  /*80c0*/  IMAD.MOV.U32 R15, RZ, RZ, R55 ;  /* 0x000000ffff0f7224 */ /* 0x000fc600078e0037 */
[----:B------:R-:W2:Y:S01]  /*80d0*/  LDL.LU.64 R54, [R1+0x1b8] ;  /* 0x0001b80001367983 */ /* 0x000ea20000300a00 */
[----:B------:R-:W-:Y:S01]  /*80e0*/  UIADD3 UR38, UR50, 0x202, URZ ;  /* 0x0000020232267890 */ /* 0x000fe2000fffe03f */
[----:B------:R-:W-:Y:S01]  /*80f0*/  UMOV UR36, UR12 ;  /* 0x0000000c00247c82 */ /* 0x000fe20008000000 */
[----:B------:R-:W-:Y:S01]  /*8100*/  UMOV UR37, UR13 ;  /* 0x0000000d00257c82 */ /* 0x000fe20008000000 */
[----:B------:R-:W-:Y:S01]  /*8110*/  UMOV UR39, 0x40000040 ;  /* 0x4000004000277882 */ /* 0x000fe20000000000 */
[----:B------:R-:W-:Y:S04]  /*8120*/  STL.64 [R1+0x1218], R18 ;  /* 0x0012181201007387 */ /* 0x000fe80000100a00 */
[----:B------:R-:W-:Y:S04]  /*8130*/  STL.64 [R1+0x1210], R16 ;  /* 0x0012101001007387 */ /* 0x000fe80000100a00 */
[----:B------:R-:W-:Y:S01]  /*8140*/  STL [R1+0x1208], R15 ;  /* 0x0012080f01007387 */ /* 0x000fe20000100800 */
[----:B--2---:R-:W-:-:S06]  /*8150*/  WARPGROUP.ARRIVE ;  /* 0x00000000000079c5 */ /* 0x004fcc0000000000 */
[----:B------:R-:W-:Y:S03]  /*8160*/  QGMMA.64x32x32.F32.E4M3.E4M3 R40, gdesc[UR36], R40, gsb0 ;  /* 0x00600000242879f3 */ /* 0x000fe60008000828 */
[----:B------:R-:W-:Y:S02]  /*8170*/  WARPGROUP.DEPBAR.LE gsb0, 0x0 ;  /* 0x00008000000079c5 */ /* 0x000fe40000010000 */
        /* <DEDUP_REMOVED lines=9> */
[----:B------:R-:W2:Y:S01]  /*8210*/  LDL.LU R200, [R1+0x12b8] ;  /* 0x0012b80001c87983 */ /* 0x000ea20000300800 */
[----:B------:R-:W-:-:S02]  /*8220*/  IMAD.MOV.U32 R43, RZ, RZ, R109 ;  /* 0x000000ffff2b7224 */ /* 0x000fc400078e006d */
[----:B------:R-:W-:Y:S02]  /*8230*/  IMAD.MOV.U32 R108, RZ, RZ, R171 ;  /* 0x000000ffff6c7224 */ /* 0x000fe400078e00ab */
[----:B------:R-:W-:Y:S02]  /*8240*/  IMAD.MOV.U32 R106, RZ, RZ, R201 ;  /* 0x000000ffff6a7224 */ /* 0x000fe400078e00c9 */
[----:B------:R-:W-:Y:S01]  /*8250*/  IMAD.MOV.U32 R152, RZ, RZ, R45 ;  /* 0x000000ffff987224 */ /* 0x000fe200078e002d */
[----:B------:R-:W2:Y:S01]  /*8260*/  LDL.LU R201, [R1+0x12b4] ;  /* 0x0012b40001c97983 */ /* 0x000ea20000300800 */
[----:B------:R-:W-:Y:S02]  /*8270*/  IMAD.MOV.U32 R44, RZ, RZ, R110 ;  /* 0x000000ffff2c7224 */ /* 0x000fe400078e006e */
[----:B------:R-:W-:Y:S02]  /*8280*/  IMAD.MOV.U32 R109, RZ, RZ, R172 ;  /* 0x000000ffff6d7224 */ /* 0x000fe400078e00ac */
[----:B------:R-:W-:-:S02]  /*8290*/  IMAD.MOV.U32 R171, RZ, RZ, R202 ;  /* 0x000000ffffab7224 */ /* 0x000fc400078e00ca */
[----:B------:R-:W-:Y:S01]  /*82a0*/  IMAD.MOV.U32 R153, RZ, RZ, R46 ;  /* 0x000000ffff997224 */ /* 0x000fe200078e002e */
[----:B------:R-:W2:Y:S01]  /*82b0*/  LDL.LU R202, [R1+0x12b0] ;  /* 0x0012b00001ca7983 */ /* 0x000ea20000300800 */
        /* <DEDUP_REMOVED lines=52> */
[----:B------:R-:W-:Y:S01]  /*8600*/  IMAD.MOV.U32 R107, RZ, RZ, R170 ;  /* 0x000000ffff6b7224 */ /* 0x000fe200078e00aa */
[----:B------:R-:W2:Y:S01]  /*8610*/  LDL.LU R213, [R1+0x1284] ;  /* 0x0012840001d57983 */ /* 0x000ea20000300800 */
[----:B------:R-:W-:Y:S02]  /*8620*/  IMAD.MOV.U32 R183, RZ, RZ, R214 ;  /* 0x000000ffffb77224 */ /* 0x000fe400078e00d6 */
[----:B------:R-:W-:Y:S01]  /*8630*/  IMAD.MOV.U32 R170, RZ, RZ, R215 ;  /* 0x000000ffffaa7224 */ /* 0x000fe200078e00d7 */
[----:B------:R-:W2:Y:S04]  /*8640*/  LDL.LU R214, [R1+0x1280] ;  /* 0x0012800001d67983 */ /* 0x000ea80000300800 */
[----:B------:R-:W2:Y:S01]  /*8650*/  LDL.LU R215, [R1+0x127c] ;  /* 0x00127c0001d77983 */ /* 0x000ea20000300800 */
[----:B------:R-:W-:Y:S01]  /*8660*/  UIADD3 UR18, UR50, 0x302, URZ ;  /* 0x0000030232127890 */ /* 0x000fe2000fffe03f */
[----:B------:R-:W-:Y:S01]  /*8670*/  WARPGROUP.ARRIVE ;  /* 0x00000000000079c5 */ /* 0x000fe20000000000 */
[----:B------:R-:W-:Y:S01]  /*8680*/  UMOV UR16, UR12 ;  /* 0x0000000c00107c82 */ /* 0x000fe20008000000 */
[----:B------:R-:W-:Y:S01]  /*8690*/  UMOV UR17, UR13 ;  /* 0x0000000d00117c82 */ /* 0x000fe20008000000 */
[----:B------:R-:W-:-:S05]  /*86a0*/  UMOV UR19, 0x40000040 ;  /* 0x4000004000137882 */ /* 0x000fca0000000000 */
[----:B------:R-:W-:Y:S01]  /*86b0*/  QGMMA.64x32x32.F32.E4M3.E4M3 R40, gdesc[UR16], R40, gsb0 ;  /* 0x00600000102879f3 */ /* 0x000fe20008000828 */
[----:B------:R-:W-:Y:S01]  /*86c0*/  UIADD3 UR22, UR50, 0x402, URZ ;  /* 0x0000040232167890 */ /* 0x000fe2000fffe03f */
[----:B------:R-:W-:Y:S01]  /*86d0*/  UMOV UR20, UR12 ;  /* 0x0000000c00147c82 */ /* 0x000fe20008000000 */
[----:B------:R-:W-:Y:S01]  /*86e0*/  UMOV UR21, UR13 ;  /* 0x0000000d00157c82 */ /* 0x000fe20008000000 */
[----:B------:R-:W-:Y:S01]  /*86f0*/  UMOV UR23, 0x40000040 ;  /* 0x4000004000177882 */ /* 0x000fe20000000000 */
[----:B------:R-:W-:Y:S02]  /*8700*/  WARPGROUP.DEPBAR.LE gsb0, 0x0 ;  /* 0x00008000000079c5 */ /* 0x000fe40000010000 */
[----:B------:R-:W-:Y:S01]  /*8710*/  UIADD3 UR26, UR50, 0x502, URZ ;  /* 0x00000502321a7890 */ /* 0x000fe2000fffe03f */
[----:B------:R-:W-:Y:S01]  /*8720*/  UMOV UR24, UR12 ;  /* 0x0000000c00187c82 */ /* 0x000fe20008000000 */
[----:B------:R-:W-:Y:S01]  /*8730*/  UMOV UR25, UR13 ;  /* 0x0000000d00197c82 */ /* 0x000fe20008000000 */
[----:B------:R-:W-:Y:S01]  /*8740*/  UMOV UR27, 0x40000040 ;  /* 0x40000040001b7882 */ /* 0x000fe20000000000 */
[----:B------:R-:W-:Y:S01]  /*8750*/  UIADD3 UR30, UR50, 0x602, URZ ;  /* 0x00000602321e7890 */ /* 0x000fe2000fffe03f */
[----:B------:R-:W-:Y:S01]  /*8760*/  UMOV UR28, UR12 ;  /* 0x0000000c001c7c82 */ /* 0x000fe20008000000 */
[----:B------:R-:W-:Y:S01]  /*8770*/  UMOV UR29, UR13 ;  /* 0x0000000d001d7c82 */ /* 0x000fe20008000000 */
[----:B------:R-:W-:Y:S01]  /*8780*/  UMOV UR31, 0x40000040 ;  /* 0x40000040001f7882 */ /* 0x000fe20000000000 */
[----:B------:R-:W-:Y:S01]  /*8790*/  UIADD3 UR16, UR49, 0x402, URZ ;  /* 0x0000040231107890 */ /* 0x000fe2000fffe03f */
[----:B--2---:R-:W-:-:S06]  /*87a0*/  WARPGROUP.ARRIVE ;  /* 0x00000000000079c5 */ /* 0x004fcc0000000000 */
[----:B------:R-:W-:Y:S03]  /*87b0*/  QGMMA.64x32x32.F32.E4M3.E4M3 R200, gdesc[UR20], R200, gsb0 ;  /* 0x0060000014c879f3 */ /* 0x000fe600080008c8 */
[----:B------:R-:W-:Y:S02]  /*87c0*/  WARPGROUP.DEPBAR.LE gsb0, 0x0 ;  /* 0x00008000000079c5 */ /* 0x000fe40000010000 */
[----:B------:R-:W-:-:S06]  /*87d0*/  WARPGROUP.ARRIVE ;  /* 0x00000000000079c5 */ /* 0x000fcc0000000000 */
[----:B------:R-:W-:Y:S03]  /*87e0*/  QGMMA.64x32x32.F32.E4M3.E4M3 R136, gdesc[UR24], R136, gsb0 ;  /* 0x00600000188879f3 */ /* 0x000fe60008000888 */
[----:B------:R-:W-:Y:S02]  /*87f0*/  WARPGROUP.DEPBAR.LE gsb0, 0x0 ;  /* 0x00008000000079c5 */ /* 0x000fe40000010000 */
[----:B------:R-:W-:-:S06]  /*8800*/  WARPGROUP.ARRIVE ;  /* 0x00000000000079c5 */ /* 0x000fcc0000000000 */
[----:B------:R-:W-:Y:S01]  /*8810*/  QGMMA.64x32x32.F32.E4M3.E4M3 R72, gdesc[UR28], R72, gsb0 ;  /* 0x006000001c4879f3 */ /* 0x000fe20008000848 */
[----:B------:R-:W-:Y:S01]  /*8820*/  UMOV UR28, UR16 ;  /* 0x00000010001c7c82 */ /* 0x000fe20008000000 */
[----:B------:R-:W-:Y:S01]  /*8830*/  UMOV UR29, 0x40000040 ;  /* 0x40000040001d7882 */ /* 0x000fe20000000000 */
[----:B------:R-:W-:Y:S02]  /*8840*/  WARPGROUP.DEPBAR.LE gsb0, 0x0 ;  /* 0x00008000000079c5 */ /* 0x000fe40000010000 */
[----:B------:R-:W-:-:S06]  /*8850*/  WARPGROUP.ARRIVE ;  /* 0x00000000000079c5 */ /* 0x000fcc0000000000 */
[----:B------:R-:W-:Y:S01]  /*8860*/  QGMMA.64x32x32.F32.E4M3.E4M3 R56, gdesc[UR28], R56, gsb0 ;  /* 0x006000001c3879f3 */ /* 0x000fe20008000838 */
[----:B------:R-:W-:Y:S01]  /*8870*/  UMOV UR24, UR28 ;  /* 0x0000001c00187c82 */ /* 0x000fe20008000000 */
[----:B------:R-:W-:Y:S01]  /*8880*/  UMOV UR25, UR29 ;  /* 0x0000001d00197c82 */ /* 0x000fe20008000000 */
[----:B------:R-:W-:Y:S02]  /*8890*/  WARPGROUP.DEPBAR.LE gsb0, 0x0 ;  /* 0x00008000000079c5 */ /* 0x000fe40000010000 */
[----:B------:R-:W-:-:S06]  /*88a0*/  WARPGROUP.ARRIVE ;  /* 0x00000000000079c5 */ /* 0x000fcc0000000000 */
[----:B------:R-:W-:Y:S01]  /*88b0*/  QGMMA.64x32x32.F32.E4M3.E4M3 R120, gdesc[UR24], R120, gsb0 ;  /* 0x00600000187879f3 */ /* 0x000fe20008000878 */
[----:B------:R-:W-:Y:S01]  /*88c0*/  UMOV UR20, UR28 ;  /* 0x0000001c00147c82 */ /* 0x000fe20008000000 */
[----:B------:R-:W-:Y:S01]  /*88d0*/  UMOV UR21, UR29 ;  /* 0x0000001d00157c82 */ /* 0x000fe20008000000 */
[----:B------:R-:W-:Y:S04]  /*88e0*/  STL.64 [R1+0x80], R40 ;  /* 0x0000802801007387 */ /* 0x000fe80000100a00 */
[----:B------:R-:W-:Y:S04]  /*88f0*/  STL.64 [R1+0x88], R42 ;  /* 0x0000882a01007387 */ /* 0x000fe80000100a00 */
[----:B------:R-:W-:Y:S04]  /*8900*/  STL.64 [R1+0x90], R44 ;  /* 0x0000902c01007387 */ /* 0x000fe80000100a00 */
[----:B------:R-:W-:Y:S04]  /*8910*/  STL.64 [R1+0x98], R46 ;  /* 0x0000982e01007387 */ /* 0x000fe80000100a00 */
[----:B------:R-:W-:Y:S04]  /*8920*/  STL.64 [R1+0xa0], R48 ;  /* 0x0000a03001007387 */ /* 0x000fe80000100a00 */
[----:B------:R-:W-:Y:S04]  /*8930*/  STL.64 [R1+0xa8], R50 ;  /* 0x0000a83201007387 */ /* 0x000fe80000100a00 */
[----:B------:R-:W-:Y:S01]  /*8940*/  STL.64 [R1+0xb0], R52 ;  /* 0x0000b03401007387 */ /* 0x000fe20000100a00 */
[----:B------:R-:W-:-:S02]  /*8950*/  WARPGROUP.DEPBAR.LE gsb0, 0x0 ;  /* 0x00008000000079c5 */ /* 0x000fc40000010000 */
[----:B------:R-:W-:-:S06]  /*8960*/  WARPGROUP.ARRIVE ;  /* 0x00000000000079c5 */ /* 0x000fcc0000000000 */
[----:B------:R-:W-:Y:S01]  /*8970*/  QGMMA.64x32x32.F32.E4M3.E4M3 R184, gdesc[UR20], R184, gsb0 ;  /* 0x0060000014b879f3 */ /* 0x000fe200080008b8 */
[----:B------:R-:W-:Y:S04]  /*8980*/  STL.64 [R1+0xb8], R54 ;  /* 0x0000b83601007387 */ /* 0x000fe80000100a00 */
        /* <DEDUP_REMOVED lines=8> */
[----:B------:R0:W-:Y:S04]  /*8a10*/  STL.64 [R1+0xf90], R150 ;  /* 0x000f909601007387 */ /* 0x0001e80000100a00 */
[----:B------:R-:W-:Y:S04]  /*8a20*/  STL.64 [R1+0xf88], R148 ;  /* 0x000f889401007387 */ /* 0x000fe80000100a00 */
[----:B------:R-:W-:Y:S04]  /*8a30*/  STL.64 [R1+0xf80], R146 ;  /* 0x000f809201007387 */ /* 0x000fe80000100a00 */
[----:B------:R-:W-:Y:S04]  /*8a40*/  STL.64 [R1+0xf78], R144 ;  /* 0x000f789001007387 */ /* 0x000fe80000100a00 */
[----:B------:R-:W-:Y:S04]  /*8a50*/  STL.64 [R1+0xf70], R142 ;  /* 0x000f708e01007387 */ /* 0x000fe80000100a00 */
[----:B------:R-:W-:Y:S04]  /*8a60*/  STL.64 [R1+0xf68], R140 ;  /* 0x000f688c01007387 */ /* 0x000fe80000100a00 */
[----:B------:R-:W-:Y:S04]  /*8a70*/  STL.64 [R1+0xf60], R138 ;  /* 0x000f608a01007387 */ /* 0x000fe80000100a00 */
[----:B------:R1:W-:Y:S04]  /*8a80*/  STL.64 [R1+0xf58], R136 ;  /* 0x000f588801007387 */ /* 0x0003e80000100a00 */
[----:B------:R-:W-:Y:S04]  /*8a90*/  STL [R1+0x4f8], RZ ;  /* 0x0004f8ff01007387 */ /* 0x000fe80000100800 */
[----:B------:R-:W-:Y:S04]  /*8aa0*/  STL [R1+0x4f4], RZ ;  /* 0x0004f4ff01007387 */ /* 0x000fe80000100800 */
[----:B------:R-:W-:Y:S04]  /*8ab0*/  STL [R1+0xf14], R121 ;  /* 0x000f147901007387 */ /* 0x000fe80000100800 */
[----:B------:R-:W-:Y:S04]  /*8ac0*/  STL [R1+0xf10], R122 ;  /* 0x000f107a01007387 */ /* 0x000fe80000100800 */
[----:B------:R-:W-:Y:S04]  /*8ad0*/  STL [R1+0xf0c], R123 ;  /* 0x000f0c7b01007387 */ /* 0x000fe80000100800 */
[----:B------:R-:W-:Y:S04]  /*8ae0*/  STL [R1+0xf08], R124 ;  /* 0x000f087c01007387 */ /* 0x000fe80000100800 */
[----:B------:R-:W-:Y:S04]  /*8af0*/  STL [R1+0xf04], R125 ;  /* 0x000f047d01007387 */ /* 0x000fe80000100800 */
[----:B------:R-:W-:Y:S01]  /*8b00*/  STL [R1+0xf00], R126 ;  /* 0x000f007e01007387 */ /* 0x000fe20000100800 */
[----:B0-----:R-:W-:-:S03]  /*8b10*/  IMAD.MOV.U32 R150, RZ, RZ, R168 ;  /* 0x000000ffff967224 */ /* 0x001fc600078e00a8 */
[----:B------:R-:W-:Y:S01]  /*8b20*/  STL [R1+0xefc], R127 ;  /* 0x000efc7f01007387 */ /* 0x000fe20000100800 */
[----:B------:R-:W-:-:S03]  /*8b30*/  IMAD.MOV.U32 R151, RZ, RZ, R169 ;  /* 0x000000ffff977224 */ /* 0x000fc600078e00a9 */
[----:B------:R-:W-:Y:S01]  /*8b40*/  STL [R1+0xef8], R128 ;  /* 0x000ef88001007387 */ /* 0x000fe20000100800 */
[----:B------:R-:W-:-:S03]  /*8b50*/  IMAD.MOV.U32 R168, RZ, RZ, R170 ;  /* 0x000000ffffa87224 */ /* 0x000fc600078e00aa */
[----:B------:R-:W-:Y:S01]  /*8b60*/  STL [R1+0xef4], R129 ;  /* 0x000ef48101007387 */ /* 0x000fe20000100800 */
[----:B------:R-:W-:-:S03]  /*8b70*/  IMAD.MOV.U32 R169, RZ, RZ, R171 ;  /* 0x000000ffffa97224 */ /* 0x000fc600078e00ab */
[----:B------:R-:W-:Y:S01]  /*8b80*/  STL [R1+0xef0], R130 ;  /* 0x000ef08201007387 */ /* 0x000fe20000100800 */
[----:B------:R-:W-:-:S03]  /*8b90*/  IMAD.MOV.U32 R170, RZ, RZ, R172 ;  /* 0x000000ffffaa7224 */ /* 0x000fc600078e00ac */
[----:B------:R-:W-:Y:S01]  /*8ba0*/  STL [R1+0xeec], R131 ;  /* 0x000eec8301007387 */ /* 0x000fe20000100800 */
[----:B------:R-:W-:Y:S02]  /*8bb0*/  IMAD.MOV.U32 R171, RZ, RZ, R173 ;  /* 0x000000ffffab7224 */ /* 0x000fe400078e00ad */
        /* <DEDUP_REMOVED lines=8> */
[----:B------:R-:W-:Y:S01]  /*8c40*/  IMAD.MOV.U32 R177, RZ, RZ, R179 ;  /* 0x000000ffffb17224 */ /* 0x000fe200078e00b3 */
[----:B------:R-:W-:-:S02]  /*8c50*/  WARPGROUP.DEPBAR.LE gsb0, 0x0 ;  /* 0x00008000000079c5 */ /* 0x000fc40000010000 */
[----:B------:R0:W-:Y:S01]  /*8c60*/  STL [R1+0xedc], R135 ;  /* 0x000edc8701007387 */ /* 0x0001e20000100800 */
[----:B------:R-:W-:Y:S02]  /*8c70*/  IMAD.MOV.U32 R178, RZ, RZ, R180 ;  /* 0x000000ffffb27224 */ /* 0x000fe400078e00b4 */
[----:B------:R-:W-:Y:S01]  /*8c80*/  IMAD.MOV.U32 R179, RZ, RZ, R181 ;  /* 0x000000ffffb37224 */ /* 0x000fe200078e00b5 */
[----:B------:R-:W-:Y:S01]  /*8c90*/  STL [R1+0x4f0], RZ ;  /* 0x0004f0ff01007387 */ /* 0x000fe20000100800 */
[----:B------:R-:W-:Y:S02]  /*8ca0*/  IMAD.MOV.U32 R180, RZ, RZ, R182 ;  /* 0x000000ffffb47224 */ /* 0x000fe400078e00b6 */
[----:B------:R-:W-:Y:S01]  /*8cb0*/  IMAD.MOV.U32 R181, RZ, RZ, R183 ;  /* 0x000000ffffb57224 */ /* 0x000fe200078e00b7 */
[----:B------:R2:W-:Y:S01]  /*8cc0*/  STL [R1+0xed8], R199 ;  /* 0x000ed8c701007387 */ /* 0x0005e20000100800 */
[----:B------:R-:W-:Y:S02]  /*8cd0*/  IMAD.MOV.U32 R182, RZ, RZ, R8 ;  /* 0x000000ffffb67224 */ /* 0x000fe400078e0008 */
[----:B------:R-:W-:Y:S01]  /*8ce0*/  IMAD.MOV.U32 R183, RZ, RZ, R9 ;  /* 0x000000ffffb77224 */ /* 0x000fe200078e0009 */
[----:B------:R-:W-:Y:S04]  /*8cf0*/  STL [R1+0x4ec], RZ ;  /* 0x0004ecff01007387 */ /* 0x000fe80000100800 */
[----:B------:R-:W3:Y:S04]  /*8d00*/  LDL.LU R8, [R1+0x1278] ;  /* 0x0012780001087983 */ /* 0x000ee80000300800 */
[----:B------:R-:W4:Y:S01]  /*8d10*/  LDL.LU R9, [R1+0x1274] ;  /* 0x0012740001097983 */ /* 0x000f220000300800 */
[----:B------:R-:W-:-:S02]  /*8d20*/  IMAD.MOV.U32 R104, RZ, RZ, R4 ;  /* 0x000000ffff687224 */ /* 0x000fc400078e0004 */
[----:B-1----:R-:W-:Y:S01]  /*8d30*/  IMAD.MOV.U32 R136, RZ, RZ, R106 ;  /* 0x000000ffff887224 */ /* 0x002fe200078e006a */
[----:B------:R-:W2:Y:S01]  /*8d40*/  LDL.LU R4, [R1+0x1270] ;  /* 0x0012700001047983 */ /* 0x000ea20000300800 */
[----:B------:R-:W-:Y:S02]  /*8d50*/  IMAD.MOV.U32 R105, RZ, RZ, R5 ;  /* 0x000000ffff697224 */ /* 0x000fe400078e0005 */
[----:B------:R-:W-:Y:S01]  /*8d60*/  IMAD.MOV.U32 R137, RZ, RZ, R107 ;  /* 0x000000ffff897224 */ /* 0x000fe200078e006b */
[----:B------:R-:W2:Y:S01]  /*8d70*/  LDL.LU R5, [R1+0x126c] ;  /* 0x00126c0001057983 */ /* 0x000ea20000300800 */
[----:B------:R-:W-:Y:S02]  /*8d80*/  IMAD.MOV.U32 R106, RZ, RZ, R6 ;  /* 0x000000ffff6a7224 */ /* 0x000fe400078e0006 */
[----:B------:R-:W-:Y:S01]  /*8d90*/  IMAD.MOV.U32 R138, RZ, RZ, R108 ;  /* 0x000000ffff8a7224 */ /* 0x000fe200078e006c */
[----:B------:R-:W2:Y:S01]  /*8da0*/  LDL.LU R6, [R1+0x1268] ;  /* 0x0012680001067983 */ /* 0x000ea20000300800 */
[----:B------:R-:W-:-:S02]  /*8db0*/  IMAD.MOV.U32 R107, RZ, RZ, R7 ;  /* 0x000000ffff6b7224 */ /* 0x000fc400078e0007 */
[----:B------:R-:W-:Y:S01]  /*8dc0*/  IMAD.MOV.U32 R139, RZ, RZ, R109 ;  /* 0x000000ffff8b7224 */ /* 0x000fe200078e006d */
[----:B------:R-:W2:Y:S01]  /*8dd0*/  LDL.LU R7, [R1+0x1264] ;  /* 0x0012640001077983 */ /* 0x000ea20000300800 */
        /* <DEDUP_REMOVED lines=20> */
[----:B---3--:R-:W-:Y:S02]  /*8f20*/  IMAD.MOV.U32 R108, RZ, RZ, R8 ;  /* 0x000000ffff6c7224 */ /* 0x008fe400078e0008 */
[----:B------:R-:W3:Y:S01]  /*8f30*/  LDL.LU R8, [R1+0x1260] ;  /* 0x0012600001087983 */ /* 0x000ee20000300800 */
[----:B----4-:R-:W-:-:S03]  /*8f40*/  IMAD.MOV.U32 R109, RZ, RZ, R9 ;  /* 0x000000ffff6d7224 */ /* 0x010fc600078e0009 */
[----:B------:R-:W4:Y:S04]  /*8f50*/  LDL.LU R9, [R1+0x125c] ;  /* 0x00125c0001097983 */ /* 0x000f280000300800 */
        /* <DEDUP_REMOVED lines=9> */
[----:B------:R-:W4:Y:S01]  /*8ff0*/  LDL.LU R14, [R1+0x1234] ;  /* 0x00123400010e7983 */ /* 0x000f220000300800 */
[----:B--2---:R-:W-:-:S02]  /*9000*/  IMAD.MOV.U32 R54, RZ, RZ, R5 ;  /* 0x000000ffff367224 */ /* 0x004fc400078e0005 */
[----:B------:R-:W-:Y:S02]  /*9010*/  IMAD.MOV.U32 R55, RZ, RZ, R4 ;  /* 0x000000ffff377224 */ /* 0x000fe400078e0004 */
[----:B------:R-:W-:Y:S02]  /*9020*/  IMAD.MOV.U32 R52, RZ, RZ, R7 ;  /* 0x000000ffff347224 */ /* 0x000fe400078e0007 */
[----:B------:R-:W-:Y:S02]  /*9030*/  IMAD.MOV.U32 R53, RZ, RZ, R6 ;  /* 0x000000ffff357224 */ /* 0x000fe400078e0006 */
[----:B---3--:R-:W-:Y:S02]  /*9040*/  IMAD.MOV.U32 R51, RZ, RZ, R8 ;  /* 0x000000ffff337224 */ /* 0x008fe400078e0008 */
[----:B----4-:R-:W-:Y:S02]  /*9050*/  IMAD.MOV.U32 R50, RZ, RZ, R9 ;  /* 0x000000ffff327224 */ /* 0x010fe400078e0009 */
[----:B------:R-:W-:-:S02]  /*9060*/  IMAD.MOV.U32 R49, RZ, RZ, R10 ;  /* 0x000000ffff317224 */ /* 0x000fc400078e000a */
[----:B------:R-:W-:Y:S02]  /*9070*/  IMAD.MOV.U32 R48, RZ, RZ, R11 ;  /* 0x000000ffff307224 */ /* 0x000fe400078e000b */
[----:B------:R-:W-:Y:S02]  /*9080*/  IMAD.MOV.U32 R40, RZ, RZ, R0 ;  /* 0x000000ffff287224 */ /* 0x000fe400078e0000 */
[----:B------:R-:W2:Y:S01]  /*9090*/  LDL.LU R0, [R1+0x1230] ;  /* 0x0012300001007983 */ /* 0x000ea20000300800 */
[----:B------:R-:W-:-:S03]  /*90a0*/  IMAD.MOV.U32 R41, RZ, RZ, R2 ;  /* 0x000000ffff297224 */ /* 0x000fc600078e0002 */
[----:B------:R-:W3:Y:S01]  /*90b0*/  LDL.LU R2, [R1+0x122c] ;  /* 0x00122c0001027983 */ /* 0x000ee20000300800 */
[----:B------:R-:W-:-:S03]  /*90c0*/  IMAD.MOV.U32 R42, RZ, RZ, R3 ;  /* 0x000000ffff2a7224 */ /* 0x000fc600078e0003 */
[----:B------:R-:W4:Y:S01]  /*90d0*/  LDL.LU R3, [R1+0x1228] ;  /* 0x0012280001037983 */ /* 0x000f220000300800 */
[----:B------:R-:W-:-:S03]  /*90e0*/  IMAD.MOV.U32 R43, RZ, RZ, R234 ;  /* 0x000000ffff2b7224 */ /* 0x000fc600078e00ea */
[----:B------:R-:W2:Y:S01]  /*90f0*/  LDL.LU R234, [R1+0x1224] ;  /* 0x0012240001ea7983 */ /* 0x000ea20000300800 */
[----:B------:R-:W-:-:S03]  /*9100*/  IMAD.MOV.U32 R44, RZ, RZ, R235 ;  /* 0x000000ffff2c7224 */ /* 0x000fc600078e00eb */
[----:B------:R-:W3:Y:S01]  /*9110*/  LDL.LU R235, [R1+0x1220] ;  /* 0x0012200001eb7983 */ /* 0x000ee20000300800 */
[----:B------:R-:W-:-:S03]  /*9120*/  IMAD.MOV.U32 R46, RZ, RZ, R13 ;  /* 0x000000ffff2e7224 */ /* 0x000fc600078e000d */
[----:B------:R-:W4:Y:S01]  /*9130*/  LDL.LU.64 R4, [R1+0x40] ;  /* 0x0000400001047983 */ /* 0x000f220000300a00 */
[----:B------:R-:W-:-:S03]  /*9140*/  IMAD.MOV.U32 R47, RZ, RZ, R12 ;  /* 0x000000ffff2f7224 */ /* 0x000fc600078e000c */
[----:B------:R-:W4:Y:S01]  /*9150*/  LDL.LU.64 R6, [R1+0x48] ;  /* 0x0000480001067983 */ /* 0x000f220000300a00 */
[----:B------:R-:W-:-:S03]  /*9160*/  IMAD.MOV.U32 R45, RZ, RZ, R14 ;  /* 0x000000ffff2d7224 */ /* 0x000fc600078e000e */
[----:B------:R-:W4:Y:S04]  /*9170*/  LDL.LU.64 R8, [R1+0x50] ;  /* 0x0000500001087983 */ /* 0x000f280000300a00 */
[----:B------:R-:W4:Y:S04]  /*9180*/  LDL.LU.64 R10, [R1+0x58] ;  /* 0x00005800010a7983 */ /* 0x000f280000300a00 */
[----:B------:R-:W4:Y:S04]  /*9190*/  LDL.LU.64 R12, [R1+0x60] ;  /* 0x00006000010c7983 */ /* 0x000f280000300a00 */
[----:B------:R-:W4:Y:S04]  /*91a0*/  LDL.LU.64 R14, [R1+0x68] ;  /* 0x00006800010e7983 */ /* 0x000f280000300a00 */
[----:B------:R-:W4:Y:S04]  /*91b0*/  LDL.LU.64 R16, [R1+0x70] ;  /* 0x0000700001107983 */ /* 0x000f280000300a00 */
[----:B------:R-:W4:Y:S04]  /*91c0*/  LDL.LU.64 R18, [R1+0x78] ;  /* 0x0000780001127983 */ /* 0x000f280000300a00 */
[----:B------:R-:W2:Y:S04]  /*91d0*/  LDL.LU R88, [R1+0x140] ;  /* 0x0001400001587983 */ /* 0x000ea80000300800 */
        /* <DEDUP_REMOVED lines=15> */
[----:B------:R-:W3:Y:S04]  /*92d0*/  LDL.LU R24, [R1+0x240] ;  /* 0x0002400001187983 */ /* 0x000ee80000300800 */
        /* <DEDUP_REMOVED lines=9> */
[----:B------:R-:W3:Y:S01]  /*9370*/  LDL.LU R34, [R1+0x268] ;  /* 0x0002680001227983 */ /* 0x000ee20000300800 */
[----:B------:R-:W-:Y:S01]  /*9380*/  UMOV UR16, UR28 ;  /* 0x0000001c00107c82 */ /* 0x000fe20008000000 */
[----:B------:R-:W-:Y:S01]  /*9390*/  UMOV UR17, UR29 ;  /* 0x0000001d00117c82 */ /* 0x000fe20008000000 */
[----:B------:R-:W-:Y:S01]  /*93a0*/  UMOV UR36, UR28 ;  /* 0x0000001c00247c82 */ /* 0x000fe20008000000 */
[----:B------:R-:W-:Y:S01]  /*93b0*/  UMOV UR37, UR29 ;  /* 0x0000001d00257c82 */ /* 0x000fe20008000000 */
[----:B------:R-:W-:Y:S01]  /*93c0*/  UMOV UR32, UR28 ;  /* 0x0000001c00207c82 */ /* 0x000fe20008000000 */
[----:B------:R-:W-:Y:S01]  /*93d0*/  UMOV UR33, UR29 ;  /* 0x0000001d00217c82 */ /* 0x000fe20008000000 */
[----:B------:R-:W-:Y:S01]  /*93e0*/  UMOV UR12, UR28 ;  /* 0x0000001c000c7c82 */ /* 0x000fe20008000000 */
[----:B------:R-:W-:Y:S01]  /*93f0*/  UMOV UR13, UR29 ;  /* 0x0000001d000d7c82 */ /* 0x000fe20008000000 */
[----:B------:R-:W3:Y:S04]  /*9400*/  LDL.LU.64 R200, [R1] ;  /* 0x0000000001c87983 */ /* 0x000ee80000300a00 */
[----:B------:R-:W3:Y:S04]  /*9410*/  LDL.LU.64 R202, [R1+0x8] ;  /* 0x0000080001ca7983 */ /* 0x000ee80000300a00 */
[----:B------:R-:W3:Y:S04]  /*9420*/  LDL.LU.64 R204, [R1+0x10] ;  /* 0x0000100001cc7983 */ /* 0x000ee80000300a00 */
[----:B------:R-:W3:Y:S04]  /*9430*/  LDL.LU.64 R206, [R1+0x18] ;  /* 0x0000180001ce7983 */ /* 0x000ee80000300a00 */
[----:B------:R-:W3:Y:S04]  /*9440*/  LDL.LU.64 R208, [R1+0x20] ;  /* 0x0000200001d07983 */ /* 0x000ee80000300a00 */
[----:B------:R-:W3:Y:S04]  /*9450*/  LDL.LU.64 R210, [R1+0x28] ;  /* 0x0000280001d27983 */ /* 0x000ee80000300a00 */
[----:B------:R-:W3:Y:S04]  /*9460*/  LDL.LU.64 R212, [R1+0x30] ;  /* 0x0000300001d47983 */ /* 0x000ee80000300a00 */
[----:B------:R-:W3:Y:S01]  /*9470*/  LDL.LU.64 R214, [R1+0x38] ;  /* 0x0000380001d67983 */ /* 0x000ee20000300a00 */
[----:B----4-:R-:W-:-:S06]  /*9480*/  WARPGROUP.ARRIVE ;  /* 0x00000000000079c5 */ /* 0x010fcc0000000000 */
[----:B------:R-:W-:Y:S03]  /*9490*/  QGMMA.64x32x32.F32.E4M3.E4M3 R4, gdesc[UR16], R4, gsb0 ;  /* 0x00600000100479f3 */ /* 0x000fe60008000804 */
[----:B------:R-:W-:Y:S02]  /*94a0*/  WARPGROUP.DEPBAR.LE gsb0, 0x0 ;  /* 0x00008000000079c5 */ /* 0x000fe40000010000 */
[----:B--2---:R-:W-:-:S06]  /*94b0*/  WARPGROUP.ARRIVE ;  /* 0x00000000000079c5 */ /* 0x004fcc0000000000 */
[----:B------:R-:W-:Y:S01]  /*94c0*/  QGMMA.64x32x32.F32.E4M3.E4M3 R88, gdesc[UR36], R88, gsb0 ;  /* 0x00600000245879f3 */ /* 0x000fe20008000858 */
[----:B---3--:R-:W-:Y:S02]  /*94d0*/  IMAD.MOV.U32 R35, RZ, RZ, R235 ;  /* 0x000000ffff237224 */ /* 0x008fe400078e00eb */
[----:B------:R-:W-:Y:S02]  /*94e0*/  IMAD.MOV.U32 R36, RZ, RZ, R234 ;  /* 0x000000ffff247224 */ /* 0x000fe400078e00ea */
[----:B------:R-:W-:Y:S02]  /*94f0*/  IMAD.MOV.U32 R37, RZ, RZ, R3 ;  /* 0x000000ffff257224 */ /* 0x000fe400078e0003 */
[----:B------:R-:W-:Y:S02]  /*9500*/  IMAD.MOV.U32 R38, RZ, RZ, R2 ;  /* 0x000000ffff267224 */ /* 0x000fe400078e0002 */
[----:B------:R-:W-:Y:S01]  /*9510*/  IMAD.MOV.U32 R39, RZ, RZ, R0 ;  /* 0x000000ffff277224 */ /* 0x000fe200078e0000 */
[----:B------:R-:W-:-:S05]  /*9520*/  WARPGROUP.DEPBAR.LE gsb0, 0x0 ;  /* 0x00008000000079c5 */ /* 0x000fca0000010000 */
[----:B------:R-:W-:-:S06]  /*9530*/  WARPGROUP.ARRIVE ;  /* 0x00000000000079c5 */ /* 0x000fcc0000000000 */
[----:B------:R-:W-:Y:S03]  /*9540*/  QGMMA.64x32x32.F32.E4M3.E4M3 R24, gdesc[UR32], R24, gsb0 ;  /* 0x00600000201879f3 */ /* 0x000fe60008000818 */
[----:B------:R-:W-:Y:S02]  /*9550*/  WARPGROUP.DEPBAR.LE gsb0, 0x0 ;  /* 0x00008000000079c5 */ /* 0x000fe40000010000 */
[----:B------:R-:W-:-:S06]  /*9560*/  WARPGROUP.ARRIVE ;  /* 0x00000000000079c5 */ /* 0x000fcc0000000000 */
[----:B------:R-:W-:Y:S01]  /*9570*/  QGMMA.64x32x32.F32.E4M3.E4M3 R40, gdesc[UR12], R40, gsb0 ;  /* 0x006000000c2879f3 */ /* 0x000fe20008000828 */
[----:B------:R-:W-:Y:S01]  /*9580*/  UIADD3 UR16, UR49, 0x802, URZ ;  /* 0x0000080231107890 */ /* 0x000fe2000fffe03f */
[----:B------:R-:W-:-:S06]  /*9590*/  UMOV UR13, 0x40000040 ;  /* 0x40000040000d7882 */ /* 0x000fcc0000000000 */
[----:B------:R-:W-:Y:S01]  /*95a0*/  UMOV UR12, UR16 ;  /* 0x00000010000c7c82 */ /* 0x000fe20008000000 */
[----:B------:R-:W-:Y:S02]  /*95b0*/  WARPGROUP.DEPBAR.LE gsb0, 0x0 ;  /* 0x00008000000079c5 */ /* 0x000fe40000010000 */
[----:B------:R-:W-:-:S06]  /*95c0*/  WARPGROUP.ARRIVE ;  /* 0x00000000000079c5 */ /* 0x000fcc0000000000 */
[----:B------:R-:W-:Y:S01]  /*95d0*/  QGMMA.64x32x32.F32.E4M3.E4M3 R104, gdesc[UR12], R104, gsb0 ;  /* 0x006000000c6879f3 */ /* 0x000fe20008000868 */
[----:B0-----:R-:W-:Y:S02]  /*95e0*/  IMAD.MOV.U32 R135, RZ, RZ, R18 ;  /* 0x000000ffff877224 */ /* 0x001fe400078e0012 */
[----:B------:R-:W-:Y:S02]  /*95f0*/  IMAD.MOV.U32 R199, RZ, RZ, R19 ;  /* 0x000000ffffc77224 */ /* 0x000fe400078e0013 */
[----:B------:R-:W-:Y:S01]  /*9600*/  IMAD.MOV.U32 R133, RZ, RZ, R16 ;  /* 0x000000ffff857224 */ /* 0x000fe200078e0010 */
[----:B------:R-:W2:Y:S01]  /*9610*/  LDL.LU.64 R18, [R1+0x1218] ;  /* 0x0012180001127983 */ /* 0x000ea20000300a00 */
[----:B------:R-:W-:Y:S02]  /*9620*/  IMAD.MOV.U32 R134, RZ, RZ, R17 ;  /* 0x000000ffff867224 */ /* 0x000fe400078e0011 */
[----:B------:R-:W-:Y:S01]  /*9630*/  IMAD.MOV.U32 R132, RZ, RZ, R15 ;  /* 0x000000ffff847224 */ /* 0x000fe200078e000f */
[----:B------:R-:W3:Y:S04]  /*9640*/  LDL.LU.64 R16, [R1+0x1210] ;  /* 0x0012100001107983 */ /* 0x000ee80000300a00 */
[----:B------:R-:W4:Y:S04]  /*9650*/  LDL.LU R15, [R1+0x1208] ;  /* 0x00120800010f7983 */ /* 0x000f280000300800 */
[----:B------:R-:W-:Y:S04]  /*9660*/  STL.64 [R1+0x140], R88 ;  /* 0x0001405801007387 */ /* 0x000fe80000100a00 */
[----:B------:R-:W-:Y:S04]  /*9670*/  STL.64 [R1+0x148], R90 ;  /* 0x0001485a01007387 */ /* 0x000fe80000100a00 */
[----:B------:R-:W-:Y:S01]  /*9680*/  STL.64 [R1+0x150], R92 ;  /* 0x0001505c01007387 */ /* 0x000fe20000100a00 */
[----:B------:R-:W-:-:S03]  /*9690*/  UMOV UR32, UR12 ;  /* 0x0000000c00207c82 */ /* 0x000fc60008000000 */
[----:B------:R-:W-:Y:S01]  /*96a0*/  STL.64 [R1+0x158], R94 ;  /* 0x0001585e01007387 */ /* 0x000fe20000100a00 */
[----:B------:R-:W-:-:S03]  /*96b0*/  UMOV UR33, UR13 ;  /* 0x0000000d00217c82 */ /* 0x000fc60008000000 */
[----:B------:R-:W-:Y:S04]  /*96c0*/  STL.64 [R1+0x160], R96 ;  /* 0x0001606001007387 */ /* 0x000fe80000100a00 */
[----:B------:R-:W-:Y:S04]  /*96d0*/  STL.64 [R1+0x168], R98 ;  /* 0x0001686201007387 */ /* 0x000fe80000100a00 */
[----:B------:R-:W-:Y:S04]  /*96e0*/  STL.64 [R1+0x170], R100 ;  /* 0x0001706401007387 */ /* 0x000fe80000100a00 */
[----:B------:R0:W-:Y:S04]  /*96f0*/  STL.64 [R1+0x178], R102 ;  /* 0x0001786601007387 */ /* 0x0001e80000100a00 */
[----:B0-----:R-:W2:Y:S01]  /*9700*/  LDL.LU.64 R102, [R1+0x1200] ;  /* 0x0012000001667983 */ /* 0x001ea20000300a00 */
[----:B------:R-:W-:-:S02]  /*9710*/  WARPGROUP.DEPBAR.LE gsb0, 0x0 ;  /* 0x00008000000079c5 */ /* 0x000fc40000010000 */
[----:B------:R-:W-:Y:S01]  /*9720*/  WARPGROUP.ARRIVE ;  /* 0x00000000000079c5 */ /* 0x000fe20000000000 */
[----:B------:R-:W2:Y:S04]  /*9730*/  LDL.LU.64 R100, [R1+0x11f8] ;  /* 0x0011f80001647983 */ /* 0x000ea80000300a00 */
[----:B------:R-:W2:Y:S01]  /*9740*/  LDL.LU.64 R98, [R1+0x11f0] ;  /* 0x0011f00001627983 */ /* 0x000ea20000300a00 */
[----:B------:R-:W-:Y:S03]  /*9750*/  QGMMA.64x32x32.F32.E4M3.E4M3 R168, gdesc[UR32], R168, gsb0 ;  /* 0x0060000020a879f3 */ /* 0x000fe600080008a8 */
[----:B------:R-:W2:Y:S04]  /*9760*/  LDL.LU.64 R96, [R1+0x11e8] ;  /* 0x0011e80001607983 */ /* 0x000ea80000300a00 */
[----:B------:R-:W2:Y:S04]  /*9770*/  LDL.LU.64 R94, [R1+0x11e0] ;  /* 0x0011e000015e7983 */ /* 0x000ea80000300a00 */
[----:B------:R-:W2:Y:S04]  /*9780*/  LDL.LU.64 R92, [R1+0x11d8] ;  /* 0x0011d800015c7983 */ /* 0x000ea80000300a00 */
[----:B------:R-:W2:Y:S04]  /*9790*/  LDL.LU.64 R90, [R1+0x11d0] ;  /* 0x0011d000015a7983 */ /* 0x000ea80000300a00 */
[----:B------:R-:W2:Y:S04]  /*97a0*/  LDL.LU.64 R88, [R1+0x11c8] ;  /* 0x0011c80001587983 */ /* 0x000ea80000300a00 */
        /* <DEDUP_REMOVED lines=9> */
[----:B0-----:R-:W3:Y:S04]  /*9840*/  LDL.LU.64 R38, [R1+0x11c0] ;  /* 0x0011c00001267983 */ /* 0x001ee80000300a00 */
[----:B------:R-:W3:Y:S04]  /*9850*/  LDL.LU.64 R36, [R1+0x11b8] ;  /* 0x0011b80001247983 */ /* 0x000ee80000300a00 */
[----:B------:R-:W3:Y:S04]  /*9860*/  LDL.LU.64 R34, [R1+0x11b0] ;  /* 0x0011b00001227983 */ /* 0x000ee80000300a00 */
[----:B------:R-:W3:Y:S04]  /*9870*/  LDL.LU.64 R32, [R1+0x11a8] ;  /* 0x0011a80001207983 */ /* 0x000ee80000300a00 */
[----:B------:R-:W3:Y:S04]  /*9880*/  LDL.LU.64 R30, [R1+0x11a0] ;  /* 0x0011a000011e7983 */ /* 0x000ee80000300a00 */
[----:B------:R-:W3:Y:S04]  /*9890*/  LDL.LU.64 R28, [R1+0x1198] ;  /* 0x00119800011c7983 */ /* 0x000ee80000300a00 */
[----:B------:R-:W3:Y:S04]  /*98a0*/  LDL.LU.64 R26, [R1+0x1190] ;  /* 0x00119000011a7983 */ /* 0x000ee80000300a00 */
[----:B------:R-:W3:Y:S04]  /*98b0*/  LDL.LU.64 R24, [R1+0x1188] ;  /* 0x0011880001187983 */ /* 0x000ee80000300a00 */
        /* <DEDUP_REMOVED lines=9> */
[----:B0-----:R-:W4:Y:S04]  /*9950*/  LDL.LU.64 R54, [R1+0x1180] ;  /* 0x0011800001367983 */ /* 0x001f280000300a00 */
[----:B------:R-:W4:Y:S04]  /*9960*/  LDL.LU.64 R52, [R1+0x1178] ;  /* 0x0011780001347983 */ /* 0x000f280000300a00 */
[----:B------:R-:W4:Y:S04]  /*9970*/  LDL.LU.64 R50, [R1+0x1170] ;  /* 0x0011700001327983 */ /* 0x000f280000300a00 */
[----:B------:R-:W4:Y:S04]  /*9980*/  LDL.LU.64 R48, [R1+0x1168] ;  /* 0x0011680001307983 */ /* 0x000f280000300a00 */
[----:B------:R-:W4:Y:S04]  /*9990*/  LDL.LU.64 R46, [R1+0x1160] ;  /* 0x00116000012e7983 */ /* 0x000f280000300a00 */
[----:B------:R-:W4:Y:S04]  /*99a0*/  LDL.LU.64 R44, [R1+0x1158] ;  /* 0x00115800012c7983 */ /* 0x000f280000300a00 */
[----:B------:R-:W4:Y:S04]  /*99b0*/  LDL.LU.64 R42, [R1+0x1150] ;  /* 0x00115000012a7983 */ /* 0x000f280000300a00 */
[----:B------:R-:W4:Y:S04]  /*99c0*/  LDL.LU.64 R40, [R1+0x1148] ;  /* 0x0011480001287983 */ /* 0x000f280000300a00 */
        /* <DEDUP_REMOVED lines=8> */
[----:B------:R0:W-:Y:S01]  /*9a50*/  STL.64 [R1+0x338], R118 ;  /* 0x0003387601007387 */ /* 0x0001e20000100a00 */
[----:B------:R-:W-:-:S03]  /*9a60*/  WARPGROUP.DEPBAR.LE gsb0, 0x0 ;  /* 0x00008000000079c5 */ /* 0x000fc60000010000 */
[----:B0-----:R-:W2:Y:S04]  /*9a70*/  LDL.LU.64 R118, [R1+0x1140] ;  /* 0x0011400001767983 */ /* 0x001ea80000300a00 */
[----:B------:R-:W2:Y:S04]  /*9a80*/  LDL.LU.64 R116, [R1+0x1138] ;  /* 0x0011380001747983 */ /* 0x000ea80000300a00 */
[----:B------:R-:W2:Y:S04]  /*9a90*/  LDL.LU.64 R114, [R1+0x1130] ;  /* 0x0011300001727983 */ /* 0x000ea80000300a00 */
        /* <DEDUP_REMOVED lines=21> */
[----:B------:R-:W3:Y:S01]  /*9bf0*/  LDL.LU.64 R168, [R1+0x10c8] ;  /* 0x0010c80001a87983 */ /* 0x000ee20000300a00 */
[----:B------:R-:W-:Y:S01]  /*9c00*/  WARPGROUP.ARRIVE ;  /* 0x00000000000079c5 */ /* 0x000fe20000000000 */
[----:B------:R-:W-:Y:S01]  /*9c10*/  UMOV UR36, UR12 ;  /* 0x0000000c00247c82 */ /* 0x000fe20008000000 */
[----:B------:R-:W-:-:S04]  /*9c20*/  UMOV UR37, UR13 ;  /* 0x0000000d00257c82 */ /* 0x000fc80008000000 */
        /* <DEDUP_REMOVED lines=8> */
[----:B------:R-:W-:Y:S02]  /*9cb0*/  WARPGROUP.DEPBAR.LE gsb0, 0x0 ;  /* 0x00008000000079c5 */ /* 0x000fe40000010000 */
[----:B------:R-:W-:Y:S01]  /*9cc0*/  UMOV UR24, UR12 ;  /* 0x0000000c00187c82 */ /* 0x000fe20008000000 */
[----:B------:R-:W-:Y:S01]  /*9cd0*/  UMOV UR25, UR13 ;  /* 0x0000000d00197c82 */ /* 0x000fe20008000000 */
[----:B------:R-:W-:Y:S01]  /*9ce0*/  UMOV UR28, UR12 ;  /* 0x0000000c001c7c82 */ /* 0x000fe20008000000 */
[----:B------:R-:W-:Y:S01]  /*9cf0*/  UMOV UR29, UR13 ;  /* 0x0000000d001d7c82 */ /* 0x000fe20008000000 */
[----:B---3--:R-:W-:-:S06]  /*9d00*/  WARPGROUP.ARRIVE ;  /* 0x00000000000079c5 */ /* 0x008fcc0000000000 */
[----:B------:R-:W-:Y:S03]  /*9d10*/  QGMMA.64x32x32.F32.E4M3.E4M3 R168, gdesc[UR20], R168, gsb0 ;  /* 0x0060000014a879f3 */ /* 0x000fe600080008a8 */
[----:B------:R-:W-:Y:S02]  /*9d20*/  WARPGROUP.DEPBAR.LE gsb0, 0x0 ;  /* 0x00008000000079c5 */ /* 0x000fe40000010000 */
[----:B--2---:R-:W-:-:S06]  /*9d30*/  WARPGROUP.ARRIVE ;  /* 0x00000000000079c5 */ /* 0x004fcc0000000000 */
[----:B------:R-:W-:Y:S03]  /*9d40*/  QGMMA.64x32x32.F32.E4M3.E4M3 R104, gdesc[UR24], R104, gsb0 ;  /* 0x00600000186879f3 */ /* 0x000fe60008000868 */
[----:B------:R-:W-:Y:S02]  /*9d50*/  WARPGROUP.DEPBAR.LE gsb0, 0x0 ;  /* 0x00008000000079c5 */ /* 0x000fe40000010000 */
[----:B----4-:R-:W-:-:S06]  /*9d60*/  WARPGROUP.ARRIVE ;  /* 0x00000000000079c5 */ /* 0x010fcc0000000000 */
[----:B------:R-:W-:Y:S01]  /*9d70*/  QGMMA.64x32x32.F32.E4M3.E4M3 R40, gdesc[UR28], R40, gsb0 ;  /* 0x006000001c2879f3 */ /* 0x000fe20008000828 */
[----:B------:R-:W-:Y:S01]  /*9d80*/  UIADD3 UR16, UR49, 0xc02, URZ ;  /* 0x00000c0231107890 */ /* 0x000fe2000fffe03f */
[----:B------:R-:W-:-:S06]  /*9d90*/  UMOV UR29, 0x40000040 ;  /* 0x40000040001d7882 */ /* 0x000fcc0000000000 */
[----:B------:R-:W-:Y:S01]  /*9da0*/  UMOV UR28, UR16 ;  /* 0x00000010001c7c82 */ /* 0x000fe20008000000 */
[----:B------:R-:W-:Y:S02]  /*9db0*/  WARPGROUP.DEPBAR.LE gsb0, 0x0 ;  /* 0x00008000000079c5 */ /* 0x000fe40000010000 */
[----:B------:R-:W-:-:S06]  /*9dc0*/  WARPGROUP.ARRIVE ;  /* 0x00000000000079c5 */ /* 0x000fcc0000000000 */
[----:B------:R-:W-:Y:S01]  /*9dd0*/  QGMMA.64x32x32.F32.E4M3.E4M3 R24, gdesc[UR28], R24, gsb0 ;  /* 0x006000001c1879f3 */ /* 0x000fe20008000818 */
[----:B------:R-:W-:Y:S01]  /*9de0*/  UMOV UR24, UR28 ;  /* 0x0000001c00187c82 */ /* 0x000fe20008000000 */
[----:B------:R-:W-:Y:S01]  /*9df0*/  UMOV UR25, UR29 ;  /* 0x0000001d00197c82 */ /* 0x000fe20008000000 */
[----:B------:R-:W-:Y:S04]  /*9e00*/  STL [R1+0x4d8], RZ ;  /* 0x0004d8ff01007387 */ /* 0x000fe80000100800 */
        /* <DEDUP_REMOVED lines=44> */
[----:B------:R-:W-:Y:S01]  /*a0d0*/  STL.64 [R1+0xe68], R28 ;  /* 0x000e681c01007387 */ /* 0x000fe20000100a00 */
[----:B------:R-:W-:-:S03]  /*a0e0*/  WARPGROUP.DEPBAR.LE gsb0, 0x0 ;  /* 0x00008000000079c5 */ /* 0x000fc60000010000 */
[----:B------:R-:W-:Y:S04]  /*a0f0*/  STL.64 [R1+0xe60], R26 ;  /* 0x000e601a01007387 */ /* 0x000fe80000100a00 */
[----:B------:R1:W-:Y:S04]  /*a100*/  STL.64 [R1+0xe58], R24 ;  /* 0x000e581801007387 */ /* 0x0003e80000100a00 */
[----:B------:R-:W-:Y:S04]  /*a110*/  STL [R1+0x4c4], RZ ;  /* 0x0004c4ff01007387 */ /* 0x000fe80000100800 */
[----:B------:R2:W-:Y:S04]  /*a120*/  STL.64 [R1+0xed0], R102 ;  /* 0x000ed06601007387 */ /* 0x0005e80000100a00 */
[----:B------:R3:W-:Y:S04]  /*a130*/  STL.64 [R1+0xec8], R100 ;  /* 0x000ec86401007387 */ /* 0x0007e80000100a00 */
[----:B------:R4:W-:Y:S04]  /*a140*/  STL.64 [R1+0xec0], R98 ;  /* 0x000ec06201007387 */ /* 0x0009e80000100a00 */
[----:B------:R4:W-:Y:S04]  /*a150*/  STL.64 [R1+0xeb8], R96 ;  /* 0x000eb86001007387 */ /* 0x0009e80000100a00 */
[----:B------:R4:W-:Y:S01]  /*a160*/  STL.64 [R1+0xeb0], R94 ;  /* 0x000eb05e01007387 */ /* 0x0009e20000100a00 */
[----:B0-----:R-:W-:-:S03]  /*a170*/  IMAD.MOV.U32 R168, RZ, RZ, R227 ;  /* 0x000000ffffa87224 */ /* 0x001fc600078e00e3 */
[----:B------:R0:W-:Y:S01]  /*a180*/  STL.64 [R1+0xea8], R92 ;  /* 0x000ea85c01007387 */ /* 0x0001e20000100a00 */
[----:B------:R-:W-:-:S03]  /*a190*/  IMAD.MOV.U32 R169, RZ, RZ, R228 ;  /* 0x000000ffffa97224 */ /* 0x000fc600078e00e4 */
[----:B------:R0:W-:Y:S01]  /*a1a0*/  STL.64 [R1+0xea0], R90 ;  /* 0x000ea05a01007387 */ /* 0x0001e20000100a00 */
[----:B------:R-:W-:-:S03]  /*a1b0*/  IMAD.MOV.U32 R170, RZ, RZ, R229 ;  /* 0x000000ffffaa7224 */ /* 0x000fc600078e00e5 */
[----:B------:R0:W-:Y:S01]  /*a1c0*/  STL.64 [R1+0xe98], R88 ;  /* 0x000e985801007387 */ /* 0x0001e20000100a00 */
[----:B------:R-:W-:-:S03]  /*a1d0*/  IMAD.MOV.U32 R171, RZ, RZ, R230 ;  /* 0x000000ffffab7224 */ /* 0x000fc600078e00e6 */
[----:B------:R-:W-:Y:S01]  /*a1e0*/  STL [R1+0x4c0], RZ ;  /* 0x0004c0ff01007387 */ /* 0x000fe20000100800 */
[----:B------:R-:W-:-:S03]  /*a1f0*/  IMAD.MOV.U32 R172, RZ, RZ, R231 ;  /* 0x000000ffffac7224 */ /* 0x000fc600078e00e7 */
[----:B------:R-:W2:Y:S01]  /*a200*/  LDL.LU R227, [R1+0x10c0] ;  /* 0x0010c00001e37983 */ /* 0x000ea20000300800 */
[----:B------:R-:W-:-:S03]  /*a210*/  IMAD.MOV.U32 R173, RZ, RZ, R152 ;  /* 0x000000ffffad7224 */ /* 0x000fc600078e0098 */
[----:B------:R-:W3:Y:S01]  /*a220*/  LDL.LU R228, [R1+0x10bc] ;  /* 0x0010bc0001e47983 */ /* 0x000ee20000300800 */
[----:B------:R-:W-:-:S03]  /*a230*/  IMAD.MOV.U32 R174, RZ, RZ, R153 ;  /* 0x000000ffffae7224 */ /* 0x000fc600078e0099 */
[----:B------:R-:W4:Y:S01]  /*a240*/  LDL.LU R229, [R1+0x10b8] ;  /* 0x0010b80001e57983 */ /* 0x000f220000300800 */
        /* <DEDUP_REMOVED lines=15> */
[----:B------:R-:W0:Y:S01]  /*a340*/  LDL.LU R157, [R1+0x1098] ;  /* 0x00109800019d7983 */ /* 0x000e220000300800 */
[----:B------:R-:W-:-:S03]  /*a350*/  IMAD.MOV.U32 R183, RZ, RZ, R162 ;  /* 0x000000ffffb77224 */ /* 0x000fc600078e00a2 */
[----:B------:R-:W4:Y:S04]  /*a360*/  LDL.LU R158, [R1+0x1094] ;  /* 0x00109400019e7983 */ /* 0x000f280000300800 */
[----:B------:R-:W4:Y:S04]  /*a370*/  LDL.LU R159, [R1+0x1090] ;  /* 0x00109000019f7983 */ /* 0x000f280000300800 */
[----:B------:R-:W4:Y:S04]  /*a380*/  LDL.LU R160, [R1+0x108c] ;  /* 0x00108c0001a07983 */ /* 0x000f280000300800 */
[----:B------:R-:W4:Y:S04]  /*a390*/  LDL.LU R161, [R1+0x1088] ;  /* 0x0010880001a17983 */ /* 0x000f280000300800 */
[----:B------:R-:W4:Y:S04]  /*a3a0*/  LDL.LU R162, [R1+0x1084] ;  /* 0x0010840001a27983 */ /* 0x000f280000300800 */
[----:B-1----:R-:W4:Y:S01]  /*a3b0*/  LDL.LU R24, [R1+0x380] ;  /* 0x0003800001187983 */ /* 0x002f220000300800 */
        /* <DEDUP_REMOVED lines=21> */
[----:B------:R-:W4:Y:S04]  /*a510*/  LDL.LU R220, [R1+0x1068] ;  /* 0x0010680001dc7983 */ /* 0x000f280000300800 */
[----:B------:R-:W4:Y:S04]  /*a520*/  LDL.LU R219, [R1+0x1064] ;  /* 0x0010640001db7983 */ /* 0x000f280000300800 */
[----:B------:R-:W4:Y:S04]  /*a530*/  LDL.LU R218, [R1+0x1060] ;  /* 0x0010600001da7983 */ /* 0x000f280000300800 */
[----:B------:R-:W4:Y:S04]  /*a540*/  LDL.LU R217, [R1+0x105c] ;  /* 0x00105c0001d97983 */ /* 0x000f280000300800 */
[----:B------:R-:W4:Y:S01]  /*a550*/  LDL.LU R216, [R1+0x1058] ;  /* 0x0010580001d87983 */ /* 0x000f220000300800 */
[----:B--2---:R-:W-:-:S02]  /*a560*/  IMAD.MOV.U32 R103, RZ, RZ, R227 ;  /* 0x000000ffff677224 */ /* 0x004fc400078e00e3 */
[----:B---3--:R-:W-:Y:S02]  /*a570*/  IMAD.MOV.U32 R102, RZ, RZ, R228 ;  /* 0x000000ffff667224 */ /* 0x008fe400078e00e4 */
[----:B----4-:R-:W-:Y:S02]  /*a580*/  IMAD.MOV.U32 R101, RZ, RZ, R229 ;  /* 0x000000ffff657224 */ /* 0x010fe400078e00e5 */
[----:B------:R-:W-:Y:S02]  /*a590*/  IMAD.MOV.U32 R100, RZ, RZ, R230 ;  /* 0x000000ffff647224 */ /* 0x000fe400078e00e6 */
[----:B------:R-:W-:Y:S02]  /*a5a0*/  IMAD.MOV.U32 R99, RZ, RZ, R231 ;  /* 0x000000ffff637224 */ /* 0x000fe400078e00e7 */
[----:B------:R-:W-:Y:S02]  /*a5b0*/  IMAD.MOV.U32 R98, RZ, RZ, R152 ;  /* 0x000000ffff627224 */ /* 0x000fe400078e0098 */
[----:B------:R-:W-:-:S02]  /*a5c0*/  IMAD.MOV.U32 R97, RZ, RZ, R153 ;  /* 0x000000ffff617224 */ /* 0x000fc400078e0099 */
[----:B------:R-:W-:Y:S02]  /*a5d0*/  IMAD.MOV.U32 R96, RZ, RZ, R154 ;  /* 0x000000ffff607224 */ /* 0x000fe400078e009a */
[----:B------:R-:W-:Y:S02]  /*a5e0*/  IMAD.MOV.U32 R95, RZ, RZ, R155 ;  /* 0x000000ffff5f7224 */ /* 0x000fe400078e009b */
[----:B------:R-:W-:Y:S02]  /*a5f0*/  IMAD.MOV.U32 R94, RZ, RZ, R156 ;  /* 0x000000ffff5e7224 */ /* 0x000fe400078e009c */
[----:B0-----:R-:W-:Y:S02]  /*a600*/  IMAD.MOV.U32 R93, RZ, RZ, R157 ;  /* 0x000000ffff5d7224 */ /* 0x001fe400078e009d */
[----:B------:R-:W-:Y:S02]  /*a610*/  IMAD.MOV.U32 R92, RZ, RZ, R158 ;  /* 0x000000ffff5c7224 */ /* 0x000fe400078e009e */
[----:B------:R-:W-:-:S02]  /*a620*/  IMAD.MOV.U32 R91, RZ, RZ, R159 ;  /* 0x000000ffff5b7224 */ /* 0x000fc400078e009f */
[----:B------:R-:W-:Y:S02]  /*a630*/  IMAD.MOV.U32 R90, RZ, RZ, R160 ;  /* 0x000000ffff5a7224 */ /* 0x000fe400078e00a0 */
[----:B------:R-:W-:Y:S02]  /*a640*/  IMAD.MOV.U32 R89, RZ, RZ, R161 ;  /* 0x000000ffff597224 */ /* 0x000fe400078e00a1 */
[----:B------:R-:W-:Y:S02]  /*a650*/  IMAD.MOV.U32 R88, RZ, RZ, R162 ;  /* 0x000000ffff587224 */ /* 0x000fe400078e00a2 */
[----:B------:R-:W2:Y:S04]  /*a660*/  LDL.LU R162, [R1+0x1054] ;  /* 0x0010540001a27983 */ /* 0x000ea80000300800 */
[----:B------:R-:W3:Y:S04]  /*a670*/  LDL.LU R161, [R1+0x1050] ;  /* 0x0010500001a17983 */ /* 0x000ee80000300800 */
        /* <DEDUP_REMOVED lines=14> */
[----:B------:R-:W-:-:S02]  /*a760*/  IMAD.MOV.U32 R127, RZ, RZ, R10 ;  /* 0x000000ffff7f7224 */ /* 0x000fc400078e000a */
[----:B------:R-:W-:Y:S02]  /*a770*/  IMAD.MOV.U32 R131, RZ, RZ, R14 ;  /* 0x000000ffff837224 */ /* 0x000fe400078e000e */
[----:B------:R-:W-:Y:S02]  /*a780*/  IMAD.MOV.U32 R10, RZ, RZ, R200 ;  /* 0x000000ffff0a7224 */ /* 0x000fe400078e00c8 */
[----:B------:R-:W-:Y:S01]  /*a790*/  IMAD.MOV.U32 R130, RZ, RZ, R13 ;  /* 0x000000ffff827224 */ /* 0x000fe200078e000d */
[----:B------:R-:W4:Y:S01]  /*a7a0*/  LDL.LU R200, [R1+0x1c0] ;  /* 0x0001c00001c87983 */ /* 0x000f220000300800 */
[----:B------:R-:W-:Y:S02]  /*a7b0*/  IMAD.MOV.U32 R14, RZ, RZ, R201 ;  /* 0x000000ffff0e7224 */ /* 0x000fe400078e00c9 */
[----:B------:R-:W-:Y:S01]  /*a7c0*/  IMAD.MOV.U32 R129, RZ, RZ, R12 ;  /* 0x000000ffff817224 */ /* 0x000fe200078e000c */
[----:B------:R-:W4:Y:S01]  /*a7d0*/  LDL.LU R201, [R1+0x1c4] ;  /* 0x0001c40001c97983 */ /* 0x000f220000300800 */
[----:B------:R-:W-:-:S02]  /*a7e0*/  IMAD.MOV.U32 R13, RZ, RZ, R202 ;  /* 0x000000ffff0d7224 */ /* 0x000fc400078e00ca */
[----:B------:R-:W-:Y:S01]  /*a7f0*/  IMAD.MOV.U32 R126, RZ, RZ, R9 ;  /* 0x000000ffff7e7224 */ /* 0x000fe200078e0009 */
[----:B------:R-:W4:Y:S01]  /*a800*/  LDL.LU R202, [R1+0x1c8] ;  /* 0x0001c80001ca7983 */ /* 0x000f220000300800 */
        /* <DEDUP_REMOVED lines=37> */
[----:B------:R-:W-:Y:S01]  /*aa60*/  IMAD.MOV.U32 R0, RZ, RZ, R215 ;  /* 0x000000ffff007224 */ /* 0x000fe200078e00d7 */
[----:B------:R-:W4:Y:S01]  /*aa70*/  LDL.LU R224, [R1+0xff4] ;  /* 0x000ff40001e07983 */ /* 0x000f220000300800 */
[----:B------:R-:W-:Y:S02]  /*aa80*/  IMAD.MOV.U32 R214, RZ, RZ, R225 ;  /* 0x000000ffffd67224 */ /* 0x000fe400078e00e1 */
[----:B------:R-:W-:Y:S01]  /*aa90*/  IMAD.MOV.U32 R215, RZ, RZ, R226 ;  /* 0x000000ffffd77224 */ /* 0x000fe200078e00e2 */
[----:B------:R-:W4:Y:S04]  /*aaa0*/  LDL.LU R225, [R1+0xff0] ;  /* 0x000ff00001e17983 */ /* 0x000f280000300800 */
[----:B------:R-:W4:Y:S01]  /*aab0*/  LDL.LU R226, [R1+0xfec] ;  /* 0x000fec0001e27983 */ /* 0x000f220000300800 */
[----:B------:R-:W-:-:S02]  /*aac0*/  IMAD.MOV.U32 R40, RZ, RZ, R163 ;  /* 0x000000ffff287224 */ /* 0x000fc400078e00a3 */
[----:B------:R-:W-:Y:S02]  /*aad0*/  IMAD.MOV.U32 R41, RZ, RZ, R164 ;  /* 0x000000ffff297224 */ /* 0x000fe400078e00a4 */
[----:B------:R-:W-:Y:S02]  /*aae0*/  IMAD.MOV.U32 R42, RZ, RZ, R165 ;  /* 0x000000ffff2a7224 */ /* 0x000fe400078e00a5 */
[----:B------:R-:W-:Y:S02]  /*aaf0*/  IMAD.MOV.U32 R43, RZ, RZ, R166 ;  /* 0x000000ffff2b7224 */ /* 0x000fe400078e00a6 */
[----:B------:R-:W-:Y:S02]  /*ab00*/  IMAD.MOV.U32 R44, RZ, RZ, R167 ;  /* 0x000000ffff2c7224 */ /* 0x000fe400078e00a7 */
[----:B--2---:R-:W-:Y:S02]  /*ab10*/  IMAD.MOV.U32 R151, RZ, RZ, R162 ;  /* 0x000000ffff977224 */ /* 0x004fe400078e00a2 */
[----:B---3--:R-:W-:-:S02]  /*ab20*/  IMAD.MOV.U32 R150, RZ, RZ, R161 ;  /* 0x000000ffff967224 */ /* 0x008fc400078e00a1 */
[----:B----4-:R-:W-:Y:S02]  /*ab30*/  IMAD.MOV.U32 R149, RZ, RZ, R160 ;  /* 0x000000ffff957224 */ /* 0x010fe400078e00a0 */
        /* <DEDUP_REMOVED lines=42> */
[----:B------:R-:W-:Y:S04]  /*ade0*/  STL [R1+0x4bc], RZ ;  /* 0x0004bcff01007387 */ /* 0x000fe80000100800 */
[----:B------:R-:W4:Y:S04]  /*adf0*/  LDL.LU.64 R104, [R1+0x80] ;  /* 0x0000800001687983 */ /* 0x000f280000300a00 */
[----:B------:R-:W4:Y:S04]  /*ae00*/  LDL.LU.64 R106, [R1+0x88] ;  /* 0x00008800016a7983 */ /* 0x000f280000300a00 */
[----:B------:R-:W4:Y:S04]  /*ae10*/  LDL.LU.64 R108, [R1+0x90] ;  /* 0x00009000016c7983 */ /* 0x000f280000300a00 */
[----:B------:R-:W4:Y:S04]  /*ae20*/  LDL.LU.64 R110, [R1+0x98] ;  /* 0x00009800016e7983 */ /* 0x000f280000300a00 */
[----:B------:R-:W4:Y:S04]  /*ae30*/  LDL.LU.64 R112, [R1+0xa0] ;  /* 0x0000a00001707983 */ /* 0x000f280000300a00 */
[----:B------:R-:W4:Y:S04]  /*ae40*/  LDL.LU.64 R114, [R1+0xa8] ;  /* 0x0000a80001727983 */ /* 0x000f280000300a00 */
[----:B------:R-:W4:Y:S04]  /*ae50*/  LDL.LU.64 R116, [R1+0xb0] ;  /* 0x0000b00001747983 */ /* 0x000f280000300a00 */
[----:B------:R-:W4:Y:S01]  /*ae60*/  LDL.LU.64 R118, [R1+0xb8] ;  /* 0x0000b80001767983 */ /* 0x000f220000300a00 */
[----:B---3--:R-:W-:-:S06]  /*ae70*/  WARPGROUP.ARRIVE ;  /* 0x00000000000079c5 */ /* 0x008fcc0000000000 */
[----:B------:R-:W-:Y:S03]  /*ae80*/  QGMMA.64x32x32.F32.E4M3.E4M3 R152, gdesc[UR20], R152, gsb0 ;  /* 0x00600000149879f3 */ /* 0x000fe60008000898 */
[----:B------:R-:W-:Y:S02]  /*ae90*/  WARPGROUP.DEPBAR.LE gsb0, 0x0 ;  /* 0x00008000000079c5 */ /* 0x000fe40000010000 */
        /* <DEDUP_REMOVED lines=8> */
[----:B------:R-:W-:Y:S01]  /*af20*/  STL.64 [R1+0xc0], R136 ;  /* 0x0000c08801007387 */ /* 0x000fe20000100a00 */
[----:B------:R-:W-:Y:S01]  /*af30*/  UMOV UR12, UR28 ;  /* 0x0000001c000c7c82 */ /* 0x000fe20008000000 */
[----:B------:R-:W-:Y:S02]  /*af40*/  UMOV UR13, UR29 ;  /* 0x0000001d000d7c82 */ /* 0x000fe40008000000 */
[----:B------:R-:W-:Y:S04]  /*af50*/  STL.64 [R1+0xc8], R138 ;  /* 0x0000c88a01007387 */ /* 0x000fe80000100a00 */
[----:B------:R-:W-:Y:S04]  /*af60*/  STL.64 [R1+0xd0], R140 ;  /* 0x0000d08c01007387 */ /* 0x000fe80000100a00 */
[----:B------:R-:W-:Y:S04]  /*af70*/  STL.64 [R1+0xd8], R142 ;  /* 0x0000d88e01007387 */ /* 0x000fe80000100a00 */
[----:B------:R-:W-:Y:S04]  /*af80*/  STL.64 [R1+0xe0], R144 ;  /* 0x0000e09001007387 */ /* 0x000fe80000100a00 */
[----:B------:R-:W-:Y:S04]  /*af90*/  STL.64 [R1+0xe8], R146 ;  /* 0x0000e89201007387 */ /* 0x000fe80000100a00 */
[----:B------:R-:W-:Y:S04]  /*afa0*/  STL.64 [R1+0xf0], R148 ;  /* 0x0000f09401007387 */ /* 0x000fe80000100a00 */
[----:B------:R0:W-:Y:S04]  /*afb0*/  STL.64 [R1+0xf8], R150 ;  /* 0x0000f89601007387 */ /* 0x0001e80000100a00 */
[----:B0-----:R-:W2:Y:S04]  /*afc0*/  LDL.LU.64 R150, [R1+0xf90] ;  /* 0x000f900001967983 */ /* 0x001ea80000300a00 */
[----:B------:R-:W2:Y:S04]  /*afd0*/  LDL.LU.64 R148, [R1+0xf88] ;  /* 0x000f880001947983 */ /* 0x000ea80000300a00 */
[----:B------:R-:W2:Y:S04]  /*afe0*/  LDL.LU.64 R146, [R1+0xf80] ;  /* 0x000f800001927983 */ /* 0x000ea80000300a00 */
[----:B------:R-:W2:Y:S04]  /*aff0*/  LDL.LU.64 R144, [R1+0xf78] ;  /* 0x000f780001907983 */ /* 0x000ea80000300a00 */
[----:B------:R-:W2:Y:S01]  /*b000*/  LDL.LU.64 R142, [R1+0xf70] ;  /* 0x000f7000018e7983 */ /* 0x000ea20000300a00 */
[----:B------:R-:W-:-:S02]  /*b010*/  WARPGROUP.DEPBAR.LE gsb0, 0x0 ;  /* 0x00008000000079c5 */ /* 0x000fc40000010000 */
[----:B------:R-:W-:Y:S01]  /*b020*/  WARPGROUP.ARRIVE ;  /* 0x00000000000079c5 */ /* 0x000fe20000000000 */
[----:B------:R-:W2:Y:S04]  /*b030*/  LDL.LU.64 R140, [R1+0xf68] ;  /* 0x000f6800018c7983 */ /* 0x000ea80000300a00 */
[----:B------:R-:W2:Y:S01]  /*b040*/  LDL.LU.64 R138, [R1+0xf60] ;  /* 0x000f6000018a7983 */ /* 0x000ea20000300a00 */
[----:B------:R-:W-:Y:S03]  /*b050*/  QGMMA.64x32x32.F32.E4M3.E4M3 R88, gdesc[UR12], R88, gsb0 ;  /* 0x006000000c5879f3 */ /* 0x000fe60008000858 */
[----:B------:R-:W2:Y:S04]  /*b060*/  LDL.LU.64 R136, [R1+0xf58] ;  /* 0x000f580001887983 */ /* 0x000ea80000300a00 */
        /* <DEDUP_REMOVED lines=16> */
[----:B------:R-:W-:-:S02]  /*b170*/  UIADD3 UR16, UR49, 0x4, URZ ;  /* 0x0000000431107890 */ /* 0x000fc4000fffe03f */
[----:B------:R-:W-:Y:S01]  /*b180*/  UIADD3 UR17, UR50, 0x4, URZ ;  /* 0x0000000432117890 */ /* 0x000fe2000fffe03f */
[----:B------:R-:W-:Y:S02]  /*b190*/  WARPGROUP.DEPBAR.LE gsb0, 0x0 ;  /* 0x00008000000079c5 */ /* 0x000fe40000010000 */
[----:B------:R-:W-:Y:S01]  /*b1a0*/  WARPGROUP.ARRIVE ;  /* 0x00000000000079c5 */ /* 0x000fe20000000000 */
[----:B------:R-:W-:Y:S01]  /*b1b0*/  UMOV UR13, 0x40000040 ;  /* 0x40000040000d7882 */ /* 0x000fe20000000000 */
[----:B------:R-:W-:Y:S01]  /*b1c0*/  UMOV UR12, UR16 ;  /* 0x00000010000c7c82 */ /* 0x000fe20008000000 */
[----:B------:R-:W-:Y:S01]  /*b1d0*/  UMOV UR15, 0x40000040 ;  /* 0x40000040000f7882 */ /* 0x000fe20000000000 */
[----:B------:R-:W-:Y:S02]  /*b1e0*/  UMOV UR14, UR17 ;  /* 0x00000011000e7c82 */ /* 0x000fe40008000000 */
[----:B------:R-:W-:Y:S01]  /*b1f0*/  QGMMA.64x32x32.F32.E4M3.E4M3 R24, gdesc[UR12], R24, gsb0 ;  /* 0x006000000c1879f3 */ /* 0x000fe20008000818 */
        /* <DEDUP_REMOVED lines=11> */
[----:B------:R-:W-:Y:S01]  /*b2b0*/  UIADD3 UR34, UR50, 0x104, URZ ;  /* 0x0000010432227890 */ /* 0x000fe2000fffe03f */
[----:B------:R-:W-:Y:S01]  /*b2c0*/  UMOV UR32, UR12 ;  /* 0x0000000c00207c82 */ /* 0x000fe20008000000 */
[----:B------:R-:W-:Y:S01]  /*b2d0*/  UMOV UR33, UR13 ;  /* 0x0000000d00217c82 */ /* 0x000fe20008000000 */
[----:B------:R-:W-:Y:S01]  /*b2e0*/  UMOV UR35, 0x40000040 ;  /* 0x4000004000237882 */ /* 0x000fe20000000000 */
[----:B------:R-:W-:-:S02]  /*b2f0*/  WARPGROUP.DEPBAR.LE gsb0, 0x0 ;  /* 0x00008000000079c5 */ /* 0x000fc40000010000 */
[----:B------:R-:W-:-:S06]  /*b300*/  WARPGROUP.ARRIVE ;  /* 0x00000000000079c5 */ /* 0x000fcc0000000000 */
[----:B------:R-:W-:Y:S01]  /*b310*/  QGMMA.64x32x32.F32.E4M3.E4M3 R40, gdesc[UR32], R40, gsb0 ;  /* 0x00600000202879f3 */ /* 0x000fe20008000828 */
[----:B------:R-:W-:Y:S01]  /*b320*/  UIADD3 UR38, UR50, 0x204, URZ ;  /* 0x0000020432267890 */ /* 0x000fe2000fffe03f */
[----:B------:R-:W-:Y:S01]  /*b330*/  UMOV UR36, UR12 ;  /* 0x0000000c00247c82 */ /* 0x000fe20008000000 */
[----:B------:R-:W-:Y:S01]  /*b340*/  UMOV UR37, UR13 ;  /* 0x0000000d00257c82 */ /* 0x000fe20008000000 */
[----:B------:R-:W-:Y:S01]  /*b350*/  UMOV UR39, 0x40000040 ;  /* 0x4000004000277882 */ /* 0x000fe20000000000 */
[----:B------:R-:W-:Y:S01]  /*b360*/  STL [R1+0x4b8], RZ ;  /* 0x0004b8ff01007387 */ /* 0x000fe20000100800 */
[----:B------:R-:W-:Y:S02]  /*b370*/  WARPGROUP.DEPBAR.LE gsb0, 0x0 ;  /* 0x00008000000079c5 */ /* 0x000fe40000010000 */
        /* <DEDUP_REMOVED lines=8> */
[----:B------:R-:W-:Y:S01]  /*b400*/  STL.64 [R1+0x2f0], R100 ;  /* 0x0002f06401007387 */ /* 0x000fe20000100a00 */
[----:B------:R-:W-:-:S03]  /*b410*/  UIADD3 UR18, UR50, 0x304, URZ ;  /* 0x0000030432127890 */ /* 0x000fc6000fffe03f */
[----:B------:R-:W-:Y:S04]  /*b420*/  STL.64 [R1+0x2f8], R102 ;  /* 0x0002f86601007387 */ /* 0x000fe80000100a00 */
[----:B------:R-:W-:Y:S04]  /*b430*/  STL.64 [R1+0x380], R24 ;  /* 0x0003801801007387 */ /* 0x000fe80000100a00 */
[----:B------:R-:W-:Y:S04]  /*b440*/  STL.64 [R1+0x388], R26 ;  /* 0x0003881a01007387 */ /* 0x000fe80000100a00 */
[----:B------:R-:W-:Y:S04]  /*b450*/  STL.64 [R1+0x390], R28 ;  /* 0x0003901c01007387 */ /* 0x000fe80000100a00 */
[----:B------:R-:W-:Y:S04]  /*b460*/  STL.64 [R1+0x398], R30 ;  /* 0x0003981e01007387 */ /* 0x000fe80000100a00 */
[----:B------:R-:W-:Y:S04]  /*b470*/  STL.64 [R1+0x3a0], R32 ;  /* 0x0003a02001007387 */ /* 0x000fe80000100a00 */
[----:B------:R-:W-:Y:S01]  /*b480*/  STL.64 [R1+0x3a8], R34 ;  /* 0x0003a82201007387 */ /* 0x000fe20000100a00 */
[----:B------:R-:W-:-:S03]  /*b490*/  UMOV UR16, UR12 ;  /* 0x0000000c00107c82 */ /* 0x000fc60008000000 */
[----:B------:R-:W-:Y:S01]  /*b4a0*/  STL.64 [R1+0x3b0], R36 ;  /* 0x0003b02401007387 */ /* 0x000fe20000100a00 */
[----:B------:R-:W-:Y:S02]  /*b4b0*/  WARPGROUP.DEPBAR.LE gsb0, 0x0 ;  /* 0x00008000000079c5 */ /* 0x000fe40000010000 */
[----:B----4-:R-:W-:Y:S01]  /*b4c0*/  WARPGROUP.ARRIVE ;  /* 0x00000000000079c5 */ /* 0x010fe20000000000 */
[----:B------:R-:W-:Y:S01]  /*b4d0*/  STL.64 [R1+0x3b8], R38 ;  /* 0x0003b82601007387 */ /* 0x000fe20000100a00 */
[----:B------:R-:W-:Y:S01]  /*b4e0*/  UMOV UR17, UR13 ;  /* 0x0000000d00117c82 */ /* 0x000fe20008000000 */
[----:B------:R-:W-:Y:S02]  /*b4f0*/  UMOV UR19, 0x40000040 ;  /* 0x4000004000137882 */ /* 0x000fe40000000000 */
[----:B------:R0:W-:Y:S01]  /*b500*/  STL.64 [R1+0x280], R40 ;  /* 0x0002802801007387 */ /* 0x0001e20000100a00 */
[----:B------:R-:W-:Y:S03]  /*b510*/  QGMMA.64x32x32.F32.E4M3.E4M3 R104, gdesc[UR16], R104, gsb0 ;  /* 0x00600000106879f3 */ /* 0x000fe60008000868 */
[----:B------:R1:W-:Y:S04]  /*b520*/  STL.64 [R1+0x288], R42 ;  /* 0x0002882a01007387 */ /* 0x0003e80000100a00 */
[----:B------:R4:W-:Y:S04]  /*b530*/  STL.64 [R1+0x290], R44 ;  /* 0x0002902c01007387 */ /* 0x0009e80000100a00 */
[----:B------:R4:W-:Y:S04]  /*b540*/  STL.64 [R1+0x298], R46 ;  /* 0x0002982e01007387 */ /* 0x0009e80000100a00 */
[----:B------:R4:W-:Y:S04]  /*b550*/  STL.64 [R1+0x2a0], R48 ;  /* 0x0002a03001007387 */ /* 0x0009e80000100a00 */
[----:B------:R4:W-:Y:S04]  /*b560*/  STL.64 [R1+0x2a8], R50 ;  /* 0x0002a83201007387 */ /* 0x0009e80000100a00 */
[----:B------:R4:W-:Y:S04]  /*b570*/  STL.64 [R1+0x2b0], R52 ;  /* 0x0002b03401007387 */ /* 0x0009e80000100a00 */
[----:B------:R4:W-:Y:S04]  /*b580*/  STL.64 [R1+0x2b8], R54 ;  /* 0x0002b83601007387 */ /* 0x0009e80000100a00 */
[----:B------:R-:W-:Y:S04]  /*b590*/  STL.64 [R1+0x180], R168 ;  /* 0x000180a801007387 */ /* 0x000fe80000100a00 */
[----:B------:R-:W-:Y:S04]  /*b5a0*/  STL.64 [R1+0x188], R170 ;  /* 0x000188aa01007387 */ /* 0x000fe80000100a00 */
[----:B------:R-:W-:Y:S04]  /*b5b0*/  STL.64 [R1+0x190], R172 ;  /* 0x000190ac01007387 */ /* 0x000fe80000100a00 */
[----:B------:R-:W-:Y:S04]  /*b5c0*/  STL.64 [R1+0x198], R174 ;  /* 0x000198ae01007387 */ /* 0x000fe80000100a00 */
[----:B------:R-:W-:Y:S04]  /*b5d0*/  STL.64 [R1+0x1a0], R176 ;  /* 0x0001a0b001007387 */ /* 0x000fe80000100a00 */
[----:B------:R-:W-:Y:S01]  /*b5e0*/  STL.64 [R1+0x1a8], R178 ;  /* 0x0001a8b201007387 */ /* 0x000fe20000100a00 */
[----:B0-----:R-:W-:-:S03]  /*b5f0*/  IMAD.MOV.U32 R40, RZ, RZ, R121 ;  /* 0x000000ffff287224 */ /* 0x001fc600078e0079 */
[----:B------:R0:W-:Y:S01]  /*b600*/  STL.64 [R1+0x1b0], R180 ;  /* 0x0001b0b401007387 */ /* 0x0001e20000100a00 */
[----:B------:R-:W-:-:S03]  /*b610*/  IMAD.MOV.U32 R41, RZ, RZ, R122 ;  /* 0x000000ffff297224 */ /* 0x000fc600078e007a */
[----:B------:R0:W-:Y:S01]  /*b620*/  STL.64 [R1+0x1b8], R182 ;  /* 0x0001b8b601007387 */ /* 0x0001e20000100a00 */
[----:B-1----:R-:W-:-:S03]  /*b630*/  IMAD.MOV.U32 R42, RZ, RZ, R123 ;  /* 0x000000ffff2a7224 */ /* 0x002fc600078e007b */
[----:B------:R-:W-:Y:S01]  /*b640*/  STL [R1+0x4b4], RZ ;  /* 0x0004b4ff01007387 */ /* 0x000fe20000100800 */
[----:B------:R-:W-:-:S03]  /*b650*/  IMAD.MOV.U32 R43, RZ, RZ, R124 ;  /* 0x000000ffff2b7224 */ /* 0x000fc600078e007c */
[----:B------:R-:W-:Y:S01]  /*b660*/  STL [R1+0x4b0], RZ ;  /* 0x0004b0ff01007387 */ /* 0x000fe20000100800 */
[----:B----4-:R-:W-:-:S03]  /*b670*/  IMAD.MOV.U32 R44, RZ, RZ, R125 ;  /* 0x000000ffff2c7224 */ /* 0x010fc600078e007d */
        /* <DEDUP_REMOVED lines=25> */
[----:B------:R-:W-:Y:S01]  /*b810*/  UIADD3 UR22, UR50, 0x404, URZ ;  /* 0x0000040432167890 */ /* 0x000fe2000fffe03f */
[----:B------:R-:W-:-:S02]  /*b820*/  WARPGROUP.DEPBAR.LE gsb0, 0x0 ;  /* 0x00008000000079c5 */ /* 0x000fc40000010000 */
[----:B---3--:R-:W-:Y:S01]  /*b830*/  WARPGROUP.ARRIVE ;  /* 0x00000000000079c5 */ /* 0x008fe20000000000 */
[----:B------:R-:W-:Y:S01]  /*b840*/  UMOV UR20, UR12 ;  /* 0x0000000c00147c82 */ /* 0x000fe20008000000 */
[----:B------:R-:W-:Y:S01]  /*b850*/  UMOV UR21, UR13 ;  /* 0x0000000d00157c82 */ /* 0x000fe20008000000 */
[----:B------:R-:W-:-:S03]  /*b860*/  UMOV UR23, 0x40000040 ;  /* 0x4000004000177882 */ /* 0x000fc60000000000 */
[----:B------:R-:W-:Y:S01]  /*b870*/  QGMMA.64x32x32.F32.E4M3.E4M3 R200, gdesc[UR20], R200, gsb0 ;  /* 0x0060000014c879f3 */ /* 0x000fe200080008c8 */
[----:B------:R-:W-:Y:S02]  /*b880*/  IMAD.MOV.U32 R55, RZ, RZ, R199 ;  /* 0x000000ffff377224 */ /* 0x000fe400078e00c7 */
[----:B------:R-:W3:Y:S01]  /*b890*/  LDL.LU R199, [R1+0xed8] ;  /* 0x000ed80001c77983 */ /* 0x000ee20000300800 */
[----:B------:R-:W-:Y:S01]  /*b8a0*/  UIADD3 UR26, UR50, 0x504, URZ ;  /* 0x00000504321a7890 */ /* 0x000fe2000fffe03f */
[----:B------:R-:W-:Y:S01]  /*b8b0*/  UMOV UR24, UR12 ;  /* 0x0000000c00187c82 */ /* 0x000fe20008000000 */
[----:B------:R-:W-:Y:S01]  /*b8c0*/  UMOV UR25, UR13 ;  /* 0x0000000d00197c82 */ /* 0x000fe20008000000 */
[----:B------:R-:W-:Y:S01]  /*b8d0*/  UMOV UR27, 0x40000040 ;  /* 0x40000040001b7882 */ /* 0x000fe20000000000 */
[----:B------:R-:W-:Y:S02]  /*b8e0*/  WARPGROUP.DEPBAR.LE gsb0, 0x0 ;  /* 0x00008000000079c5 */ /* 0x000fe40000010000 */
[----:B--2---:R-:W-:-:S06]  /*b8f0*/  WARPGROUP.ARRIVE ;  /* 0x00000000000079c5 */ /* 0x004fcc0000000000 */
[----:B------:R-:W-:Y:S01]  /*b900*/  QGMMA.64x32x32.F32.E4M3.E4M3 R136, gdesc[UR24], R136, gsb0 ;  /* 0x00600000188879f3 */ /* 0x000fe20008000888 */
[----:B------:R-:W-:Y:S01]  /*b910*/  UIADD3 UR30, UR50, 0x604, URZ ;  /* 0x00000604321e7890 */ /* 0x000fe2000fffe03f */
[----:B------:R-:W-:Y:S01]  /*b920*/  UMOV UR28, UR12 ;  /* 0x0000000c001c7c82 */ /* 0x000fe20008000000 */
[----:B------:R-:W-:Y:S01]  /*b930*/  UMOV UR29, UR13 ;  /* 0x0000000d001d7c82 */ /* 0x000fe20008000000 */
[----:B------:R-:W-:Y:S01]  /*b940*/  UMOV UR31, 0x40000040 ;  /* 0x40000040001f7882 */ /* 0x000fe20000000000 */
        /* <DEDUP_REMOVED lines=11> */
[----:B0-----:R-:W-:Y:S01]  /*ba00*/  IMAD.MOV.U32 R180, RZ, RZ, R14 ;  /* 0x000000ffffb47224 */ /* 0x001fe200078e000e */
[----:B------:R-:W2:Y:S01]  /*ba10*/  LDL.LU.64 R110, [R1+0x158] ;  /* 0x00015800016e7983 */ /* 0x000ea20000300a00 */
[----:B------:R-:W-:-:S02]  /*ba20*/  IMAD.MOV.U32 R17, RZ, RZ, R112 ;  /* 0x000000ffff117224 */ /* 0x000fc400078e0070 */
[----:B------:R-:W-:Y:S01]  /*ba30*/  IMAD.MOV.U32 R16, RZ, RZ, R113 ;  /* 0x000000ffff107224 */ /* 0x000fe200078e0071 */
[----:B------:R-:W-:Y:S02]  /*ba40*/  WARPGROUP.DEPBAR.LE gsb0, 0x0 ;  /* 0x00008000000079c5 */ /* 0x000fe40000010000 */
[----:B------:R-:W-:Y:S01]  /*ba50*/  WARPGROUP.ARRIVE ;  /* 0x00000000000079c5 */ /* 0x000fe20000000000 */
[----:B------:R-:W-:Y:S01]  /*ba60*/  IMAD.MOV.U32 R181, RZ, RZ, R13 ;  /* 0x000000ffffb57224 */ /* 0x000fe200078e000d */
[----:B------:R-:W2:Y:S04]  /*ba70*/  LDL.LU.64 R112, [R1+0x160] ;  /* 0x0001600001707983 */ /* 0x000ea80000300a00 */
[----:B------:R-:W-:Y:S01]  /*ba80*/  QGMMA.64x32x32.F32.E4M3.E4M3 R72, gdesc[UR28], R72, gsb0 ;  /* 0x006000001c4879f3 */ /* 0x000fe20008000848 */
[----:B------:R-:W-:-:S02]  /*ba90*/  IMAD.MOV.U32 R182, RZ, RZ, R12 ;  /* 0x000000ffffb67224 */ /* 0x000fc400078e000c */
[----:B------:R-:W-:Y:S02]  /*baa0*/  IMAD.MOV.U32 R15, RZ, RZ, R114 ;  /* 0x000000ffff0f7224 */ /* 0x000fe400078e0072 */
[----:B------:R-:W-:Y:S02]  /*bab0*/  IMAD.MOV.U32 R14, RZ, RZ, R115 ;  /* 0x000000ffff0e7224 */ /* 0x000fe400078e0073 */
[----:B------:R-:W-:Y:S01]  /*bac0*/  IMAD.MOV.U32 R183, RZ, RZ, R11 ;  /* 0x000000ffffb77224 */ /* 0x000fe200078e000b */
[----:B------:R-:W2:Y:S01]  /*bad0*/  LDL.LU.64 R114, [R1+0x168] ;  /* 0x0001680001727983 */ /* 0x000ea20000300a00 */
[----:B------:R-:W-:Y:S02]  /*bae0*/  IMAD.MOV.U32 R179, RZ, RZ, R10 ;  /* 0x000000ffffb37224 */ /* 0x000fe400078e000a */
[----:B------:R-:W-:Y:S02]  /*baf0*/  IMAD.MOV.U32 R13, RZ, RZ, R116 ;  /* 0x000000ffff0d7224 */ /* 0x000fe400078e0074 */
[----:B------:R-:W-:-:S02]  /*bb00*/  IMAD.MOV.U32 R12, RZ, RZ, R117 ;  /* 0x000000ffff0c7224 */ /* 0x000fc400078e0075 */
[----:B------:R-:W-:Y:S01]  /*bb10*/  IMAD.MOV.U32 R11, RZ, RZ, R118 ;  /* 0x000000ffff0b7224 */ /* 0x000fe200078e0076 */
[----:B------:R-:W2:Y:S01]  /*bb20*/  LDL.LU.64 R116, [R1+0x170] ;  /* 0x0001700001747983 */ /* 0x000ea20000300a00 */
[----:B------:R-:W-:-:S03]  /*bb30*/  IMAD.MOV.U32 R10, RZ, RZ, R119 ;  /* 0x000000ffff0a7224 */ /* 0x000fc600078e0077 */
[----:B------:R-:W2:Y:S01]  /*bb40*/  LDL.LU.64 R118, [R1+0x178] ;  /* 0x0001780001767983 */ /* 0x000ea20000300a00 */
        /* <DEDUP_REMOVED lines=8> */
[----:B------:R-:W-:Y:S02]  /*bbd0*/  WARPGROUP.DEPBAR.LE gsb0, 0x0 ;  /* 0x00008000000079c5 */ /* 0x000fe40000010000 */
[----:B----4-:R-:W-:-:S06]  /*bbe0*/  WARPGROUP.ARRIVE ;  /* 0x00000000000079c5 */ /* 0x010fcc0000000000 */
[----:B------:R-:W-:Y:S01]  /*bbf0*/  QGMMA.64x32x32.F32.E4M3.E4M3 R120, gdesc[UR24], R120, gsb0 ;  /* 0x00600000187879f3 */ /* 0x000fe20008000878 */
[----:B------:R-:W-:Y:S01]  /*bc00*/  UMOV UR20, UR28 ;  /* 0x0000001c00147c82 */ /* 0x000fe20008000000 */
[----:B------:R-:W-:Y:S01]  /*bc10*/  UMOV UR21, UR29 ;  /* 0x0000001d00157c82 */ /* 0x000fe20008000000 */
[----:B------:R-:W-:Y:S02]  /*bc20*/  WARPGROUP.DEPBAR.LE gsb0, 0x0 ;  /* 0x00008000000079c5 */ /* 0x000fe40000010000 */
[----:B---3--:R-:W-:-:S06]  /*bc30*/  WARPGROUP.ARRIVE ;  /* 0x00000000000079c5 */ /* 0x008fcc0000000000 */
        /* <DEDUP_REMOVED lines=8> */
[----:B------:R-:W-:Y:S04]  /*bcc0*/  STL [R1+0x4ac], RZ ;  /* 0x0004acff01007387 */ /* 0x000fe80000100800 */
[----:B------:R-:W-:Y:S04]  /*bcd0*/  STL [R1+0xd3c], R184 ;  /* 0x000d3cb801007387 */ /* 0x000fe80000100800 */
[----:B------:R0:W-:Y:S04]  /*bce0*/  STL [R1+0xd38], R185 ;  /* 0x000d38b901007387 */ /* 0x0001e80000100800 */
[----:B------:R-:W-:Y:S01]  /*bcf0*/  STL [R1+0xd34], R186 ;  /* 0x000d34ba01007387 */ /* 0x000fe20000100800 */
[----:B------:R-:W-:-:S02]  /*bd00*/  WARPGROUP.DEPBAR.LE gsb0, 0x0 ;  /* 0x00008000000079c5 */ /* 0x000fc40000010000 */
[----:B--2---:R-:W-:-:S06]  /*bd10*/  WARPGROUP.ARRIVE ;  /* 0x00000000000079c5 */ /* 0x004fcc0000000000 */
[----:B------:R-:W-:Y:S01]  /*bd20*/  QGMMA.64x32x32.F32.E4M3.E4M3 R104, gdesc[UR36], R104, gsb0 ;  /* 0x00600000246879f3 */ /* 0x000fe20008000868 */
        /* <DEDUP_REMOVED lines=14> */
[----:B------:R1:W-:Y:S04]  /*be10*/  STL.64 [R1+0x40], R40 ;  /* 0x0000402801007387 */ /* 0x0003e80000100a00 */
[----:B------:R2:W-:Y:S04]  /*be20*/  STL.64 [R1+0x48], R42 ;  /* 0x0000482a01007387 */ /* 0x0005e80000100a00 */
[----:B------:R3:W-:Y:S04]  /*be30*/  STL.64 [R1+0x50], R44 ;  /* 0x0000502c01007387 */ /* 0x0007e80000100a00 */
[----:B------:R4:W-:Y:S04]  /*be40*/  STL.64 [R1+0x58], R46 ;  /* 0x0000582e01007387 */ /* 0x0009e80000100a00 */
[----:B------:R4:W-:Y:S01]  /*be50*/  STL.64 [R1+0x60], R48 ;  /* 0x0000603001007387 */ /* 0x0009e20000100a00 */
[----:B------:R-:W-:-:S03]  /*be60*/  WARPGROUP.DEPBAR.LE gsb0, 0x0 ;  /* 0x00008000000079c5 */ /* 0x000fc60000010000 */
[----:B------:R4:W-:Y:S04]  /*be70*/  STL.64 [R1+0x68], R50 ;  /* 0x0000683201007387 */ /* 0x0009e80000100a00 */
[----:B------:R4:W-:Y:S01]  /*be80*/  STL.64 [R1+0x70], R52 ;  /* 0x0000703401007387 */ /* 0x0009e20000100a00 */
[----:B0-----:R-:W-:-:S03]  /*be90*/  IMAD.MOV.U32 R185, RZ, RZ, R119 ;  /* 0x000000ffffb97224 */ /* 0x001fc600078e0077 */
[----:B------:R0:W-:Y:S01]  /*bea0*/  STL.64 [R1+0x78], R54 ;  /* 0x0000783601007387 */ /* 0x0001e20000100a00 */
[----:B------:R-:W-:-:S03]  /*beb0*/  IMAD.MOV.U32 R184, RZ, RZ, R118 ;  /* 0x000000ffffb87224 */ /* 0x000fc600078e0076 */
[----:B------:R0:W-:Y:S04]  /*bec0*/  STL.64 [R1+0x140], R104 ;  /* 0x0001406801007387 */ /* 0x0001e80000100a00 */
[----:B------:R0:W-:Y:S04]  /*bed0*/  STL.64 [R1+0x148], R106 ;  /* 0x0001486a01007387 */ /* 0x0001e80000100a00 */
[----:B------:R0:W-:Y:S04]  /*bee0*/  STL.64 [R1+0x150], R108 ;  /* 0x0001506c01007387 */ /* 0x0001e80000100a00 */
[----:B------:R0:W-:Y:S04]  /*bef0*/  STL.64 [R1+0x158], R110 ;  /* 0x0001586e01007387 */ /* 0x0001e80000100a00 */
[----:B------:R0:W-:Y:S04]  /*bf00*/  STL.64 [R1+0x160], R112 ;  /* 0x0001607001007387 */ /* 0x0001e80000100a00 */
[----:B------:R0:W-:Y:S04]  /*bf10*/  STL.64 [R1+0x168], R114 ;  /* 0x0001687201007387 */ /* 0x0001e80000100a00 */
[----:B------:R0:W-:Y:S04]  /*bf20*/  STL.64 [R1+0x170], R116 ;  /* 0x0001707401007387 */ /* 0x0001e80000100a00 */
[----:B------:R0:W-:Y:S04]  /*bf30*/  STL [R1+0xd44], R185 ;  /* 0x000d44b901007387 */ /* 0x0001e80000100800 */
[----:B------:R0:W-:Y:S04]  /*bf40*/  STL [R1+0xd40], R184 ;  /* 0x000d40b801007387 */ /* 0x0001e80000100800 */
        /* <DEDUP_REMOVED lines=17> */
[----:B-1----:R-:W4:Y:S04]  /*c060*/  LDL.LU.64 R40, [R1+0x300] ;  /* 0x0003000001287983 */ /* 0x002f280000300a00 */
[----:B--2---:R-:W2:Y:S04]  /*c070*/  LDL.LU.64 R42, [R1+0x308] ;  /* 0x00030800012a7983 */ /* 0x004ea80000300a00 */
[----:B---3--:R-:W2:Y:S04]  /*c080*/  LDL.LU.64 R44, [R1+0x310] ;  /* 0x00031000012c7983 */ /* 0x008ea80000300a00 */
[----:B----4-:R-:W2:Y:S04]  /*c090*/  LDL.LU.64 R46, [R1+0x318] ;  /* 0x00031800012e7983 */ /* 0x010ea80000300a00 */
[----:B------:R-:W2:Y:S04]  /*c0a0*/  LDL.LU.64 R48, [R1+0x320] ;  /* 0x0003200001307983 */ /* 0x000ea80000300a00 */
[----:B------:R-:W2:Y:S04]  /*c0b0*/  LDL.LU.64 R50, [R1+0x328] ;  /* 0x0003280001327983 */ /* 0x000ea80000300a00 */
[----:B------:R-:W2:Y:S04]  /*c0c0*/  LDL.LU.64 R52, [R1+0x330] ;  /* 0x0003300001347983 */ /* 0x000ea80000300a00 */
[----:B0-----:R-:W2:Y:S04]  /*c0d0*/  LDL.LU.64 R54, [R1+0x338] ;  /* 0x0003380001367983 */ /* 0x001ea80000300a00 */
[----:B------:R-:W3:Y:S04]  /*c0e0*/  LDL.LU.64 R104, [R1+0x200] ;  /* 0x0002000001687983 */ /* 0x000ee80000300a00 */
[----:B------:R-:W3:Y:S04]  /*c0f0*/  LDL.LU.64 R106, [R1+0x208] ;  /* 0x00020800016a7983 */ /* 0x000ee80000300a00 */
[----:B------:R-:W3:Y:S04]  /*c100*/  LDL.LU.64 R108, [R1+0x210] ;  /* 0x00021000016c7983 */ /* 0x000ee80000300a00 */
[----:B------:R-:W3:Y:S04]  /*c110*/  LDL.LU.64 R110, [R1+0x218] ;  /* 0x00021800016e7983 */ /* 0x000ee80000300a00 */
[----:B------:R-:W3:Y:S04]  /*c120*/  LDL.LU.64 R112, [R1+0x220] ;  /* 0x0002200001707983 */ /* 0x000ee80000300a00 */
[----:B------:R-:W3:Y:S04]  /*c130*/  LDL.LU.64 R114, [R1+0x228] ;  /* 0x0002280001727983 */ /* 0x000ee80000300a00 */
[----:B------:R-:W3:Y:S04]  /*c140*/  LDL.LU.64 R116, [R1+0x230] ;  /* 0x0002300001747983 */ /* 0x000ee80000300a00 */
[----:B------:R-:W3:Y:S01]  /*c150*/  LDL.LU.64 R118, [R1+0x238] ;  /* 0x0002380001767983 */ /* 0x000ee20000300a00 */
[----:B------:R-:W-:Y:S01]  /*c160*/  UMOV UR32, UR28 ;  /* 0x0000001c00207c82 */ /* 0x000fe20008000000 */
[----:B------:R-:W-:Y:S01]  /*c170*/  UMOV UR33, UR29 ;  /* 0x0000001d00217c82 */ /* 0x000fe20008000000 */
[----:B------:R-:W-:Y:S01]  /*c180*/  UMOV UR12, UR28 ;  /* 0x0000001c000c7c82 */ /* 0x000fe20008000000 */
[----:B------:R-:W-:Y:S01]  /*c190*/  UMOV UR13, UR29 ;  /* 0x0000001d000d7c82 */ /* 0x000fe20008000000 */
[----:B------:R-:W-:Y:S01]  /*c1a0*/  UIADD3 UR16, UR49, 0x804, URZ ;  /* 0x0000080431107890 */ /* 0x000fe2000fffe03f */
        /* <DEDUP_REMOVED lines=8> */
[----:B--2---:R-:W-:-:S06]  /*c230*/  WARPGROUP.ARRIVE ;  /* 0x00000000000079c5 */ /* 0x004fcc0000000000 */
[----:B------:R-:W-:Y:S01]  /*c240*/  QGMMA.64x32x32.F32.E4M3.E4M3 R40, gdesc[UR12], R40, gsb0 ;  /* 0x006000000c2879f3 */ /* 0x000fe20008000828 */
[----:B------:R-:W-:Y:S01]  /*c250*/  UMOV UR32, UR12 ;  /* 0x0000000c00207c82 */ /* 0x000fe20008000000 */
[----:B------:R-:W-:Y:S01]  /*c260*/  UMOV UR33, UR13 ;  /* 0x0000000d00217c82 */ /* 0x000fe20008000000 */
[----:B------:R-:W-:Y:S04]  /*c270*/  STL.64 [R1+0x240], R88 ;  /* 0x0002405801007387 */ /* 0x000fe80000100a00 */
[----:B------:R-:W-:Y:S04]  /*c280*/  STL.64 [R1+0x248], R90 ;  /* 0x0002485a01007387 */ /* 0x000fe80000100a00 */
[----:B------:R-:W-:Y:S01]  /*c290*/  STL.64 [R1+0x250], R92 ;  /* 0x0002505c01007387 */ /* 0x000fe20000100a00 */
[----:B------:R-:W-:-:S03]  /*c2a0*/  IMAD.MOV.U32 R185, RZ, RZ, R102 ;  /* 0x000000ffffb97224 */ /* 0x000fc600078e0066 */
[----:B------:R-:W-:Y:S01]  /*c2b0*/  STL.64 [R1+0x258], R94 ;  /* 0x0002585e01007387 */ /* 0x000fe20000100a00 */
[----:B------:R-:W-:-:S03]  /*c2c0*/  IMAD.MOV.U32 R184, RZ, RZ, R103 ;  /* 0x000000ffffb87224 */ /* 0x000fc600078e0067 */
[----:B------:R-:W-:Y:S04]  /*c2d0*/  STL.64 [R1+0x260], R96 ;  /* 0x0002606001007387 */ /* 0x000fe80000100a00 */
[----:B------:R-:W-:Y:S04]  /*c2e0*/  STL.64 [R1+0x268], R98 ;  /* 0x0002686201007387 */ /* 0x000fe80000100a00 */
[----:B------:R0:W-:Y:S04]  /*c2f0*/  STL.64 [R1+0x270], R100 ;  /* 0x0002706401007387 */ /* 0x0001e80000100a00 */
[----:B------:R-:W2:Y:S04]  /*c300*/  LDL.LU.64 R102, [R1+0xed0] ;  /* 0x000ed00001667983 */ /* 0x000ea80000300a00 */
[----:B0-----:R-:W2:Y:S04]  /*c310*/  LDL.LU.64 R100, [R1+0xec8] ;  /* 0x000ec80001647983 */ /* 0x001ea80000300a00 */
[----:B------:R-:W2:Y:S04]  /*c320*/  LDL.LU.64 R98, [R1+0xec0] ;  /* 0x000ec00001627983 */ /* 0x000ea80000300a00 */
[----:B------:R-:W2:Y:S04]  /*c330*/  LDL.LU.64 R96, [R1+0xeb8] ;  /* 0x000eb80001607983 */ /* 0x000ea80000300a00 */
[----:B------:R-:W2:Y:S04]  /*c340*/  LDL.LU.64 R94, [R1+0xeb0] ;  /* 0x000eb000015e7983 */ /* 0x000ea80000300a00 */
[----:B------:R-:W2:Y:S04]  /*c350*/  LDL.LU.64 R92, [R1+0xea8] ;  /* 0x000ea800015c7983 */ /* 0x000ea80000300a00 */
[----:B------:R-:W2:Y:S01]  /*c360*/  LDL.LU.64 R90, [R1+0xea0] ;  /* 0x000ea000015a7983 */ /* 0x000ea20000300a00 */
[----:B------:R-:W-:-:S02]  /*c370*/  WARPGROUP.DEPBAR.LE gsb0, 0x0 ;  /* 0x00008000000079c5 */ /* 0x000fc40000010000 */
[----:B---3--:R-:W-:Y:S01]  /*c380*/  WARPGROUP.ARRIVE ;  /* 0x00000000000079c5 */ /* 0x008fe20000000000 */
[----:B------:R-:W2:Y:S05]  /*c390*/  LDL.LU.64 R88, [R1+0xe98] ;  /* 0x000e980001587983 */ /* 0x000eaa0000300a00 */
[----:B------:R-:W-:Y:S01]  /*c3a0*/  QGMMA.64x32x32.F32.E4M3.E4M3 R104, gdesc[UR32], R104, gsb0 ;  /* 0x00600000206879f3 */ /* 0x000fe20008000868 */
[----:B------:R0:W-:Y:S04]  /*c3b0*/  STL [R1+0xd4c], R184 ;  /* 0x000d4cb801007387 */ /* 0x0001e80000100800 */
[----:B------:R1:W-:Y:S04]  /*c3c0*/  STL [R1+0xd48], R185 ;  /* 0x000d48b901007387 */ /* 0x0003e80000100800 */
[----:B------:R-:W-:Y:S04]  /*c3d0*/  STL [R1+0x4a0], RZ ;  /* 0x0004a0ff01007387 */ /* 0x000fe80000100800 */
[----:B------:R-:W-:Y:S04]  /*c3e0*/  STL.64 [R1+0x340], R24 ;  /* 0x0003401801007387 */ /* 0x000fe80000100a00 */
[----:B------:R-:W-:Y:S04]  /*c3f0*/  STL.64 [R1+0x348], R26 ;  /* 0x0003481a01007387 */ /* 0x000fe80000100a00 */
[----:B------:R-:W-:Y:S01]  /*c400*/  STL.64 [R1+0x350], R28 ;  /* 0x0003501c01007387 */ /* 0x000fe20000100a00 */
[----:B0-----:R-:W-:-:S03]  /*c410*/  IMAD.MOV.U32 R184, RZ, RZ, R38 ;  /* 0x000000ffffb87224 */ /* 0x001fc600078e0026 */
[----:B------:R-:W-:Y:S01]  /*c420*/  STL.64 [R1+0x358], R30 ;  /* 0x0003581e01007387 */ /* 0x000fe20000100a00 */
[----:B-1----:R-:W-:-:S03]  /*c430*/  IMAD.MOV.U32 R185, RZ, RZ, R39 ;  /* 0x000000ffffb97224 */ /* 0x002fc600078e0027 */
[----:B------:R-:W-:Y:S04]  /*c440*/  STL.64 [R1+0x360], R32 ;  /* 0x0003602001007387 */ /* 0x000fe80000100a00 */
[----:B------:R-:W-:Y:S04]  /*c450*/  STL.64 [R1+0x368], R34 ;  /* 0x0003682201007387 */ /* 0x000fe80000100a00 */
[----:B------:R0:W-:Y:S04]  /*c460*/  STL.64 [R1+0x370], R36 ;  /* 0x0003702401007387 */ /* 0x0001e80000100a00 */
[----:B------:R-:W3:Y:S04]  /*c470*/  LDL.LU.64 R38, [R1+0xe90] ;  /* 0x000e900001267983 */ /* 0x000ee80000300a00 */
[----:B0-----:R-:W3:Y:S04]  /*c480*/  LDL.LU.64 R36, [R1+0xe88] ;  /* 0x000e880001247983 */ /* 0x001ee80000300a00 */
[----:B------:R-:W3:Y:S04]  /*c490*/  LDL.LU.64 R34, [R1+0xe80] ;  /* 0x000e800001227983 */ /* 0x000ee80000300a00 */
[----:B------:R-:W3:Y:S04]  /*c4a0*/  LDL.LU.64 R32, [R1+0xe78] ;  /* 0x000e780001207983 */ /* 0x000ee80000300a00 */
[----:B------:R-:W3:Y:S04]  /*c4b0*/  LDL.LU.64 R30, [R1+0xe70] ;  /* 0x000e7000011e7983 */ /* 0x000ee80000300a00 */
[----:B------:R-:W3:Y:S04]  /*c4c0*/  LDL.LU.64 R28, [R1+0xe68] ;  /* 0x000e6800011c7983 */ /* 0x000ee80000300a00 */
[----:B------:R-:W3:Y:S04]  /*c4d0*/  LDL.LU.64 R26, [R1+0xe60] ;  /* 0x000e6000011a7983 */ /* 0x000ee80000300a00 */
[----:B------:R-:W3:Y:S04]  /*c4e0*/  LDL.LU.64 R24, [R1+0xe58] ;  /* 0x000e580001187983 */ /* 0x000ee80000300a00 */
        /* <DEDUP_REMOVED lines=12> */
[----:B------:R-:W4:Y:S04]  /*c5b0*/  LDL.LU.64 R54, [R1+0xe50] ;  /* 0x000e500001367983 */ /* 0x000f280000300a00 */
[----:B0-----:R-:W4:Y:S04]  /*c5c0*/  LDL.LU.64 R52, [R1+0xe48] ;  /* 0x000e480001347983 */ /* 0x001f280000300a00 */
[----:B------:R-:W4:Y:S04]  /*c5d0*/  LDL.LU.64 R50, [R1+0xe40] ;  /* 0x000e400001327983 */ /* 0x000f280000300a00 */
[----:B------:R-:W4:Y:S04]  /*c5e0*/  LDL.LU.64 R48, [R1+0xe38] ;  /* 0x000e380001307983 */ /* 0x000f280000300a00 */
[----:B------:R-:W4:Y:S04]  /*c5f0*/  LDL.LU.64 R46, [R1+0xe30] ;  /* 0x000e3000012e7983 */ /* 0x000f280000300a00 */
[----:B------:R-:W4:Y:S04]  /*c600*/  LDL.LU.64 R44, [R1+0xe28] ;  /* 0x000e2800012c7983 */ /* 0x000f280000300a00 */
[----:B------:R-:W4:Y:S04]  /*c610*/  LDL.LU.64 R42, [R1+0xe20] ;  /* 0x000e2000012a7983 */ /* 0x000f280000300a00 */
[----:B------:R-:W4:Y:S01]  /*c620*/  LDL.LU.64 R40, [R1+0xe18] ;  /* 0x000e180001287983 */ /* 0x000f220000300a00 */
[----:B------:R-:W-:-:S03]  /*c630*/  WARPGROUP.DEPBAR.LE gsb0, 0x0 ;  /* 0x00008000000079c5 */ /* 0x000fc60000010000 */
[----:B------:R-:W-:Y:S01]  /*c640*/  STL [R1+0xd5c], R184 ;  /* 0x000d5cb801007387 */ /* 0x000fe20000100800 */
[----:B------:R-:W-:-:S03]  /*c650*/  IMAD.MOV.U32 R186, RZ, RZ, R104 ;  /* 0x000000ffffba7224 */ /* 0x000fc600078e0068 */
[----:B------:R-:W-:Y:S01]  /*c660*/  STL [R1+0xd58], R185 ;  /* 0x000d58b901007387 */ /* 0x000fe20000100800 */
[----:B------:R-:W-:-:S03]  /*c670*/  IMAD.MOV.U32 R187, RZ, RZ, R105 ;  /* 0x000000ffffbb7224 */ /* 0x000fc600078e0069 */
[----:B------:R-:W-:Y:S01]  /*c680*/  STL [R1+0x498], RZ ;  /* 0x000498ff01007387 */ /* 0x000fe20000100800 */
[----:B------:R-:W-:Y:S02]  /*c690*/  IMAD.MOV.U32 R178, RZ, RZ, R179 ;  /* 0x000000ffffb27224 */ /* 0x000fe400078e00b3 */
[----:B------:R-:W-:Y:S01]  /*c6a0*/  IMAD.MOV.U32 R188, RZ, RZ, R106 ;  /* 0x000000ffffbc7224 */ /* 0x000fe200078e006a */
[----:B------:R0:W-:Y:S01]  /*c6b0*/  STL [R1+0x238], R118 ;  /* 0x0002387601007387 */ /* 0x0001e20000100800 */
        /* <DEDUP_REMOVED lines=13> */
[----:B------:R-:W-:Y:S02]  /*c790*/  IMAD.MOV.U32 R195, RZ, RZ, R113 ;  /* 0x000000ffffc37224 */ /* 0x000fe400078e0071 */
[----:B------:R-:W-:Y:S01]  /*c7a0*/  IMAD.MOV.U32 R182, RZ, RZ, R183 ;  /* 0x000000ffffb67224 */ /* 0x000fe200078e00b7 */
[----:B------:R-:W2:Y:S01]  /*c7b0*/  LDL.LU.64 R112, [R1+0x120] ;  /* 0x0001200001707983 */ /* 0x000ea20000300a00 */
[----:B------:R-:W-:-:S02]  /*c7c0*/  IMAD.MOV.U32 R196, RZ, RZ, R114 ;  /* 0x000000ffffc47224 */ /* 0x000fc400078e0072 */
[----:B------:R-:W-:Y:S02]  /*c7d0*/  IMAD.MOV.U32 R197, RZ, RZ, R115 ;  /* 0x000000ffffc57224 */ /* 0x000fe400078e0073 */
[----:B------:R-:W-:Y:S01]  /*c7e0*/  IMAD.MOV.U32 R183, RZ, RZ, R9 ;  /* 0x000000ffffb77224 */ /* 0x000fe200078e0009 */
[----:B------:R-:W2:Y:S01]  /*c7f0*/  LDL.LU.64 R114, [R1+0x128] ;  /* 0x0001280001727983 */ /* 0x000ea20000300a00 */
[----:B------:R-:W-:Y:S02]  /*c800*/  IMAD.MOV.U32 R198, RZ, RZ, R116 ;  /* 0x000000ffffc67224 */ /* 0x000fe400078e0074 */
[----:B------:R-:W-:Y:S02]  /*c810*/  IMAD.MOV.U32 R199, RZ, RZ, R117 ;  /* 0x000000ffffc77224 */ /* 0x000fe400078e0075 */
[----:B------:R-:W-:Y:S01]  /*c820*/  IMAD.MOV.U32 R9, RZ, RZ, R119 ;  /* 0x000000ffff097224 */ /* 0x000fe200078e0077 */
[----:B------:R-:W2:Y:S04]  /*c830*/  LDL.LU.64 R116, [R1+0x130] ;  /* 0x0001300001747983 */ /* 0x000ea80000300a00 */
[----:B0-----:R-:W2:Y:S01]  /*c840*/  LDL.LU.64 R118, [R1+0x138] ;  /* 0x0001380001767983 */ /* 0x001ea20000300a00 */
[----:B------:R-:W-:Y:S01]  /*c850*/  UMOV UR36, UR12 ;  /* 0x0000000c00247c82 */ /* 0x000fe20008000000 */
[----:B------:R-:W-:Y:S01]  /*c860*/  UMOV UR37, UR13 ;  /* 0x0000000d00257c82 */ /* 0x000fe20008000000 */
        /* <DEDUP_REMOVED lines=15> */
[----:B------:R-:W-:Y:S01]  /*c960*/  IMAD.MOV.U32 R183, RZ, RZ, R0 ;  /* 0x000000ffffb77224 */ /* 0x000fe200078e0000 */
[----:B------:R-:W-:Y:S01]  /*c970*/  UMOV UR16, UR12 ;  /* 0x0000000c00107c82 */ /* 0x000fe20008000000 */
[----:B------:R-:W-:Y:S01]  /*c980*/  UMOV UR17, UR13 ;  /* 0x0000000d00117c82 */ /* 0x000fe20008000000 */
        /* <DEDUP_REMOVED lines=14> */
[----:B------:R-:W-:Y:S01]  /*ca70*/  STL [R1+0x494], RZ ;  /* 0x000494ff01007387 */ /* 0x000fe20000100800 */
[----:B--2---:R-:W-:-:S06]  /*ca80*/  WARPGROUP.ARRIVE ;  /* 0x00000000000079c5 */ /* 0x004fcc0000000000 */
[----:B------:R-:W-:Y:S03]  /*ca90*/  QGMMA.64x32x32.F32.E4M3.E4M3 R104, gdesc[UR36], R104, gsb0 ;  /* 0x00600000246879f3 */ /* 0x000fe60008000868 */
[----:B------:R-:W-:Y:S02]  /*caa0*/  WARPGROUP.DEPBAR.LE gsb0, 0x0 ;  /* 0x00008000000079c5 */ /* 0x000fe40000010000 */
[----:B------:R-:W-:-:S06]  /*cab0*/  WARPGROUP.ARRIVE ;  /* 0x00000000000079c5 */ /* 0x000fcc0000000000 */
[----:B------:R-:W-:Y:S01]  /*cac0*/  QGMMA.64x32x32.F32.E4M3.E4M3 R168, gdesc[UR16], R168, gsb0 ;  /* 0x0060000010a879f3 */ /* 0x000fe200080008a8 */
[----:B------:R-:W-:Y:S02]  /*cad0*/  IMAD.MOV.U32 R184, RZ, RZ, R118 ;  /* 0x000000ffffb87224 */ /* 0x000fe400078e0076 */
[----:B------:R-:W-:Y:S02]  /*cae0*/  IMAD.MOV.U32 R185, RZ, RZ, R119 ;  /* 0x000000ffffb97224 */ /* 0x000fe400078e0077 */
[----:B0-----:R-:W-:Y:S01]  /*caf0*/  IMAD.MOV.U32 R187, RZ, RZ, R116 ;  /* 0x000000ffffbb7224 */ /* 0x001fe200078e0074 */
[----:B------:R-:W2:Y:S01]  /*cb00*/  LDL.LU.64 R118, [R1+0xe10] ;  /* 0x000e100001767983 */ /* 0x000ea20000300a00 */
[----:B-1----:R-:W-:Y:S02]  /*cb10*/  IMAD.MOV.U32 R186, RZ, RZ, R117 ;  /* 0x000000ffffba7224 */ /* 0x002fe400078e0075 */
        /* <DEDUP_REMOVED lines=17> */
[----:B------:R-:W-:-:S03]  /*cc30*/  IMAD.MOV.U32 R198, RZ, RZ, R105 ;  /* 0x000000ffffc67224 */ /* 0x000fc600078e0069 */
[----:B------:R-:W2:Y:S04]  /*cc40*/  LDL.LU.64 R104, [R1+0xdd8] ;  /* 0x000dd80001687983 */ /* 0x000ea80000300a00 */
[----:B------:R-:W-:Y:S01]  /*cc50*/  STL [R1+0x490], RZ ;  /* 0x000490ff01007387 */ /* 0x000fe20000100800 */
[----:B------:R-:W-:-:S03]  /*cc60*/  WARPGROUP.DEPBAR.LE gsb0, 0x0 ;  /* 0x00008000000079c5 */ /* 0x000fc60000010000 */
[----:B------:R-:W-:Y:S04]  /*cc70*/  STL.64 [R1], R168 ;  /* 0x000000a801007387 */ /* 0x000fe80000100a00 */
        /* <DEDUP_REMOVED lines=19> */
[----:B------:R-:W-:Y:S01]  /*cdb0*/  UMOV UR28, UR12 ;  /* 0x0000000c001c7c82 */ /* 0x000fe20008000000 */
[----:B------:R-:W-:Y:S01]  /*cdc0*/  UMOV UR29, UR13 ;  /* 0x0000000d001d7c82 */ /* 0x000fe20008000000 */
[----:B------:R-:W-:Y:S01]  /*cdd0*/  UIADD3 UR16, UR49, 0xc04, URZ ;  /* 0x00000c0431107890 */ /* 0x000fe2000fffe03f */
        /* <DEDUP_REMOVED lines=44> */
[----:B------:R-:W-:Y:S04]  /*d0a0*/  STL [R1+0xbbc], R50 ;  /* 0x000bbc3201007387 */ /* 0x000fe80000100800 */
[----:B------:R-:W-:Y:S04]  /*d0b0*/  STL [R1+0xbb8], R51 ;  /* 0x000bb83301007387 */ /* 0x000fe80000100800 */
[----:B------:R-:W-:Y:S04]  /*d0c0*/  STL [R1+0xbb4], R52 ;  /* 0x000bb43401007387 */ /* 0x000fe80000100800 */
[----:B------:R-:W-:Y:S04]  /*d0d0*/  STL [R1+0xbb0], R53 ;  /* 0x000bb03501007387 */ /* 0x000fe80000100800 */
[----:B------:R-:W-:Y:S04]  /*d0e0*/  STL [R1+0xbac], R54 ;  /* 0x000bac3601007387 */ /* 0x000fe80000100800 */
[----:B------:R-:W-:Y:S04]  /*d0f0*/  STL [R1+0xba8], R55 ;  /* 0x000ba83701007387 */ /* 0x000fe80000100800 */
        /* <DEDUP_REMOVED lines=20> */
[----:B0-----:R-:W2:Y:S04]  /*d240*/  LDL.LU.64 R32, [R1+0xc0] ;  /* 0x0000c00001207983 */ /* 0x001ea80000300a00 */
[----:B------:R-:W2:Y:S04]  /*d250*/  LDL.LU.64 R34, [R1+0xc8] ;  /* 0x0000c80001227983 */ /* 0x000ea80000300a00 */
[----:B------:R-:W2:Y:S04]  /*d260*/  LDL.LU.64 R36, [R1+0xd0] ;  /* 0x0000d00001247983 */ /* 0x000ea80000300a00 */
[----:B------:R-:W2:Y:S04]  /*d270*/  LDL.LU.64 R38, [R1+0xd8] ;  /* 0x0000d80001267983 */ /* 0x000ea80000300a00 */
[----:B------:R-:W2:Y:S04]  /*d280*/  LDL.LU.64 R40, [R1+0xe0] ;  /* 0x0000e00001287983 */ /* 0x000ea80000300a00 */
[----:B------:R-:W2:Y:S04]  /*d290*/  LDL.LU.64 R42, [R1+0xe8] ;  /* 0x0000e800012a7983 */ /* 0x000ea80000300a00 */
[----:B------:R-:W2:Y:S04]  /*d2a0*/  LDL.LU.64 R44, [R1+0xf0] ;  /* 0x0000f000012c7983 */ /* 0x000ea80000300a00 */
[----:B------:R-:W2:Y:S01]  /*d2b0*/  LDL.LU.64 R46, [R1+0xf8] ;  /* 0x0000f800012e7983 */ /* 0x000ea20000300a00 */
[----:B------:R-:W-:Y:S01]  /*d2c0*/  WARPGROUP.ARRIVE ;  /* 0x00000000000079c5 */ /* 0x000fe20000000000 */
[----:B------:R-:W-:Y:S01]  /*d2d0*/  UMOV UR20, UR28 ;  /* 0x0000001c00147c82 */ /* 0x000fe20008000000 */
[----:B------:R-:W-:Y:S01]  /*d2e0*/  UMOV UR21, UR29 ;  /* 0x0000001d00157c82 */ /* 0x000fe20008000000 */
[----:B------:R-:W-:Y:S01]  /*d2f0*/  UMOV UR16, UR28 ;  /* 0x0000001c00107c82 */ /* 0x000fe20008000000 */
[----:B------:R-:W-:Y:S01]  /*d300*/  UMOV UR17, UR29 ;  /* 0x0000001d00117c82 */ /* 0x000fe20008000000 */
[----:B------:R-:W-:Y:S01]  /*d310*/  UMOV UR36, UR28 ;  /* 0x0000001c00247c82 */ /* 0x000fe20008000000 */
[----:B------:R-:W-:Y:S01]  /*d320*/  QGMMA.64x32x32.F32.E4M3.E4M3 R152, gdesc[UR20], R152, gsb0 ;  /* 0x00600000149879f3 */ /* 0x000fe20008000898 */
[----:B------:R-:W-:Y:S01]  /*d330*/  UMOV UR37, UR29 ;  /* 0x0000001d00257c82 */ /* 0x000fe20008000000 */
        /* <DEDUP_REMOVED lines=8> */
[----:B------:R-:W-:-:S02]  /*d3c0*/  WARPGROUP.DEPBAR.LE gsb0, 0x0 ;  /* 0x00008000000079c5 */ /* 0x000fc40000010000 */
[----:B------:R-:W-:-:S06]  /*d3d0*/  WARPGROUP.ARRIVE ;  /* 0x00000000000079c5 */ /* 0x000fcc0000000000 */
[----:B------:R-:W-:Y:S01]  /*d3e0*/  QGMMA.64x32x32.F32.E4M3.E4M3 R216, gdesc[UR16], R216, gsb0 ;  /* 0x0060000010d879f3 */ /* 0x000fe200080008d8 */
[----:B------:R-:W-:Y:S04]  /*d3f0*/  STL.64 [R1+0xcb8], R166 ;  /* 0x000cb8a601007387 */ /* 0x000fe80000100a00 */
[----:B------:R-:W-:Y:S01]  /*d400*/  STL.64 [R1+0xcb0], R164 ;  /* 0x000cb0a401007387 */ /* 0x000fe20000100a00 */
[----:B------:R-:W-:-:S03]  /*d410*/  WARPGROUP.DEPBAR.LE gsb0, 0x0 ;  /* 0x00008000000079c5 */ /* 0x000fc60000010000 */
        /* <DEDUP_REMOVED lines=15> */
[----:B------:R-:W-:Y:S01]  /*d510*/  STL [R1+0x474], RZ ;  /* 0x000474ff01007387 */ /* 0x000fe20000100800 */
[----:B--2---:R-:W-:-:S06]  /*d520*/  WARPGROUP.ARRIVE ;  /* 0x00000000000079c5 */ /* 0x004fcc0000000000 */
[----:B------:R-:W-:Y:S03]  /*d530*/  QGMMA.64x32x32.F32.E4M3.E4M3 R32, gdesc[UR36], R32, gsb0 ;  /* 0x00600000242079f3 */ /* 0x000fe60008000820 */
[----:B------:R-:W-:Y:S02]  /*d540*/  WARPGROUP.DEPBAR.LE gsb0, 0x0 ;  /* 0x00008000000079c5 */ /* 0x000fe40000010000 */
[----:B------:R-:W-:Y:S02]  /*d550*/  IMAD.MOV.U32 R114, RZ, RZ, R32 ;  /* 0x000000ffff727224 */ /* 0x000fe400078e0020 */
[----:B------:R-:W-:Y:S01]  /*d560*/  IMAD.MOV.U32 R115, RZ, RZ, R33 ;  /* 0x000000ffff737224 */ /* 0x000fe200078e0021 */
[----:B------:R-:W2:Y:S01]  /*d570*/  LDL.LU R32, [R1+0x180] ;  /* 0x0001800001207983 */ /* 0x000ea20000300800 */
[----:B------:R-:W-:Y:S02]  /*d580*/  IMAD.MOV.U32 R116, RZ, RZ, R34 ;  /* 0x000000ffff747224 */ /* 0x000fe400078e0022 */
[----:B------:R-:W-:Y:S01]  /*d590*/  IMAD.MOV.U32 R117, RZ, RZ, R35 ;  /* 0x000000ffff757224 */ /* 0x000fe200078e0023 */
[----:B------:R-:W2:Y:S01]  /*d5a0*/  LDL.LU R33, [R1+0x184] ;  /* 0x0001840001217983 */ /* 0x000ea20000300800 */
[----:B------:R-:W-:-:S03]  /*d5b0*/  IMAD.MOV.U32 R118, RZ, RZ, R36 ;  /* 0x000000ffff767224 */ /* 0x000fc600078e0024 */
        /* <DEDUP_REMOVED lines=22> */
[----:B------:R-:W2:Y:S04]  /*d720*/  LDL.LU R45, [R1+0x1b4] ;  /* 0x0001b400012d7983 */ /* 0x000ea80000300800 */
[----:B------:R-:W2:Y:S04]  /*d730*/  LDL.LU R46, [R1+0x1b8] ;  /* 0x0001b800012e7983 */ /* 0x000ea80000300800 */
[----:B------:R-:W2:Y:S04]  /*d740*/  LDL.LU R47, [R1+0x1bc] ;  /* 0x0001bc00012f7983 */ /* 0x000ea80000300800 */
[----:B-1----:R-:W4:Y:S04]  /*d750*/  LDL.LU R88, [R1+0x280] ;  /* 0x0002800001587983 */ /* 0x002f280000300800 */
        /* <DEDUP_REMOVED lines=39> */
[----:B---3--:R-:W-:Y:S01]  /*d9d0*/  WARPGROUP.ARRIVE ;  /* 0x00000000000079c5 */ /* 0x008fe20000000000 */
[----:B------:R-:W-:Y:S01]  /*d9e0*/  UMOV UR32, UR28 ;  /* 0x0000001c00207c82 */ /* 0x000fe20008000000 */
[----:B------:R-:W-:-:S04]  /*d9f0*/  UMOV UR33, UR29 ;  /* 0x0000001d00217c82 */ /* 0x000fc80008000000 */
[----:B------:R-:W-:Y:S01]  /*da00*/  QGMMA.64x32x32.F32.E4M3.E4M3 R168, gdesc[UR32], R168, gsb0 ;  /* 0x0060000020a879f3 */ /* 0x000fe200080008a8 */
[----:B------:R-:W-:Y:S01]  /*da10*/  UMOV UR12, UR28 ;  /* 0x0000001c000c7c82 */ /* 0x000fe20008000000 */
[----:B------:R-:W-:Y:S01]  /*da20*/  UMOV UR13, UR29 ;  /* 0x0000001d000d7c82 */ /* 0x000fe20008000000 */
[----:B------:R-:W-:Y:S02]  /*da30*/  WARPGROUP.DEPBAR.LE gsb0, 0x0 ;  /* 0x00008000000079c5 */ /* 0x000fe40000010000 */
[----:B------:R-:W-:Y:S02]  /*da40*/  UIADD3 UR16, UR49, 0x6, URZ ;  /* 0x0000000631107890 */ /* 0x000fe4000fffe03f */
[----:B------:R-:W-:Y:S01]  /*da50*/  UIADD3 UR18, UR50, 0x6, URZ ;  /* 0x0000000632127890 */ /* 0x000fe2000fffe03f */
[----:B------:R-:W-:Y:S01]  /*da60*/  UMOV UR17, 0x40000040 ;  /* 0x4000004000117882 */ /* 0x000fe20000000000 */
[----:B------:R-:W-:Y:S01]  /*da70*/  UMOV UR19, 0x40000040 ;  /* 0x4000004000137882 */ /* 0x000fe20000000000 */
[----:B------:R-:W-:-:S02]  /*da80*/  UIADD3 UR34, UR50, 0x106, URZ ;  /* 0x0000010632227890 */ /* 0x000fc4000fffe03f */
[----:B------:R-:W-:Y:S01]  /*da90*/  UMOV UR32, UR16 ;  /* 0x0000001000207c82 */ /* 0x000fe20008000000 */
[----:B------:R-:W-:Y:S01]  /*daa0*/  UMOV UR33, UR17 ;  /* 0x0000001100217c82 */ /* 0x000fe20008000000 */
[----:B------:R-:W-:Y:S01]  /*dab0*/  UMOV UR35, 0x40000040 ;  /* 0x4000004000237882 */ /* 0x000fe20000000000 */
[----:B--2---:R-:W-:-:S06]  /*dac0*/  WARPGROUP.ARRIVE ;  /* 0x00000000000079c5 */ /* 0x004fcc0000000000 */
[----:B------:R-:W-:Y:S03]  /*dad0*/  QGMMA.64x32x32.F32.E4M3.E4M3 R216, gdesc[UR12], R216, gsb0 ;  /* 0x006000000cd879f3 */ /* 0x000fe600080008d8 */
[----:B------:R-:W-:Y:S02]  /*dae0*/  WARPGROUP.DEPBAR.LE gsb0, 0x0 ;  /* 0x00008000000079c5 */ /* 0x000fe40000010000 */
[----:B----4-:R-:W-:-:S06]  /*daf0*/  WARPGROUP.ARRIVE ;  /* 0x00000000000079c5 */ /* 0x010fcc0000000000 */
[----:B------:R-:W-:Y:S03]  /*db00*/  QGMMA.64x32x32.F32.E4M3.E4M3 R152, gdesc[UR16], R152, gsb0 ;  /* 0x00600000109879f3 */ /* 0x000fe60008000898 */
[----:B------:R-:W-:Y:S02]  /*db10*/  WARPGROUP.DEPBAR.LE gsb0, 0x0 ;  /* 0x00008000000079c5 */ /* 0x000fe40000010000 */
[----:B------:R-:W-:-:S06]  /*db20*/  WARPGROUP.ARRIVE ;  /* 0x00000000000079c5 */ /* 0x000fcc0000000000 */
[----:B------:R-:W-:Y:S01]  /*db30*/  QGMMA.64x32x32.F32.E4M3.E4M3 R88, gdesc[UR32], R88, gsb0 ;  /* 0x00600000205879f3 */ /* 0x000fe20008000858 */
[----:B------:R-:W-:Y:S01]  /*db40*/  UIADD3 UR38, UR50, 0x206, URZ ;  /* 0x0000020632267890 */ /* 0x000fe2000fffe03f */
[----:B------:R-:W-:Y:S01]  /*db50*/  UMOV UR36, UR16 ;  /* 0x0000001000247c82 */ /* 0x000fe20008000000 */
[----:B------:R-:W-:Y:S01]  /*db60*/  UMOV UR37, UR17 ;  /* 0x0000001100257c82 */ /* 0x000fe20008000000 */
[----:B------:R-:W-:Y:S01]  /*db70*/  UMOV UR39, 0x40000040 ;  /* 0x4000004000277882 */ /* 0x000fe20000000000 */
[----:B------:R-:W-:Y:S02]  /*db80*/  WARPGROUP.DEPBAR.LE gsb0, 0x0 ;  /* 0x00008000000079c5 */ /* 0x000fe40000010000 */
[----:B------:R-:W-:-:S06]  /*db90*/  WARPGROUP.ARRIVE ;  /* 0x00000000000079c5 */ /* 0x000fcc0000000000 */
[----:B------:R-:W-:Y:S01]  /*dba0*/  QGMMA.64x32x32.F32.E4M3.E4M3 R32, gdesc[UR36], R32, gsb0 ;  /* 0x00600000242079f3 */ /* 0x000fe20008000820 */
        /* <DEDUP_REMOVED lines=31> */
[----:B------:R-:W-:Y:S01]  /*dda0*/  IMAD.MOV.U32 R183, RZ, RZ, R10 ;  /* 0x000000ffffb77224 */ /* 0x000fe200078e000a */
[----:B------:R-:W-:Y:S01]  /*ddb0*/  UIADD3 UR14, UR50, 0x306, URZ ;  /* 0x00000306320e7890 */ /* 0x000fe2000fffe03f */
[----:B------:R-:W-:-:S04]  /*ddc0*/  WARPGROUP.DEPBAR.LE gsb0, 0x0 ;  /* 0x00008000000079c5 */ /* 0x000fc80000010000 */
[----:B------:R-:W-:Y:S01]  /*ddd0*/  WARPGROUP.ARRIVE ;  /* 0x00000000000079c5 */ /* 0x000fe20000000000 */
[----:B------:R-:W-:Y:S01]  /*dde0*/  UMOV UR12, UR16 ;  /* 0x00000010000c7c82 */ /* 0x000fe20008000000 */
[----:B------:R-:W-:Y:S01]  /*ddf0*/  UMOV UR13, UR17 ;  /* 0x00000011000d7c82 */ /* 0x000fe20008000000 */
[----:B------:R-:W-:-:S03]  /*de00*/  UMOV UR15, 0x40000040 ;  /* 0x40000040000f7882 */ /* 0x000fc60000000000 */
        /* <DEDUP_REMOVED lines=19> */
[----:B------:R-:W-:Y:S04]  /*df40*/  STL.64 [R1+0x380], R152 ;  /* 0x0003809801007387 */ /* 0x000fe80000100a00 */
        /* <DEDUP_REMOVED lines=61> */
[----:B------:R-:W-:Y:S01]  /*e320*/  STL [R1+0x470], RZ ;  /* 0x000470ff01007387 */ /* 0x000fe20000100800 */
[----:B------:R-:W-:-:S03]  /*e330*/  IMAD.MOV.U32 R138, RZ, RZ, R197 ;  /* 0x000000ffff8a7224 */ /* 0x000fc600078e00c5 */
[----:B------:R-:W-:Y:S01]  /*e340*/  STL [R1+0x46c], RZ ;  /* 0x00046cff01007387 */ /* 0x000fe20000100800 */
        /* <DEDUP_REMOVED lines=25> */
[----:B------:R-:W4:Y:S04]  /*e4e0*/  LDL.LU R188, [R1+0xd68] ;  /* 0x000d680001bc7983 */ /* 0x000f280000300800 */
[----:B------:R-:W2:Y:S04]  /*e4f0*/  LDL.LU R187, [R1+0xd64] ;  /* 0x000d640001bb7983 */ /* 0x000ea80000300800 */
[----:B------:R-:W0:Y:S04]  /*e500*/  LDL.LU R186, [R1+0xd60] ;  /* 0x000d600001ba7983 */ /* 0x000e280000300800 */
[----:B------:R-:W3:Y:S04]  /*e510*/  LDL.LU R184, [R1+0xd5c] ;  /* 0x000d5c0001b87983 */ /* 0x000ee80000300800 */
[----:B------:R-:W4:Y:S04]  /*e520*/  LDL.LU R185, [R1+0xd58] ;  /* 0x000d580001b97983 */ /* 0x000f280000300800 */
        /* <DEDUP_REMOVED lines=13> */
[----:B------:R-:W2:Y:S01]  /*e600*/  LDL.LU R181, [R1+0x334] ;  /* 0x0003340001b57983 */ /* 0x000ea20000300800 */
[----:B---3--:R-:W-:-:S02]  /*e610*/  IMAD.MOV.U32 R183, RZ, RZ, R184 ;  /* 0x000000ffffb77224 */ /* 0x008fc400078e00b8 */
[----:B----4-:R-:W-:Y:S02]  /*e620*/  IMAD.MOV.U32 R182, RZ, RZ, R185 ;  /* 0x000000ffffb67224 */ /* 0x010fe400078e00b9 */
        /* <DEDUP_REMOVED lines=37> */
[----:B------:R-:W4:Y:S01]  /*e880*/  LDL.LU R184, [R1+0xd40] ;  /* 0x000d400001b87983 */ /* 0x000f220000300800 */
[----:B------:R-:W-:Y:S02]  /*e890*/  IMAD.MOV.U32 R233, RZ, RZ, R216 ;  /* 0x000000ffffe97224 */ /* 0x000fe400078e00d8 */
[----:B------:R-:W-:Y:S01]  /*e8a0*/  IMAD.MOV.U32 R232, RZ, RZ, R217 ;  /* 0x000000ffffe87224 */ /* 0x000fe200078e00d9 */
[----:B------:R-:W4:Y:S01]  /*e8b0*/  LDL.LU R216, [R1+0x40] ;  /* 0x0000400001d87983 */ /* 0x000f220000300800 */
[----:B------:R-:W-:-:S02]  /*e8c0*/  IMAD.MOV.U32 R23, RZ, RZ, R218 ;  /* 0x000000ffff177224 */ /* 0x000fc400078e00da */
[----:B------:R-:W-:Y:S01]  /*e8d0*/  IMAD.MOV.U32 R22, RZ, RZ, R219 ;  /* 0x000000ffff167224 */ /* 0x000fe200078e00db */
        /* <DEDUP_REMOVED lines=39> */
[----:B0-----:R-:W-:-:S03]  /*eb50*/  IMAD.MOV.U32 R72, RZ, RZ, R186 ;  /* 0x000000ffff487224 */ /* 0x001fc600078e00ba */
[----:B------:R-:W4:Y:S01]  /*eb60*/  LDL.LU R164, [R1+0x170] ;  /* 0x0001700001a47983 */ /* 0x000f220000300800 */
[----:B--2---:R-:W-:-:S03]  /*eb70*/  IMAD.MOV.U32 R73, RZ, RZ, R187 ;  /* 0x000000ffff497224 */ /* 0x004fc600078e00bb */
[----:B------:R-:W2:Y:S01]  /*eb80*/  LDL.LU R165, [R1+0x174] ;  /* 0x0001740001a57983 */ /* 0x000ea20000300800 */
        /* <DEDUP_REMOVED lines=12> */
[----:B---3--:R-:W-:Y:S02]  /*ec50*/  IMAD.MOV.U32 R167, RZ, RZ, R185 ;  /* 0x000000ffffa77224 */ /* 0x008fe400078e00b9 */
[----:B----4-:R-:W-:Y:S02]  /*ec60*/  IMAD.MOV.U32 R166, RZ, RZ, R184 ;  /* 0x000000ffffa67224 */ /* 0x010fe400078e00b8 */
        /* <DEDUP_REMOVED lines=16> */
[----:B------:R-:W-:Y:S01]  /*ed70*/  UIADD3 UR12, UR49, 0x406, URZ ;  /* 0x00000406310c7890 */ /* 0x000fe2000fffe03f */
[----:B------:R-:W-:Y:S01]  /*ed80*/  WARPGROUP.ARRIVE ;  /* 0x00000000000079c5 */ /* 0x000fe20000000000 */
[----:B------:R-:W-:Y:S01]  /*ed90*/  UMOV UR25, 0x40000040 ;  /* 0x4000004000197882 */ /* 0x000fe20000000000 */
[----:B------:R-:W4:Y:S04]  /*eda0*/  LDL.LU R86, [R1+0x238] ;  /* 0x0002380001567983 */ /* 0x000f280000300800 */
[----:B------:R-:W-:Y:S01]  /*edb0*/  UMOV UR24, UR12 ;  /* 0x0000000c00187c82 */ /* 0x000fe20008000000 */
[----:B------:R-:W-:Y:S01]  /*edc0*/  UMOV UR21, UR25 ;  /* 0x0000001900157c82 */ /* 0x000fe20008000000 */
[----:B------:R-:W-:Y:S01]  /*edd0*/  QGMMA.64x32x32.F32.E4M3.E4M3 R56, gdesc[UR24], R56, gsb0 ;  /* 0x00600000183879f3 */ /* 0x000fe20008000838 */
[----:B------:R-:W-:Y:S01]  /*ede0*/  UMOV UR20, UR24 ;  /* 0x0000001800147c82 */ /* 0x000fe20008000000 */
[----:B------:R-:W-:Y:S01]  /*edf0*/  UMOV UR29, UR25 ;  /* 0x00000019001d7c82 */ /* 0x000fe20008000000 */
[----:B------:R-:W-:Y:S01]  /*ee00*/  UMOV UR13, UR25 ;  /* 0x00000019000d7c82 */ /* 0x000fe20008000000 */
[----:B------:R-:W-:Y:S01]  /*ee10*/  UMOV UR37, UR25 ;  /* 0x0000001900257c82 */ /* 0x000fe20008000000 */
[----:B------:R-:W-:Y:S01]  /*ee20*/  UMOV UR33, UR25 ;  /* 0x0000001900217c82 */ /* 0x000fe20008000000 */
[----:B------:R-:W4:Y:S01]  /*ee30*/  LDL.LU.64 R200, [R1] ;  /* 0x0000000001c87983 */ /* 0x000f220000300a00 */
[----:B------:R-:W-:Y:S01]  /*ee40*/  UMOV UR28, UR24 ;  /* 0x00000018001c7c82 */ /* 0x000fe20008000000 */
[----:B------:R-:W-:Y:S01]  /*ee50*/  UMOV UR12, UR24 ;  /* 0x00000018000c7c82 */ /* 0x000fe20008000000 */
[----:B------:R-:W-:Y:S01]  /*ee60*/  UMOV UR36, UR24 ;  /* 0x0000001800247c82 */ /* 0x000fe20008000000 */
[----:B------:R-:W-:Y:S01]  /*ee70*/  UMOV UR32, UR24 ;  /* 0x0000001800207c82 */ /* 0x000fe20008000000 */
[----:B------:R-:W4:Y:S04]  /*ee80*/  LDL.LU.64 R202, [R1+0x8] ;  /* 0x0000080001ca7983 */ /* 0x000f280000300a00 */
[----:B------:R-:W4:Y:S04]  /*ee90*/  LDL.LU.64 R204, [R1+0x10] ;  /* 0x0000100001cc7983 */ /* 0x000f280000300a00 */
[----:B------:R-:W4:Y:S04]  /*eea0*/  LDL.LU.64 R206, [R1+0x18] ;  /* 0x0000180001ce7983 */ /* 0x000f280000300a00 */
[----:B------:R-:W4:Y:S04]  /*eeb0*/  LDL.LU.64 R208, [R1+0x20] ;  /* 0x0000200001d07983 */ /* 0x000f280000300a00 */
[----:B------:R-:W4:Y:S04]  /*eec0*/  LDL.LU.64 R210, [R1+0x28] ;  /* 0x0000280001d27983 */ /* 0x000f280000300a00 */
[----:B------:R-:W4:Y:S04]  /*eed0*/  LDL.LU.64 R212, [R1+0x30] ;  /* 0x0000300001d47983 */ /* 0x000f280000300a00 */
[----:B------:R-:W4:Y:S01]  /*eee0*/  LDL.LU.64 R214, [R1+0x38] ;  /* 0x0000380001d67983 */ /* 0x000f220000300a00 */
[----:B------:R-:W-:-:S02]  /*eef0*/  WARPGROUP.DEPBAR.LE gsb0, 0x0 ;  /* 0x00008000000079c5 */ /* 0x000fc40000010000 */
[----:B------:R-:W-:-:S06]  /*ef00*/  WARPGROUP.ARRIVE ;  /* 0x00000000000079c5 */ /* 0x000fcc0000000000 */
[----:B------:R-:W-:Y:S03]  /*ef10*/  QGMMA.64x32x32.F32.E4M3.E4M3 R120, gdesc[UR20], R120, gsb0 ;  /* 0x00600000147879f3 */ /* 0x000fe60008000878 */
[----:B------:R-:W-:Y:S02]  /*ef20*/  WARPGROUP.DEPBAR.LE gsb0, 0x0 ;  /* 0x00008000000079c5 */ /* 0x000fe40000010000 */
[----:B---3--:R-:W-:-:S06]  /*ef30*/  WARPGROUP.ARRIVE ;  /* 0x00000000000079c5 */ /* 0x008fcc0000000000 */
[----:B------:R-:W-:Y:S03]  /*ef40*/  QGMMA.64x32x32.F32.E4M3.E4M3 R184, gdesc[UR28], R184, gsb0 ;  /* 0x006000001cb879f3 */ /* 0x000fe600080008b8 */
[----:B------:R-:W-:Y:S02]  /*ef50*/  WARPGROUP.DEPBAR.LE gsb0, 0x0 ;  /* 0x00008000000079c5 */ /* 0x000fe40000010000 */
[----:B------:R-:W-:-:S06]  /*ef60*/  WARPGROUP.ARRIVE ;  /* 0x00000000000079c5 */ /* 0x000fcc0000000000 */
[----:B------:R-:W-:Y:S03]  /*ef70*/  QGMMA.64x32x32.F32.E4M3.E4M3 R216, gdesc[UR12], R216, gsb0 ;  /* 0x006000000cd879f3 */ /* 0x000fe600080008d8 */
[----:B------:R-:W-:Y:S02]  /*ef80*/  WARPGROUP.DEPBAR.LE gsb0, 0x0 ;  /* 0x00008000000079c5 */ /* 0x000fe40000010000 */
[----:B--2---:R-:W-:-:S06]  /*ef90*/  WARPGROUP.ARRIVE ;  /* 0x00000000000079c5 */ /* 0x004fcc0000000000 */
[----:B------:R-:W-:Y:S03]  /*efa0*/  QGMMA.64x32x32.F32.E4M3.E4M3 R152, gdesc[UR36], R152, gsb0 ;  /* 0x00600000249879f3 */ /* 0x000fe60008000898 */
        /* <DEDUP_REMOVED lines=14> */
[----:B------:R-:W-:Y:S01]  /*f090*/  IMAD.MOV.U32 R87, RZ, RZ, R9 ;  /* 0x000000ffff577224 */ /* 0x000fe200078e0009 */
[----:B------:R-:W-:Y:S01]  /*f0a0*/  UMOV UR32, UR16 ;  /* 0x0000001000207c82 */ /* 0x000fe20008000000 */
[----:B------:R-:W-:Y:S01]  /*f0b0*/  UMOV UR33, UR17 ;  /* 0x0000001100217c82 */ /* 0x000fe20008000000 */
[----:B------:R-:W-:-:S03]  /*f0c0*/  WARPGROUP.DEPBAR.LE gsb0, 0x0 ;  /* 0x00008000000079c5 */ /* 0x000fc60000010000 */
[----:B----4-:R-:W-:-:S06]  /*f0d0*/  WARPGROUP.ARRIVE ;  /* 0x00000000000079c5 */ /* 0x010fcc0000000000 */
        /* <DEDUP_REMOVED lines=57> */
[----:B------:R-:W-:Y:S01]  /*f470*/  STL [R1+0x45c], RZ ;  /* 0x00045cff01007387 */ /* 0x000fe20000100800 */
[----:B------:R-:W-:-:S03]  /*f480*/  WARPGROUP.ARRIVE ;  /* 0x00000000000079c5 */ /* 0x000fc60000000000 */
[----:B------:R-:W-:Y:S04]  /*f490*/  STL.64 [R1+0x340], R32 ;  /* 0x0003402001007387 */ /* 0x000fe80000100a00 */
[----:B------:R-:W-:Y:S04]  /*f4a0*/  STL.64 [R1+0x348], R34 ;  /* 0x0003482201007387 */ /* 0x000fe80000100a00 */
[----:B------:R-:W-:Y:S04]  /*f4b0*/  STL.64 [R1+0x350], R36 ;  /* 0x0003502401007387 */ /* 0x000fe80000100a00 */
[----:B------:R-:W-:Y:S01]  /*f4c0*/  STL.64 [R1+0x358], R38 ;  /* 0x0003582601007387 */ /* 0x000fe20000100a00 */
[----:B------:R-:W-:-:S03]  /*f4d0*/  UMOV UR12, UR16 ;  /* 0x00000010000c7c82 */ /* 0x000fc60008000000 */
[----:B------:R-:W-:Y:S01]  /*f4e0*/  STL.64 [R1+0x360], R40 ;  /* 0x0003602801007387 */ /* 0x000fe20000100a00 */
[----:B------:R-:W-:Y:S02]  /*f4f0*/  UMOV UR13, UR17 ;  /* 0x00000011000d7c82 */ /* 0x000fe40008000000 */
[----:B------:R-:W-:Y:S01]  /*f500*/  QGMMA.64x32x32.F32.E4M3.E4M3 R200, gdesc[UR12], R200, gsb0 ;  /* 0x006000000cc879f3 */ /* 0x000fe200080008c8 */
        /* <DEDUP_REMOVED lines=8> */
[----:B------:R0:W-:Y:S01]  /*f590*/  STL.64 [R1+0x378], R46 ;  /* 0x0003782e01007387 */ /* 0x0001e20000100a00 */
[----:B------:R-:W-:Y:S01]  /*f5a0*/  UIADD3 UR49, UR49, 0xc06, URZ ;  /* 0x00000c0631317890 */ /* 0x000fe2000fffe03f */
[----:B------:R-:W-:-:S02]  /*f5b0*/  ULDC UR12, c[0x0][0x50c] ;  /* 0x00014300000c7ab9 */ /* 0x000fc40000000800 */
[----:B0-----:R-:W2:Y:S04]  /*f5c0*/  LDL.LU.64 R46, [R1+0xc38] ;  /* 0x000c3800012e7983 */ /* 0x001ea80000300a00 */
[----:B------:R-:W2:Y:S04]  /*f5d0*/  LDL.LU.64 R44, [R1+0xc30] ;  /* 0x000c3000012c7983 */ /* 0x000ea80000300a00 */
[----:B------:R-:W2:Y:S04]  /*f5e0*/  LDL.LU.64 R42, [R1+0xc28] ;  /* 0x000c2800012a7983 */ /* 0x000ea80000300a00 */
[----:B------:R-:W2:Y:S04]  /*f5f0*/  LDL.LU.64 R40, [R1+0xc20] ;  /* 0x000c200001287983 */ /* 0x000ea80000300a00 */
        /* <DEDUP_REMOVED lines=31> */
[----:B------:R0:W-:Y:S04]  /*f7f0*/  STL.64 [R1+0x100], R136 ;  /* 0x0001008801007387 */ /* 0x0001e80000100a00 */
[----:B------:R1:W-:Y:S04]  /*f800*/  STL.64 [R1+0x108], R138 ;  /* 0x0001088a01007387 */ /* 0x0003e80000100a00 */
[----:B------:R1:W-:Y:S04]  /*f810*/  STL.64 [R1+0x110], R140 ;  /* 0x0001108c01007387 */ /* 0x0003e80000100a00 */
[----:B------:R1:W-:Y:S04]  /*f820*/  STL.64 [R1+0x118], R142 ;  /* 0x0001188e01007387 */ /* 0x0003e80000100a00 */
[----:B------:R1:W-:Y:S04]  /*f830*/  STL.64 [R1+0x120], R144 ;  /* 0x0001209001007387 */ /* 0x0003e80000100a00 */
[----:B------:R1:W-:Y:S01]  /*f840*/  STL.64 [R1+0x128], R146 ;  /* 0x0001289201007387 */ /* 0x0003e20000100a00 */
[----:B------:R-:W-:-:S03]  /*f850*/  WARPGROUP.DEPBAR.LE gsb0, 0x0 ;  /* 0x00008000000079c5 */ /* 0x000fc60000010000 */
[----:B------:R1:W-:Y:S04]  /*f860*/  STL.64 [R1+0x130], R148 ;  /* 0x0001309401007387 */ /* 0x0003e80000100a00 */
[----:B------:R1:W-:Y:S04]  /*f870*/  STL.64 [R1+0x138], R150 ;  /* 0x0001389601007387 */ /* 0x0003e80000100a00 */
[----:B------:R-:W-:Y:S04]  /*f880*/  STL [R1+0x44c], RZ ;  /* 0x00044cff01007387 */ /* 0x000fe80000100800 */
[----:B------:R3:W-:Y:S04]  /*f890*/  STL.64 [R1], R200 ;  /* 0x000000c801007387 */ /* 0x0007e80000100a00 */
        /* <DEDUP_REMOVED lines=8> */
[----:B-1----:R-:W-:-:S03]  /*f920*/  IMAD.MOV.U32 R138, RZ, RZ, R52 ;  /* 0x000000ffff8a7224 */ /* 0x002fc600078e0034 */
[----:B------:R1:W-:Y:S01]  /*f930*/  STL.64 [R1+0x38], R214 ;  /* 0x000038d601007387 */ /* 0x0003e20000100a00 */
[----:B------:R-:W-:-:S03]  /*f940*/  IMAD.MOV.U32 R139, RZ, RZ, R53 ;  /* 0x000000ffff8b7224 */ /* 0x000fc600078e0035 */
[----:B------:R-:W-:Y:S01]  /*f950*/  STL [R1+0x448], RZ ;  /* 0x000448ff01007387 */ /* 0x000fe20000100800 */
        /* <DEDUP_REMOVED lines=13> */
[----:B------:R-:W3:Y:S01]  /*fa30*/  LDL.LU R104, [R1+0xba4] ;  /* 0x000ba40001687983 */ /* 0x000ee20000300800 */
        /* <DEDUP_REMOVED lines=21> */
[----:B------:R-:W3:Y:S04]  /*fb90*/  LDL.LU R115, [R1+0xb78] ;  /* 0x000b780001737983 */ /* 0x000ee80000300800 */
[----:B------:R-:W3:Y:S04]  /*fba0*/  LDL.LU R116, [R1+0xb74] ;  /* 0x000b740001747983 */ /* 0x000ee80000300800 */
[----:B------:R-:W3:Y:S04]  /*fbb0*/  LDL.LU R117, [R1+0xb70] ;  /* 0x000b700001757983 */ /* 0x000ee80000300800 */
[----:B------:R-:W3:Y:S04]  /*fbc0*/  LDL.LU R118, [R1+0xb6c] ;  /* 0x000b6c0001767983 */ /* 0x000ee80000300800 */
[----:B------:R-:W3:Y:S01]  /*fbd0*/  LDL.LU R119, [R1+0xb68] ;  /* 0x000b680001777983 */ /* 0x000ee20000300800 */
[----:B----4-:R-:W-:-:S06]  /*fbe0*/  WARPGROUP.ARRIVE ;  /* 0x00000000000079c5 */ /* 0x010fcc0000000000 */
[----:B------:R-:W-:Y:S03]  /*fbf0*/  QGMMA.64x32x32.F32.E4M3.E4M3 R168, gdesc[UR28], R168, gsb0 ;  /* 0x006000001ca879f3 */ /* 0x000fe600080008a8 */
[----:B------:R-:W-:Y:S02]  /*fc00*/  WARPGROUP.DEPBAR.LE gsb0, 0x0 ;  /* 0x00008000000079c5 */ /* 0x000fe40000010000 */
[----:B---3--:R-:W-:-:S06]  /*fc10*/  WARPGROUP.ARRIVE ;  /* 0x00000000000079c5 */ /* 0x008fcc0000000000 */
[----:B------:R-:W-:Y:S03]  /*fc20*/  QGMMA.64x32x32.F32.E4M3.E4M3 R104, gdesc[UR20], R104, gsb0 ;  /* 0x00600000146879f3 */ /* 0x000fe60008000868 */
[----:B------:R-:W-:Y:S02]  /*fc30*/  WARPGROUP.DEPBAR.LE gsb0, 0x0 ;  /* 0x00008000000079c5 */ /* 0x000fe40000010000 */
[----:B--2---:R-:W-:-:S06]  /*fc40*/  WARPGROUP.ARRIVE ;  /* 0x00000000000079c5 */ /* 0x004fcc0000000000 */
        /* <DEDUP_REMOVED lines=16> */
[----:B------:R-:W-:Y:S01]  /*fd50*/  UISETP.NE.AND UP0, UPT, UR12, 0x4, UPT ;  /* 0x000000040c00788c */ /* 0x000fe2000bf05270 */
[----:B------:R-:W-:Y:S02]  /*fd60*/  UMOV UR13, UR25 ;  /* 0x00000019000d7c82 */ /* 0x000fe40008000000 */
[----:B------:R-:W-:Y:S01]  /*fd70*/  UMOV UR12, UR24 ;  /* 0x00000018000c7c82 */ /* 0x000fe20008000000 */
        /* <DEDUP_REMOVED lines=13> */
[----:B------:R-:W-:Y:S01]  /*fe50*/  UMOV UR36, UR24 ;  /* 0x0000001800247c82 */ /* 0x000fe20008000000 */
[----:B------:R-:W-:Y:S01]  /*fe60*/  UMOV UR37, UR25 ;  /* 0x0000001900257c82 */ /* 0x000fe20008000000 */
        /* <DEDUP_REMOVED lines=13> */
[----:B0-----:R-:W-:Y:S02]  /*ff40*/  IMAD.MOV.U32 R210, RZ, RZ, R15 ;  /* 0x000000ffffd27224 */ /* 0x001fe400078e000f */
[----:B------:R-:W-:-:S02]  /*ff50*/  IMAD.MOV.U32 R211, RZ, RZ, R14 ;  /* 0x000000ffffd37224 */ /* 0x000fc400078e000e */
[----:B------:R-:W-:Y:S02]  /*ff60*/  IMAD.MOV.U32 R212, RZ, RZ, R13 ;  /* 0x000000ffffd47224 */ /* 0x000fe400078e000d */
[----:B------:R-:W-:Y:S02]  /*ff70*/  IMAD.MOV.U32 R213, RZ, RZ, R12 ;  /* 0x000000ffffd57224 */ /* 0x000fe400078e000c */
[----:B-1----:R-:W-:Y:S01]  /*ff80*/  IMAD.MOV.U32 R214, RZ, RZ, R11 ;  /* 0x000000ffffd67224 */ /* 0x002fe200078e000b */
[----:B------:R-:W-:Y:S01]  /*ff90*/  UMOV UR16, UR24 ;  /* 0x0000001800107c82 */ /* 0x000fe20008000000 */
[----:B------:R-:W-:Y:S02]  /*ffa0*/  WARPGROUP.DEPBAR.LE gsb0, 0x0 ;  /* 0x00008000000079c5 */ /* 0x000fe40000010000 */
[----:B------:R-:W-:Y:S01]  /*ffb0*/  WARPGROUP.ARRIVE ;  /* 0x00000000000079c5 */ /* 0x000fe20000000000 */
[----:B------:R-:W-:Y:S01]  /*ffc0*/  UMOV UR17, UR25 ;  /* 0x0000001900117c82 */ /* 0x000fe20008000000 */
[----:B------:R0:W5:Y:S04]  /*ffd0*/  LDL.LU R8, [R1+0xb64] ;  /* 0x000b640001087983 */ /* 0x0001680000300800 */
[----:B------:R-:W-:Y:S01]  /*ffe0*/  QGMMA.64x32x32.F32.E4M3.E4M3 R72, gdesc[UR36], R72, gsb0 ;  /* 0x00600000244879f3 */ /* 0x000fe20008000848 */
[----:B------:R-:W-:Y:S01]  /*fff0*/  IMAD.MOV.U32 R215, RZ, RZ, R10 ;  /* 0x000000ffffd77224 */ /* 0x000fe200078e000a */
[----:B------:R0:W5:Y:S04]  /*10000*/  LDL.LU R7, [R1+0xb60] ;  /* 0x000b600001077983 */ /* 0x0001680000300800 */
[----:B------:R0:W5:Y:S04]  /*10010*/  LDL.LU R6, [R1+0xb5c] ;  /* 0x000b5c0001067983 */ /* 0x0001680000300800 */
[----:B------:R0:W5:Y:S04]  /*10020*/  LDL.LU R5, [R1+0xb58] ;  /* 0x000b580001057983 */ /* 0x0001680000300800 */
[----:B------:R0:W5:Y:S04]  /*10030*/  LDL.LU R4, [R1+0xb54] ;  /* 0x000b540001047983 */ /* 0x0001680000300800 */
[----:B------:R0:W5:Y:S04]  /*10040*/  LDL.LU R3, [R1+0xb50] ;  /* 0x000b500001037983 */ /* 0x0001680000300800 */
[----:B------:R0:W5:Y:S04]  /*10050*/  LDL.LU R2, [R1+0xb4c] ;  /* 0x000b4c0001027983 */ /* 0x0001680000300800 */
[----:B------:R0:W5:Y:S01]  /*10060*/  LDL.LU R0, [R1+0xb48] ;  /* 0x000b480001007983 */ /* 0x0001620000300800 */
[----:B------:R-:W-:-:S02]  /*10070*/  WARPGROUP.DEPBAR.LE gsb0, 0x0 ;  /* 0x00008000000079c5 */ /* 0x000fc40000010000 */
[----:B------:R-:W-:-:S06]  /*10080*/  WARPGROUP.ARRIVE ;  /* 0x00000000000079c5 */ /* 0x000fcc0000000000 */
[----:B------:R-:W-:Y:S01]  /*10090*/  QGMMA.64x32x32.F32.E4M3.E4M3 R136, gdesc[UR32], R136, gsb0 ;  /* 0x00600000208879f3 */ /* 0x000fe20008000888 */
[----:B------:R-:W-:Y:S04]  /*100a0*/  STL [R1+0x444], RZ ;  /* 0x000444ff01007387 */ /* 0x000fe80000100800 */
[----:B------:R-:W-:Y:S04]  /*100b0*/  STL [R1+0x440], RZ ;  /* 0x000440ff01007387 */ /* 0x000fe80000100800 */
[----:B------:R-:W-:Y:S04]  /*100c0*/  STL [R1+0x43c], RZ ;  /* 0x00043cff01007387 */ /* 0x000fe80000100800 */
        /* <DEDUP_REMOVED lines=10> */
[----:B------:R1:W-:Y:S04]  /*10170*/  STL.64 [R1+0xf8], R86 ;  /* 0x0000f85601007387 */ /* 0x0003e80000100a00 */
[----:B-1----:R0:W5:Y:S04]  /*10180*/  LDL.LU.64 R86, [R1+0xb40] ;  /* 0x000b400001567983 */ /* 0x0021680000300a00 */
[----:B------:R0:W5:Y:S04]  /*10190*/  LDL.LU.64 R84, [R1+0xb38] ;  /* 0x000b380001547983 */ /* 0x0001680000300a00 */
[----:B------:R0:W5:Y:S04]  /*101a0*/  LDL.LU.64 R82, [R1+0xb30] ;  /* 0x000b300001527983 */ /* 0x0001680000300a00 */
[----:B------:R0:W5:Y:S04]  /*101b0*/  LDL.LU.64 R80, [R1+0xb28] ;  /* 0x000b280001507983 */ /* 0x0001680000300a00 */
[----:B------:R0:W5:Y:S04]  /*101c0*/  LDL.LU.64 R78, [R1+0xb20] ;  /* 0x000b2000014e7983 */ /* 0x0001680000300a00 */
[----:B------:R0:W5:Y:S04]  /*101d0*/  LDL.LU.64 R76, [R1+0xb18] ;  /* 0x000b1800014c7983 */ /* 0x0001680000300a00 */
[----:B------:R0:W5:Y:S04]  /*101e0*/  LDL.LU.64 R74, [R1+0xb10] ;  /* 0x000b1000014a7983 */ /* 0x0001680000300a00 */
[----:B------:R0:W5:Y:S04]  /*101f0*/  LDL.LU.64 R72, [R1+0xb08] ;  /* 0x000b080001487983 */ /* 0x0001680000300a00 */
        /* <DEDUP_REMOVED lines=59> */
[----:B------:R-:W-:-:S03]  /*105b0*/  USEL UR12, URZ, 0x1, UP0 ;  /* 0x000000013f0c7887 */ /* 0x000fc60008000000 */
[----:B------:R0:W-:Y:S04]  /*105c0*/  STL [R1+0x3d0], RZ ;  /* 0x0003d0ff01007387 */ /* 0x0001e80000100800 */
[----:B------:R0:W-:Y:S04]  /*105d0*/  STL [R1+0x3cc], RZ ;  /* 0x0003ccff01007387 */ /* 0x0001e80000100800 */
[----:B------:R0:W-:Y:S04]  /*105e0*/  STL [R1+0x3c8], RZ ;  /* 0x0003c8ff01007387 */ /* 0x0001e80000100800 */
[----:B------:R0:W-:Y:S04]  /*105f0*/  STL [R1+0x3c4], RZ ;  /* 0x0003c4ff01007387 */ /* 0x0001e80000100800 */
[----:B------:R0:W-:Y:S01]  /*10600*/  STL [R1+0x3c0], RZ ;  /* 0x0003c0ff01007387 */ /* 0x0001e20000100800 */
[----:B------:R-:W-:-:S02]  /*10610*/  ISETP.NE.AND P0, PT, RZ, UR12, PT ;  /* 0x0000000cff007c0c */ /* 0x000fc4000bf05270 */
[----:B------:R-:W-:Y:S02]  /*10620*/  CS2R R236, SRZ ;  /* 0x0000000000ec7805 */ /* 0x000fe4000001ff00 */
[----:B------:R-:W-:Y:S02]  /*10630*/  CS2R R234, SRZ ;  /* 0x0000000000ea7805 */ /* 0x000fe4000001ff00 */
[----:B------:R-:W-:Y:S02]  /*10640*/  CS2R R232, SRZ ;  /* 0x0000000000e87805 */ /* 0x000fe4000001ff00 */
[----:B------:R-:W-:Y:S02]  /*10650*/  CS2R R22, SRZ ;  /* 0x0000000000167805 */ /* 0x000fe4000001ff00 */
[----:B------:R-:W-:Y:S02]  /*10660*/  CS2R R20, SRZ ;  /* 0x0000000000147805 */ /* 0x000fe4000001ff00 */
[----:B------:R-:W-:-:S02]  /*10670*/  CS2R R18, SRZ ;  /* 0x0000000000127805 */ /* 0x000fc4000001ff00 */
[----:B------:R-:W-:Y:S02]  /*10680*/  CS2R R16, SRZ ;  /* 0x0000000000107805 */ /* 0x000fe4000001ff00 */
[----:B------:R-:W-:Y:S02]  /*10690*/  CS2R R14, SRZ ;  /* 0x00000000000e7805 */ /* 0x000fe4000001ff00 */
[----:B------:R-:W-:Y:S02]  /*106a0*/  CS2R R12, SRZ ;  /* 0x00000000000c7805 */ /* 0x000fe4000001ff00 */
[----:B------:R-:W-:Y:S01]  /*106b0*/  CS2R R10, SRZ ;  /* 0x00000000000a7805 */ /* 0x000fe2000001ff00 */
[----:B0-----:R-:W-:Y:S06]  /*106c0*/  @!P0 BRA `(.L_x_18) ;  /* 0x0000004800708947 */ /* 0x001fec0003800000 */
[----:B------:R-:W2:Y:S04]  /*106d0*/  LDL R10, [R1+0x358] ;  /* 0x00035800010a7983 */ /* 0x000ea80000100800 */
[----:B------:R-:W3:Y:S04]  /*106e0*/  LDL R235, [R1+0x344] ;  /* 0x0003440001eb7983 */ /* 0x000ee80000100800 */
[----:B------:R2:W-:Y:S04]  /*106f0*/  STL [R1+0xafc], R49 ;  /* 0x000afc3101007387 */ /* 0x0005e80000100800 */
[----:B------:R-:W4:Y:S04]  /*10700*/  LDL R11, [R1+0x384] ;  /* 0x00038400010b7983 */ /* 0x000f280000100800 */
[----:B------:R-:W3:Y:S04]  /*10710*/  LDL R12, [R1+0x388] ;  /* 0x00038800010c7983 */ /* 0x000ee80000100800 */
        /* <DEDUP_REMOVED lines=13> */
[----:B------:R-:W3:Y:S01]  /*107f0*/  LDL R234, [R1+0x340] ;  /* 0x0003400001ea7983 */ /* 0x000ee20000100800 */
[----:B--2---:R-:W-:-:S03]  /*10800*/  IMAD.MOV.U32 R49, RZ, RZ, R10 ;  /* 0x000000ffff317224 */ /* 0x004fc600078e000a */
[----:B------:R-:W2:Y:S04]  /*10810*/  LDL R10, [R1+0x380] ;  /* 0x00038000010a7983 */ /* 0x000ea80000100800 */
[----:B------:R0:W-:Y:S04]  /*10820*/  STL [R1+0xaf8], R50 ;  /* 0x000af83201007387 */ /* 0x0001e80000100800 */
[----:B0-----:R-:W4:Y:S04]  /*10830*/  LDL R50, [R1+0x354] ;  /* 0x0003540001327983 */ /* 0x001f280000100800 */
[----:B------:R0:W-:Y:S04]  /*10840*/  STL [R1+0xaf4], R51 ;  /* 0x000af43301007387 */ /* 0x0001e80000100800 */
[----:B0-----:R-:W3:Y:S04]  /*10850*/  LDL R51, [R1+0x350] ;  /* 0x0003500001337983 */ /* 0x001ee80000100800 */
[----:B------:R0:W-:Y:S04]  /*10860*/  STL [R1+0xaf0], R52 ;  /* 0x000af03401007387 */ /* 0x0001e80000100800 */
[----:B0-----:R-:W2:Y:S04]  /*10870*/  LDL R52, [R1+0x34c] ;  /* 0x00034c0001347983 */ /* 0x001ea80000100800 */
[----:B------:R0:W-:Y:S04]  /*10880*/  STL [R1+0xaec], R53 ;  /* 0x000aec3501007387 */ /* 0x0001e80000100800 */
[----:B0-----:R-:W2:Y:S04]  /*10890*/  LDL R53, [R1+0x348] ;  /* 0x0003480001357983 */ /* 0x001ea80000100800 */
        /* <DEDUP_REMOVED lines=18> */
[----:B-----5:R-:W-:Y:S04]  /*109c0*/  STL [R1+0xaa0], R8 ;  /* 0x000aa00801007387 */ /* 0x020fe80000100800 */
[----:B------:R-:W-:Y:S04]  /*109d0*/  STL [R1+0xa9c], R7 ;  /* 0x000a9c0701007387 */ /* 0x000fe80000100800 */
[----:B------:R-:W-:Y:S04]  /*109e0*/  STL [R1+0xa98], R6 ;  /* 0x000a980601007387 */ /* 0x000fe80000100800 */
[----:B------:R-:W-:Y:S04]  /*109f0*/  STL [R1+0xa94], R5 ;  /* 0x000a940501007387 */ /* 0x000fe80000100800 */
[----:B------:R-:W-:Y:S04]  /*10a00*/  STL [R1+0xa90], R4 ;  /* 0x000a900401007387 */ /* 0x000fe80000100800 */
[----:B------:R-:W-:Y:S04]  /*10a10*/  STL [R1+0xa8c], R3 ;  /* 0x000a8c0301007387 */ /* 0x000fe80000100800 */
[----:B------:R-:W-:Y:S04]  /*10a20*/  STL [R1+0xa88], R2 ;  /* 0x000a880201007387 */ /* 0x000fe80000100800 */
[----:B------:R0:W-:Y:S02]  /*10a30*/  STL [R1+0xa84], R0 ;  /* 0x000a840001007387 */ /* 0x0001e40000100800 */
[----:B0-----:R-:W-:-:S02]  /*10a40*/  IMAD.MOV.U32 R0, RZ, RZ, R49 ;  /* 0x000000ffff007224 */ /* 0x001fc400078e0031 */
[----:B----4-:R-:W-:-:S01]  /*10a50*/  FADD R3, RZ, R50 ;  /* 0x00000032ff037221 */ /* 0x010fc20000000000 */
[----:B---3--:R-:W-:-:S05]  /*10a60*/  FADD R2, RZ, R51 ;  /* 0x00000033ff027221 */ /* 0x008fca0000000000 */
[----:B------:R0:W-:Y:S04]  /*10a70*/  STL [R1+0x3c0], R2 ;  /* 0x0003c00201007387 */ /* 0x0001e80000100800 */
[----:B0-----:R-:W3:Y:S04]  /*10a80*/  LDL R2, [R1+0x35c] ;  /* 0x00035c0001027983 */ /* 0x001ee80000100800 */
[----:B------:R0:W-:Y:S04]  /*10a90*/  STL [R1+0x3c4], R3 ;  /* 0x0003c40301007387 */ /* 0x0001e80000100800 */
[----:B------:R-:W4:Y:S04]  /*10aa0*/  LDL R4, [R1+0x364] ;  /* 0x0003640001047983 */ /* 0x000f280000100800 */
[----:B------:R-:W4:Y:S04]  /*10ab0*/  LDL R5, [R1+0x368] ;  /* 0x0003680001057983 */ /* 0x000f280000100800 */
[----:B0-----:R-:W4:Y:S04]  /*10ac0*/  LDL R3, [R1+0x360] ;  /* 0x0003600001037983 */ /* 0x001f280000100800 */
[----:B------:R-:W4:Y:S04]  /*10ad0*/  LDL R6, [R1+0x36c] ;  /* 0x00036c0001067983 */ /* 0x000f280000100800 */
        /* <DEDUP_REMOVED lines=18> */
[----:B------:R-:W4:Y:S01]  /*10c00*/  LDL R55, [R1+0x338] ;  /* 0x0003380001377983 */ /* 0x000f220000100800 */
[----:B--2---:R-:W-:-:S03]  /*10c10*/  FADD R236, RZ, R53 ;  /* 0x00000035ffec7221 */ /* 0x004fc60000000000 */
[----:B------:R-:W2:Y:S01]  /*10c20*/  LDL R54, [R1+0x33c] ;  /* 0x00033c0001367983 */ /* 0x000ea20000100800 */
[----:B------:R-:W-:-:S03]  /*10c30*/  FADD R237, RZ, R52 ;  /* 0x00000034ffed7221 */ /* 0x000fc60000000000 */
[----:B------:R-:W2:Y:S04]  /*10c40*/  LDL R53, [R1+0x2c0] ;  /* 0x0002c00001357983 */ /* 0x000ea80000100800 */
[----:B------:R-:W2:Y:S04]  /*10c50*/  LDL R52, [R1+0x2c4] ;  /* 0x0002c40001347983 */ /* 0x000ea80000100800 */
[----:B------:R-:W2:Y:S04]  /*10c60*/  LDL R51, [R1+0x2c8] ;  /* 0x0002c80001337983 */ /* 0x000ea80000100800 */
[----:B------:R-:W2:Y:S04]  /*10c70*/  LDL R50, [R1+0x2cc] ;  /* 0x0002cc0001327983 */ /* 0x000ea80000100800 */
[----:B------:R-:W2:Y:S01]  /*10c80*/  LDL R49, [R1+0x2d0] ;  /* 0x0002d00001317983 */ /* 0x000ea20000100800 */
[----:B------:R-:W-:-:S05]  /*10c90*/  FADD R0, RZ, R0 ;  /* 0x00000000ff007221 */ /* 0x000fca0000000000 */
[----:B------:R3:W-:Y:S02]  /*10ca0*/  STL [R1+0x3c8], R0 ;  /* 0x0003c80001007387 */ /* 0x0007e40000100800 */
[----:B---3--:R-:W-:-:S05]  /*10cb0*/  FADD R0, RZ, R2 ;  /* 0x00000002ff007221 */ /* 0x008fca0000000000 */
[----:B------:R0:W-:Y:S01]  /*10cc0*/  STL [R1+0x3cc], R0 ;  /* 0x0003cc0001007387 */ /* 0x0001e20000100800 */
[----:B----4-:R-:W-:-:S01]  /*10cd0*/  FADD R2, RZ, R3 ;  /* 0x00000003ff027221 */ /* 0x010fc20000000000 */
[----:B------:R-:W-:Y:S01]  /*10ce0*/  FADD R3, RZ, R4 ;  /* 0x00000004ff037221 */ /* 0x000fe20000000000 */
[----:B0-----:R-:W-:-:S03]  /*10cf0*/  FADD R0, RZ, R5 ;  /* 0x00000005ff007221 */ /* 0x001fc60000000000 */
[----:B------:R0:W-:Y:S04]  /*10d00*/  STL [R1+0x3d0], R2 ;  /* 0x0003d00201007387 */ /* 0x0001e80000100800 */
[----:B------:R1:W-:Y:S04]  /*10d10*/  STL [R1+0x3d4], R3 ;  /* 0x0003d40301007387 */ /* 0x0003e80000100800 */
[----:B------:R3:W-:Y:S01]  /*10d20*/  STL [R1+0x3d8], R0 ;  /* 0x0003d80001007387 */ /* 0x0007e20000100800 */
[----:B0-----:R-:W-:-:S01]  /*10d30*/  FADD R2, RZ, R6 ;  /* 0x00000006ff027221 */ /* 0x001fc20000000000 */
[----:B-1----:R-:W-:-:S04]  /*10d40*/  FADD R3, RZ, R7 ;  /* 0x00000007ff037221 */ /* 0x002fc80000000000 */
[----:B------:R0:W-:Y:S01]  /*10d50*/  STL [R1+0x3dc], R2 ;  /* 0x0003dc0201007387 */ /* 0x0001e20000100800 */
[----:B---3--:R-:W-:-:S03]  /*10d60*/  FADD R0, RZ, R8 ;  /* 0x00000008ff007221 */ /* 0x008fc60000000000 */
        /* <DEDUP_REMOVED lines=35> */
[----:B--2---:R-:W-:-:S03]  /*10fa0*/  FADD R0, RZ, R54 ;  /* 0x00000036ff007221 */ /* 0x004fc60000000000 */
        /* <DEDUP_REMOVED lines=9> */
[----:B-1----:R-:W-:Y:S02]  /*11040*/  FADD R3, RZ, R49 ;  /* 0x00000031ff037221 */ /* 0x002fe40000000000 */
[----:B--2---:R-:W2:Y:S04]  /*11050*/  LDL R0, [R1+0x2d4] ;  /* 0x0002d40001007983 */ /* 0x004ea80000100800 */
        /* <DEDUP_REMOVED lines=32> */
[----:B--2---:R-:W-:-:S05]  /*11260*/  FADD R0, RZ, R0 ;  /* 0x00000000ff007221 */ /* 0x004fca0000000000 */
        /* <DEDUP_REMOVED lines=376> */
[----:B0-----:R-:W-:Y:S01]  /*129f0*/  FADD R0, RZ, R4 ;  /* 0x00000004ff007221 */ /* 0x001fe20000000000 */
[----:B------:R-:W-:-:S03]  /*12a00*/  FADD R3, RZ, R5 ;  /* 0x00000005ff037221 */ /* 0x000fc60000000000 */
[----:B------:R0:W-:Y:S04]  /*12a10*/  STL [R1+0x63c], R2 ;  /* 0x00063c0201007387 */ /* 0x0001e80000100800 */
[----:B------:R1:W-:Y:S01]  /*12a20*/  STL [R1+0x640], R0 ;  /* 0x0006400001007387 */ /* 0x0003e20000100800 */
[----:B0-----:R-:W-:-:S03]  /*12a30*/  FADD R2, RZ, R6 ;  /* 0x00000006ff027221 */ /* 0x001fc60000000000 */
[----:B------:R0:W-:Y:S01]  /*12a40*/  STL [R1+0x644], R3 ;  /* 0x0006440301007387 */ /* 0x0001e20000100800 */
[----:B-1----:R-:W-:-:S03]  /*12a50*/  FADD R0, RZ, R7 ;  /* 0x00000007ff007221 */ /* 0x002fc60000000000 */
        /* <DEDUP_REMOVED lines=48> */
[----:B------:R-:W2:Y:S04]  /*12d60*/  LDL R49, [R1+0x40] ;  /* 0x0000400001317983 */ /* 0x000ea80000100800 */
[----:B------:R1:W-:Y:S04]  /*12d70*/  STL [R1+0x6a8], R2 ;  /* 0x0006a80201007387 */ /* 0x0003e80000100800 */
[----:B------:R-:W3:Y:S04]  /*12d80*/  LDL R50, [R1+0x44] ;  /* 0x0000440001327983 */ /* 0x000ee80000100800 */
[----:B------:R4:W-:Y:S04]  /*12d90*/  STL [R1+0x6ac], R0 ;  /* 0x0006ac0001007387 */ /* 0x0009e80000100800 */
        /* <DEDUP_REMOVED lines=14> */
[----:B------:R-:W3:Y:S04]  /*12e80*/  LDL R33, [R1] ;  /* 0x0000000001217983 */ /* 0x000ee80000100800 */
        /* <DEDUP_REMOVED lines=11> */
[----:B0-----:R-:W3:Y:S04]  /*12f40*/  LDL R3, [R1+0x30] ;  /* 0x0000300001037983 */ /* 0x001ee80000100800 */
[----:B-1----:R-:W3:Y:S04]  /*12f50*/  LDL R2, [R1+0x34] ;  /* 0x0000340001027983 */ /* 0x002ee80000100800 */
[----:B----4-:R-:W4:Y:S01]  /*12f60*/  LDL R0, [R1+0x38] ;  /* 0x0000380001007983 */ /* 0x010f220000100800 */
[----:B------:R-:W-:-:S01]  /*12f70*/  FADD R9, RZ, R9 ;  /* 0x00000009ff097221 */ /* 0x000fc20000000000 */
[----:B--2---:R-:W-:-:S05]  /*12f80*/  FADD R49, RZ, R49 ;  /* 0x00000031ff317221 */ /* 0x004fca0000000000 */
[----:B------:R0:W-:Y:S01]  /*12f90*/  STL [R1+0x6b0], R49 ;  /* 0x0006b03101007387 */ /* 0x0001e20000100800 */
[----:B---3--:R-:W-:-:S03]  /*12fa0*/  FADD R50, RZ, R50 ;  /* 0x00000032ff327221 */ /* 0x008fc60000000000 */
[----:B0-----:R-:W2:Y:S01]  /*12fb0*/  LDL.LU R49, [R1+0xafc] ;  /* 0x000afc0001317983 */ /* 0x001ea20000300800 */
[----:B------:R-:W-:-:S03]  /*12fc0*/  FADD R51, RZ, R51 ;  /* 0x00000033ff337221 */ /* 0x000fc60000000000 */
[----:B------:R0:W-:Y:S01]  /*12fd0*/  STL [R1+0x6b4], R50 ;  /* 0x0006b43201007387 */ /* 0x0001e20000100800 */
[----:B------:R-:W-:-:S01]  /*12fe0*/  FADD R52, RZ, R52 ;  /* 0x00000034ff347221 */ /* 0x000fc20000000000 */
[----:B------:R-:W-:Y:S02]  /*12ff0*/  FADD R53, RZ, R53 ;  /* 0x00000035ff357221 */ /* 0x000fe40000000000 */
[----:B0-----:R-:W3:Y:S01]  /*13000*/  LDL.LU R50, [R1+0xaf8] ;  /* 0x000af80001327983 */ /* 0x001ee20000300800 */
[----:B------:R-:W-:-:S03]  /*13010*/  FADD R54, RZ, R54 ;  /* 0x00000036ff367221 */ /* 0x000fc60000000000 */
[----:B------:R0:W-:Y:S01]  /*13020*/  STL [R1+0x6b8], R51 ;  /* 0x0006b83301007387 */ /* 0x0001e20000100800 */
[----:B------:R-:W-:-:S01]  /*13030*/  FADD R55, RZ, R55 ;  /* 0x00000037ff377221 */ /* 0x000fc20000000000 */
[----:B------:R-:W-:Y:S02]  /*13040*/  FADD R24, RZ, R24 ;  /* 0x00000018ff187221 */ /* 0x000fe40000000000 */
[----:B0-----:R-:W3:Y:S04]  /*13050*/  LDL.LU R51, [R1+0xaf4] ;  /* 0x000af40001337983 */ /* 0x001ee80000300800 */
[----:B------:R0:W-:Y:S01]  /*13060*/  STL [R1+0x6bc], R52 ;  /* 0x0006bc3401007387 */ /* 0x0001e20000100800 */
[----:B------:R-:W-:-:S01]  /*13070*/  FADD R25, RZ, R25 ;  /* 0x00000019ff197221 */ /* 0x000fc20000000000 */
[----:B------:R-:W-:-:S02]  /*13080*/  FADD R26, RZ, R26 ;  /* 0x0000001aff1a7221 */ /* 0x000fc40000000000 */
[----:B0-----:R-:W3:Y:S04]  /*13090*/  LDL.LU R52, [R1+0xaf0] ;  /* 0x000af00001347983 */ /* 0x001ee80000300800 */
[----:B------:R0:W-:Y:S01]  /*130a0*/  STL [R1+0x6c0], R53 ;  /* 0x0006c03501007387 */ /* 0x0001e20000100800 */
[----:B------:R-:W-:-:S01]  /*130b0*/  FADD R27, RZ, R27 ;  /* 0x0000001bff1b7221 */ /* 0x000fc20000000000 */
[----:B------:R-:W-:Y:S02]  /*130c0*/  FADD R28, RZ, R28 ;  /* 0x0000001cff1c7221 */ /* 0x000fe40000000000 */
[----:B0-----:R-:W3:Y:S04]  /*130d0*/  LDL.LU R53, [R1+0xaec] ;  /* 0x000aec0001357983 */ /* 0x001ee80000300800 */
[----:B------:R0:W-:Y:S01]  /*130e0*/  STL [R1+0x6c4], R54 ;  /* 0x0006c43601007387 */ /* 0x0001e20000100800 */
[----:B------:R-:W-:-:S03]  /*130f0*/  FADD R29, RZ, R29 ;  /* 0x0000001dff1d7221 */ /* 0x000fc60000000000 */
        /* <DEDUP_REMOVED lines=53> */
[----:B----4-:R-:W-:-:S03]  /*13450*/  FADD R0, RZ, R0 ;  /* 0x00000000ff007221 */ /* 0x010fc60000000000 */
[----:B0-----:R0:W5:Y:S04]  /*13460*/  LDL.LU R8, [R1+0xaa0] ;  /* 0x000aa00001087983 */ /* 0x0011680000300800 */
[----:B------:R1:W-:Y:S04]  /*13470*/  STL [R1+0x710], R7 ;  /* 0x0007100701007387 */ /* 0x0003e80000100800 */
[----:B-1----:R0:W5:Y:S04]  /*13480*/  LDL.LU R7, [R1+0xa9c] ;  /* 0x000a9c0001077983 */ /* 0x0021680000300800 */
        /* <DEDUP_REMOVED lines=12> */
[----:B------:R1:W-:Y:S02]  /*13550*/  STL [R1+0x72c], R9 ;  /* 0x00072c0901007387 */ /* 0x0003e40000100800 */
[----:B-1----:R-:W-:-:S05]  /*13560*/  FADD R9, RZ, R216 ;  /* 0x000000d8ff097221 */ /* 0x002fca0000000000 */
        /* <DEDUP_REMOVED lines=369> */
[----:B--2---:R-:W-:-:S05]  /*14c80*/  FADD R9, RZ, R49 ;  /* 0x00000031ff097221 */ /* 0x004fca0000000000 */
[----:B------:R3:W-:Y:S02]  /*14c90*/  STL [R1+0xa14], R9 ;  /* 0x000a140901007387 */ /* 0x0007e40000100800 */
[----:B---3--:R-:W-:-:S05]  /*14ca0*/  FADD R9, RZ, R50 ;  /* 0x00000032ff097221 */ /* 0x008fca0000000000 */
        /* <DEDUP_REMOVED lines=42> */
[----:B------:R0:W-:Y:S01]  /*14f50*/  STL [R1+0xa6c], R9 ;  /* 0x000a6c0901007387 */ /* 0x0001e20000100800 */
[----:B------:R-:W-:-:S01]  /*14f60*/  FADD R10, RZ, R10 ;  /* 0x0000000aff0a7221 */ /* 0x000fc20000000000 */
[----:B------:R-:W-:Y:S01]  /*14f70*/  FADD R11, RZ, R11 ;  /* 0x0000000bff0b7221 */ /* 0x000fe20000000000 */
        /* <DEDUP_REMOVED lines=16> */
[----:B0-----:R-:W-:-:S06]  /*15080*/  UMOV UR41, URZ ;  /* 0x0000003f00297c82 */ /* 0x001fcc0008000000 */
.L_x_18:
[----:B------:R-:W-:Y:S01]  /*15090*/  UIADD3 UR53, UR42, 0x1, URZ ;  /* 0x000000012a357890 */ /* 0x000fe2000fffe03f */
[----:B------:R-:W-:-:S03]  /*150a0*/  UMOV UR13, 0x1 ;  /* 0x00000001000d7882 */ /* 0x000fc60000000000 */
[----:B------:R-:W-:-:S04]  /*150b0*/  UISETP.NE.AND UP0, UPT, UR53, 0x2, UPT ;  /* 0x000000023500788c */ /* 0x000fc8000bf05270 */
[----:B------:R-:W-:Y:S02]  /*150c0*/  USEL UR52, URZ, 0x1, UP0 ;  /* 0x000000013f347887 */ /* 0x000fe40008000000 */
[----:B------:R-:W-:Y:S02]  /*150d0*/  USEL UR53, UR53, URZ, UP0 ;  /* 0x0000003f35357287 */ /* 0x000fe40008000000 */
[----:B------:R-:W-:-:S12]  /*150e0*/  ULOP3.LUT UR52, UR43, UR52, URZ, 0x3c, !UPT ;  /* 0x000000342b347292 */ /* 0x000fd8000f8e3c3f */
.L_x_13:
[----:B------:R-:W-:-:S04]  /*150f0*/  UISETP.LT.AND UP0, UPT, UR45, 0x1, UPT ;  /* 0x000000012d00788c */ /* 0x000fc8000bf01270 */
[----:B------:R-:W-:-:S04]  /*15100*/  USEL UR14, UR45, 0x1, UP0 ;  /* 0x000000012d0e7887 */ /* 0x000fc80008000000 */
[----:B------:R-:W-:-:S04]  /*15110*/  UIADD3 UR51, UR45, -UR14, URZ ;  /* 0x8000000e2d337290 */ /* 0x000fc8000fffe03f */
[----:B------:R-:W-:-:S06]  /*15120*/  UISETP.GE.AND UP0, UPT, UR51, 0x1, UPT ;  /* 0x000000013300788c */ /* 0x000fcc000bf06270 */
[----:B------:R-:W-:-:S13]  /*15130*/  PLOP3.LUT P0, PT, PT, PT, UP0, 0x80, 0x0 ;  /* 0x000000000000781c */ /* 0x000fda0003f0f008 */
[----:B------:R-:W-:Y:S05]  /*15140*/  @!P0 BRA `(.L_x_19) ;  /* 0x0000012400088947 */ /* 0x000fea0003800000 */
[----:B------:R-:W-:Y:S01]  /*15150*/  UMOV UR50, UR42 ;  /* 0x0000002a00327c82 */ /* 0x000fe20008000000 */
[----:B------:R-:W-:-:S05]  /*15160*/  ULDC UR49, c[0x0][0x50c] ;  /* 0x0001430000317ab9 */ /* 0x000fca0000000800 */
.L_x_27:
[----:B------:R-:W-:-:S06]  /*15170*/  UISETP.NE.AND UP0, UPT, UR44, 0x3, UPT ;  /* 0x000000032c00788c */ /* 0x000fcc000bf05270 */
[----:B------:R-:W-:-:S13]  /*15180*/  PLOP3.LUT P1, PT, PT, PT, UP0, 0x80, 0x0 ;  /* 0x000000000000781c */ /* 0x000fda0003f2f008 */
[----:B0----5:R-:W-:Y:S05]  /*15190*/  @!P1 BRA `(.L_x_20) ;  /* 0x0000000000049947 */ /* 0x021fea0003800000 */
[----:B------:R-:W-:Y:S01]  /*151a0*/  BPT.TRAP 0x1 ;  /* 0x000000040000795c */ /* 0x000fe20000300000 */
.L_x_20:
[----:B------:R-:W1:Y:S01]  /*151b0*/  S2UR UR14, SR_CgaCtaId ;  /* 0x00000000000e79c3 */ /* 0x000e620000008800 */
[----:B------:R-:W-:Y:S01]  /*151c0*/  UMOV UR9, 0x400 ;  /* 0x0000040000097882 */ /* 0x000fe20000000000 */
[----:B------:R-:W-:-:S05]  /*151d0*/  IMAD.U32 R9, RZ, RZ, UR52 ;  /* 0x00000034ff097e24 */ /* 0x000fca000f8e00ff */
[----:B------:R-:W-:Y:S01]  /*151e0*/  SHF.L.U32 R9, R9, 0x1f, RZ ;  /* 0x0000001f09097819 */ /* 0x000fe200000006ff */
[----:B-1----:R-:W-:-:S04]  /*151f0*/  ULEA UR9, UR14, UR9, 0x18 ;  /* 0x000000090e097291 */ /* 0x002fc8000f8ec03f */
[----:B------:R-:W-:-:S09]  /*15200*/  ULEA UR14, UR53, UR9, 0x3 ;  /* 0x00000009350e7291 */ /* 0x000fd2000f8e183f */
[----:B------:R1:W2:Y:S01]  /*15210*/  SYNCS.PHASECHK.TRANS64.TRYWAIT P0, [UR14], R9 ;  /* 0x00000009ff0075a7 */ /* 0x0002a2000800014e */
[----:B------:R-:W-:Y:S05]  /*15220*/  @!P1 BRA `(.L_x_21) ;  /* 0x0000000000049947 */ /* 0x000fea0003800000 */
[----:B------:R-:W-:Y:S01]  /*15230*/  BPT.TRAP 0x1 ;  /* 0x000000040000795c */ /* 0x000fe20000300000 */
.L_x_21:
[----:B--2---:R-:W-:Y:S05]  /*15240*/  @P0 BRA `(.L_x_22) ;  /* 0x0000000000080947 */ /* 0x004fea0003800000 */
[----:B------:R-:W2:Y:S02]  /*15250*/  SYNCS.PHASECHK.TRANS64.TRYWAIT P0, [UR14], R9 ;  /* 0x00000009ff0075a7 */ /* 0x000ea4000800014e */
[----:B--2---:R-:W-:Y:S05]  /*15260*/  @!P0 BRA `(.L_x_23) ;  /* 0x0000051400448947 */ /* 0x004fea0003800000 */
.L_x_22:
        /* <DEDUP_REMOVED lines=8> */
[----:B--2---:R-:W2:Y:S04]  /*152f0*/  LDL.LU.64 R24, [R1+0x380] ;  /* 0x0003800001187983 */ /* 0x004ea80000300a00 */
[----:B------:R-:W2:Y:S04]  /*15300*/  LDL.LU.64 R26, [R1+0x388] ;  /* 0x00038800011a7983 */ /* 0x000ea80000300a00 */
[----:B------:R-:W2:Y:S04]  /*15310*/  LDL.LU.64 R28, [R1+0x390] ;  /* 0x00039000011c7983 */ /* 0x000ea80000300a00 */
[----:B------:R-:W2:Y:S04]  /*15320*/  LDL.LU.64 R30, [R1+0x398] ;  /* 0x00039800011e7983 */ /* 0x000ea80000300a00 */
[----:B------:R-:W2:Y:S04]  /*15330*/  LDL.LU.64 R32, [R1+0x3a0] ;  /* 0x0003a00001207983 */ /* 0x000ea80000300a00 */
[----:B------:R-:W2:Y:S04]  /*15340*/  LDL.LU.64 R34, [R1+0x3a8] ;  /* 0x0003a80001227983 */ /* 0x000ea80000300a00 */
        /* <DEDUP_REMOVED lines=10> */
[----:B----4-:R-:W4:Y:S04]  /*153f0*/  LDL.LU.64 R88, [R1+0x280] ;  /* 0x0002800001587983 */ /* 0x010f280000300a00 */
[----:B------:R-:W4:Y:S04]  /*15400*/  LDL.LU.64 R90, [R1+0x288] ;  /* 0x00028800015a7983 */ /* 0x000f280000300a00 */
[----:B------:R-:W4:Y:S04]  /*15410*/  LDL.LU.64 R92, [R1+0x290] ;  /* 0x00029000015c7983 */ /* 0x000f280000300a00 */
[----:B------:R-:W4:Y:S04]  /*15420*/  LDL.LU.64 R94, [R1+0x298] ;  /* 0x00029800015e7983 */ /* 0x000f280000300a00 */
[----:B------:R-:W4:Y:S04]  /*15430*/  LDL.LU.64 R96, [R1+0x2a0] ;  /* 0x0002a00001607983 */ /* 0x000f280000300a00 */
[----:B------:R-:W4:Y:S04]  /*15440*/  LDL.LU.64 R98, [R1+0x2a8] ;  /* 0x0002a80001627983 */ /* 0x000f280000300a00 */
[----:B------:R-:W4:Y:S04]  /*15450*/  LDL.LU.64 R100, [R1+0x2b0] ;  /* 0x0002b00001647983 */ /* 0x000f280000300a00 */
[----:B------:R-:W4:Y:S04]  /*15460*/  LDL.LU.64 R102, [R1+0x2b8] ;  /* 0x0002b80001667983 */ /* 0x000f280000300a00 */
        /* <DEDUP_REMOVED lines=33> */
[----:B------:R-:W-:Y:S01]  /*15680*/  UISETP.NE.AND UP0, UPT, UR12, URZ, UPT ;  /* 0x0000003f0c00728c */ /* 0x000fe2000bf05270 */
[----:B------:R-:W-:Y:S01]  /*15690*/  STL [R1+0xbac], R235 ;  /* 0x000baceb01007387 */ /* 0x000fe20000100800 */
[----:B------:R-:W-:Y:S02]  /*156a0*/  USHF.R.U32.HI UR14, URZ, 0x4, UR14 ;  /* 0x000000043f0e7899 */ /* 0x000fe4000801160e */
[----:B------:R-:W-:Y:S01]  /*156b0*/  USEL UR13, UR13, URZ, !UP0 ;  /* 0x0000003f0d0d7287 */ /* 0x000fe2000c000000 */
[----:B------:R-:W-:Y:S01]  /*156c0*/  STL [R1+0xba8], R234 ;  /* 0x000ba8ea01007387 */ /* 0x000fe20000100800 */
[----:B------:R-:W-:Y:S02]  /*156d0*/  ULOP3.LUT UR14, UR14, 0x3fff, URZ, 0xc0, !UPT ;  /* 0x00003fff0e0e7892 */ /* 0x000fe4000f8ec03f */
[----:B------:R-:W-:Y:S01]  /*156e0*/  ULOP3.LUT UR56, UR40, 0x10000, URZ, 0xfc, !UPT ;  /* 0x0001000028387892 */ /* 0x000fe2000f8efc3f */
[----:B------:R-:W-:Y:S01]  /*156f0*/  STL [R1+0xba4], R233 ;  /* 0x000ba4e901007387 */ /* 0x000fe20000100800 */
[----:B------:R-:W-:-:S02]  /*15700*/  ULOP3.LUT UR14, UR14, 0x10000, URZ, 0xfc, !UPT ;  /* 0x000100000e0e7892 */ /* 0x000fc4000f8efc3f */
[----:B------:R-:W-:Y:S01]  /*15710*/  UISETP.NE.U32.AND UP0, UPT, UR13, URZ, UPT ;  /* 0x0000003f0d00728c */ /* 0x000fe2000bf05070 */
[----:B------:R-:W-:Y:S01]  /*15720*/  STL [R1+0xba0], R232 ;  /* 0x000ba0e801007387 */ /* 0x000fe20000100800 */
[----:B------:R-:W-:Y:S02]  /*15730*/  ULEA UR56, UR53, UR56, 0xc ;  /* 0x0000003835387291 */ /* 0x000fe4000f8e603f */
[----:B------:R-:W-:Y:S01]  /*15740*/  UIMAD UR57, UR53, 0x700, UR14 ;  /* 0x00000700353978a4 */ /* 0x000fe2000f8e020e */
[----:B------:R-:W-:Y:S01]  /*15750*/  STL [R1+0xb9c], R23 ;  /* 0x000b9c1701007387 */ /* 0x000fe20000100800 */
[----:B------:R-:W-:Y:S01]  /*15760*/  UMOV UR17, 0x40000040 ;  /* 0x4000004000117882 */ /* 0x000fe20000000000 */
[----:B------:R-:W-:Y:S01]  /*15770*/  UMOV UR19, 0x40000040 ;  /* 0x4000004000137882 */ /* 0x000fe20000000000 */
[----:B------:R-:W-:Y:S01]  /*15780*/  UIADD3 UR22, UR57, 0x100, URZ ;  /* 0x0000010039167890 */ /* 0x000fe2000fffe03f */
[----:B------:R-:W-:Y:S01]  /*15790*/  STL [R1+0xb98], R22 ;  /* 0x000b981601007387 */ /* 0x000fe20000100800 */
[----:B------:R-:W-:Y:S01]  /*157a0*/  UMOV UR16, UR56 ;  /* 0x0000003800107c82 */ /* 0x000fe20008000000 */
[----:B------:R-:W-:Y:S01]  /*157b0*/  UMOV UR18, UR57 ;  /* 0x0000003900127c82 */ /* 0x000fe20008000000 */
[----:B------:R-:W-:Y:S01]  /*157c0*/  UMOV UR20, UR16 ;  /* 0x0000001000147c82 */ /* 0x000fe20008000000 */
[----:B------:R-:W-:Y:S01]  /*157d0*/  UMOV UR21, UR17 ;  /* 0x0000001100157c82 */ /* 0x000fe20008000000 */
[----:B------:R-:W-:Y:S01]  /*157e0*/  UMOV UR23, 0x40000040 ;  /* 0x4000004000177882 */ /* 0x000fe20000000000 */
[----:B------:R-:W-:Y:S01]  /*157f0*/  UIADD3 UR26, UR57, 0x200, URZ ;  /* 0x00000200391a7890 */ /* 0x000fe2000fffe03f */
[----:B------:R-:W-:Y:S01]  /*15800*/  STL [R1+0xb94], R21 ;  /* 0x000b941501007387 */ /* 0x000fe20000100800 */
[----:B------:R-:W-:Y:S01]  /*15810*/  UMOV UR24, UR16 ;  /* 0x0000001000187c82 */ /* 0x000fe20008000000 */
[----:B------:R-:W-:Y:S01]  /*15820*/  UMOV UR25, UR17 ;  /* 0x0000001100197c82 */ /* 0x000fe20008000000 */
[----:B--2---:R-:W-:Y:S01]  /*15830*/  WARPGROUP.ARRIVE ;  /* 0x00000000000079c5 */ /* 0x004fe20000000000 */
[----:B------:R-:W-:Y:S01]  /*15840*/  UMOV UR27, 0x40000040 ;  /* 0x40000040001b7882 */ /* 0x000fe20000000000 */
[----:B------:R-:W-:Y:S01]  /*15850*/  UIADD3 UR14, UR57, 0x300, URZ ;  /* 0x00000300390e7890 */ /* 0x000fe2000fffe03f */
[----:B------:R-:W-:Y:S01]  /*15860*/  STL [R1+0xb90], R20 ;  /* 0x000b901401007387 */ /* 0x000fe20000100800 */
[----:B------:R-:W-:Y:S01]  /*15870*/  UMOV UR12, UR16 ;  /* 0x00000010000c7c82 */ /* 0x000fe20008000000 */
[----:B------:R-:W-:Y:S01]  /*15880*/  UMOV UR13, UR17 ;  /* 0x00000011000d7c82 */ /* 0x000fe20008000000 */
[----:B------:R-:W-:Y:S01]  /*15890*/  QGMMA.64x32x32.F32.E4M3.E4M3 R24, gdesc[UR16], R24, UP0, gsb0 ;  /* 0x00600000101879f3 */ /* 0x000fe2000b800818 */
[----:B------:R-:W-:Y:S01]  /*158a0*/  UMOV UR15, 0x40000040 ;  /* 0x40000040000f7882 */ /* 0x000fe20000000000 */
[----:B------:R-:W-:Y:S01]  /*158b0*/  UIADD3 UR30, UR57, 0x400, URZ ;  /* 0x00000400391e7890 */ /* 0x000fe2000fffe03f */
[----:B------:R-:W-:Y:S01]  /*158c0*/  STL [R1+0xb8c], R19 ;  /* 0x000b8c1301007387 */ /* 0x000fe20000100800 */
[----:B------:R-:W-:Y:S01]  /*158d0*/  UMOV UR28, UR16 ;  /* 0x00000010001c7c82 */ /* 0x000fe20008000000 */
[----:B------:R-:W-:Y:S01]  /*158e0*/  UMOV UR29, UR17 ;  /* 0x00000011001d7c82 */ /* 0x000fe20008000000 */
[----:B------:R-:W-:Y:S01]  /*158f0*/  UMOV UR31, 0x40000040 ;  /* 0x40000040001f7882 */ /* 0x000fe20000000000 */
        /* <DEDUP_REMOVED lines=13> */
[----:B------:R-:W-:Y:S01]  /*159d0*/  STL [R1+0xb54], R4 ;  /* 0x000b540401007387 */ /* 0x000fe20000100800 */
[----:B------:R-:W-:-:S03]  /*159e0*/  WARPGROUP.DEPBAR.LE gsb0, 0x0 ;  /* 0x00008000000079c5 */ /* 0x000fc60000010000 */
[----:B------:R-:W-:Y:S01]  /*159f0*/  STL [R1+0xb50], R3 ;  /* 0x000b500301007387 */ /* 0x000fe20000100800 */
[----:B----4-:R-:W-:-:S03]  /*15a00*/  WARPGROUP.ARRIVE ;  /* 0x00000000000079c5 */ /* 0x010fc60000000000 */
[----:B------:R-:W-:Y:S04]  /*15a10*/  STL [R1+0xb4c], R2 ;  /* 0x000b4c0201007387 */ /* 0x000fe80000100800 */
[----:B------:R-:W-:Y:S01]  /*15a20*/  STL [R1+0xb48], R0 ;  /* 0x000b480001007387 */ /* 0x000fe20000100800 */
[----:B------:R-:W-:Y:S03]  /*15a30*/  QGMMA.64x32x32.F32.E4M3.E4M3 R88, gdesc[UR20], R88, UP0, gsb0 ;  /* 0x00600000145879f3 */ /* 0x000fe6000b800858 */
        /* <DEDUP_REMOVED lines=8> */
[----:B------:R-:W-:-:S03]  /*15ac0*/  UIADD3 UR38, UR57, 0x500, URZ ;  /* 0x0000050039267890 */ /* 0x000fc6000fffe03f */
[----:B0-----:R-:W2:Y:S04]  /*15ad0*/  LDL.LU.64 R38, [R1+0x14b8] ;  /* 0x0014b80001267983 */ /* 0x001ea80000300a00 */
[----:B------:R-:W2:Y:S04]  /*15ae0*/  LDL.LU.64 R36, [R1+0x14b0] ;  /* 0x0014b00001247983 */ /* 0x000ea80000300a00 */
[----:B------:R-:W2:Y:S04]  /*15af0*/  LDL.LU.64 R34, [R1+0x14a8] ;  /* 0x0014a80001227983 */ /* 0x000ea80000300a00 */
[----:B------:R-:W2:Y:S04]  /*15b00*/  LDL.LU.64 R32, [R1+0x14a0] ;  /* 0x0014a00001207983 */ /* 0x000ea80000300a00 */
[----:B------:R-:W2:Y:S01]  /*15b10*/  LDL.LU.64 R30, [R1+0x1498] ;  /* 0x00149800011e7983 */ /* 0x000ea20000300a00 */
[----:B------:R-:W-:-:S03]  /*15b20*/  WARPGROUP.DEPBAR.LE gsb0, 0x0 ;  /* 0x00008000000079c5 */ /* 0x000fc60000010000 */
[----:B------:R-:W2:Y:S04]  /*15b30*/  LDL.LU.64 R28, [R1+0x1490] ;  /* 0x00149000011c7983 */ /* 0x000ea80000300a00 */
[----:B------:R-:W2:Y:S04]  /*15b40*/  LDL.LU.64 R26, [R1+0x1488] ;  /* 0x00148800011a7983 */ /* 0x000ea80000300a00 */
[----:B------:R-:W2:Y:S04]  /*15b50*/  LDL.LU.64 R24, [R1+0x1480] ;  /* 0x0014800001187983 */ /* 0x000ea80000300a00 */
[----:B------:R-:W-:Y:S04]  /*15b60*/  STL.64 [R1+0x280], R88 ;  /* 0x0002805801007387 */ /* 0x000fe80000100a00 */
[----:B------:R-:W-:Y:S04]  /*15b70*/  STL.64 [R1+0x288], R90 ;  /* 0x0002885a01007387 */ /* 0x000fe80000100a00 */
[----:B------:R-:W-:Y:S04]  /*15b80*/  STL.64 [R1+0x290], R92 ;  /* 0x0002905c01007387 */ /* 0x000fe80000100a00 */
[----:B------:R-:W-:Y:S04]  /*15b90*/  STL.64 [R1+0x298], R94 ;  /* 0x0002985e01007387 */ /* 0x000fe80000100a00 */
[----:B------:R-:W-:Y:S01]  /*15ba0*/  STL.64 [R1+0x2a0], R96 ;  /* 0x0002a06001007387 */ /* 0x000fe20000100a00 */
[----:B------:R-:W-:-:S03]  /*15bb0*/  UMOV UR36, UR16 ;  /* 0x0000001000247c82 */ /* 0x000fc60008000000 */
[----:B------:R-:W-:Y:S01]  /*15bc0*/  STL.64 [R1+0x2a8], R98 ;  /* 0x0002a86201007387 */ /* 0x000fe20000100a00 */
[----:B------:R-:W-:Y:S01]  /*15bd0*/  UMOV UR37, UR17 ;  /* 0x0000001100257c82 */ /* 0x000fe20008000000 */
[----:B------:R-:W-:Y:S02]  /*15be0*/  UMOV UR39, 0x40000040 ;  /* 0x4000004000277882 */ /* 0x000fe40000000000 */
[----:B------:R-:W-:Y:S04]  /*15bf0*/  STL.64 [R1+0x2b0], R100 ;  /* 0x0002b06401007387 */ /* 0x000fe80000100a00 */
[----:B------:R0:W-:Y:S04]  /*15c00*/  STL.64 [R1+0x2b8], R102 ;  /* 0x0002b86601007387 */ /* 0x0001e80000100a00 */
[----:B0-----:R-:W4:Y:S04]  /*15c10*/  LDL.LU.64 R102, [R1+0x1478] ;  /* 0x0014780001667983 */ /* 0x001f280000300a00 */
[----:B------:R-:W4:Y:S04]  /*15c20*/  LDL.LU.64 R100, [R1+0x1470] ;  /* 0x0014700001647983 */ /* 0x000f280000300a00 */
[----:B------:R-:W4:Y:S04]  /*15c30*/  LDL.LU.64 R98, [R1+0x1468] ;  /* 0x0014680001627983 */ /* 0x000f280000300a00 */
[----:B------:R-:W4:Y:S04]  /*15c40*/  LDL.LU.64 R96, [R1+0x1460] ;  /* 0x0014600001607983 */ /* 0x000f280000300a00 */
[----:B------:R-:W4:Y:S04]  /*15c50*/  LDL.LU.64 R94, [R1+0x1458] ;  /* 0x00145800015e7983 */ /* 0x000f280000300a00 */
[----:B------:R-:W4:Y:S01]  /*15c60*/  LDL.LU.64 R92, [R1+0x1450] ;  /* 0x00145000015c7983 */ /* 0x000f220000300a00 */
[----:B---3--:R-:W-:-:S03]  /*15c70*/  WARPGROUP.ARRIVE ;  /* 0x00000000000079c5 */ /* 0x008fc60000000000 */
[----:B------:R-:W4:Y:S04]  /*15c80*/  LDL.LU.64 R90, [R1+0x1448] ;  /* 0x00144800015a7983 */ /* 0x000f280000300a00 */
[----:B------:R-:W4:Y:S01]  /*15c90*/  LDL.LU.64 R88, [R1+0x1440] ;  /* 0x0014400001587983 */ /* 0x000f220000300a00 */
[----:B------:R-:W-:Y:S03]  /*15ca0*/  QGMMA.64x32x32.F32.E4M3.E4M3 R216, gdesc[UR24], R216, UP0, gsb0 ;  /* 0x0060000018d879f3 */ /* 0x000fe6000b8008d8 */
[----:B------:R-:W-:Y:S02]  /*15cb0*/  WARPGROUP.DEPBAR.LE gsb0, 0x0 ;  /* 0x00008000000079c5 */ /* 0x000fe40000010000 */
[----:B------:R-:W-:Y:S01]  /*15cc0*/  WARPGROUP.ARRIVE ;  /* 0x00000000000079c5 */ /* 0x000fe20000000000 */
[----:B------:R-:W-:Y:S04]  /*15cd0*/  STL.64 [R1+0x180], R216 ;  /* 0x000180d801007387 */ /* 0x000fe80000100a00 */
[----:B------:R-:W-:Y:S01]  /*15ce0*/  STL.64 [R1+0x188], R218 ;  /* 0x000188da01007387 */ /* 0x000fe20000100a00 */
[----:B------:R-:W-:Y:S03]  /*15cf0*/  QGMMA.64x32x32.F32.E4M3.E4M3 R152, gdesc[UR12], R152, UP0, gsb0 ;  /* 0x006000000c9879f3 */ /* 0x000fe6000b800898 */
        /* <DEDUP_REMOVED lines=10> */
[----:B------:R-:W-:Y:S03]  /*15da0*/  QGMMA.64x32x32.F32.E4M3.E4M3 R200, gdesc[UR28], R200, UP0, gsb0 ;  /* 0x006000001cc879f3 */ /* 0x000fe6000b8008c8 */
[----:B------:R1:W-:Y:S04]  /*15db0*/  STL.64 [R1+0x90], R156 ;  /* 0x0000909c01007387 */ /* 0x0003e80000100a00 */
[----:B------:R1:W-:Y:S04]  /*15dc0*/  STL.64 [R1+0x98], R158 ;  /* 0x0000989e01007387 */ /* 0x0003e80000100a00 */
[----:B------:R1:W-:Y:S04]  /*15dd0*/  STL.64 [R1+0xa0], R160 ;  /* 0x0000a0a001007387 */ /* 0x0003e80000100a00 */
[----:B------:R1:W-:Y:S04]  /*15de0*/  STL.64 [R1+0xa8], R162 ;  /* 0x0000a8a201007387 */ /* 0x0003e80000100a00 */
[----:B------:R1:W-:Y:S04]  /*15df0*/  STL.64 [R1+0xb0], R164 ;  /* 0x0000b0a401007387 */ /* 0x0003e80000100a00 */
[----:B------:R1:W-:Y:S04]  /*15e00*/  STL.64 [R1+0xb8], R166 ;  /* 0x0000b8a601007387 */ /* 0x0003e80000100a00 */
[----:B0-----:R-:W2:Y:S04]  /*15e10*/  LDL.LU.64 R152, [R1+0x40] ;  /* 0x0000400001987983 */ /* 0x001ea80000300a00 */
[----:B---3--:R-:W2:Y:S04]  /*15e20*/  LDL.LU.64 R154, [R1+0x48] ;  /* 0x00004800019a7983 */ /* 0x008ea80000300a00 */
[----:B-1----:R-:W2:Y:S04]  /*15e30*/  LDL.LU.64 R156, [R1+0x50] ;  /* 0x00005000019c7983 */ /* 0x002ea80000300a00 */
[----:B------:R-:W2:Y:S04]  /*15e40*/  LDL.LU.64 R158, [R1+0x58] ;  /* 0x00005800019e7983 */ /* 0x000ea80000300a00 */
[----:B------:R-:W2:Y:S04]  /*15e50*/  LDL.LU.64 R160, [R1+0x60] ;  /* 0x0000600001a07983 */ /* 0x000ea80000300a00 */
[----:B------:R-:W2:Y:S04]  /*15e60*/  LDL.LU.64 R162, [R1+0x68] ;  /* 0x0000680001a27983 */ /* 0x000ea80000300a00 */
[----:B------:R-:W2:Y:S04]  /*15e70*/  LDL.LU.64 R164, [R1+0x70] ;  /* 0x0000700001a47983 */ /* 0x000ea80000300a00 */
[----:B------:R-:W2:Y:S01]  /*15e80*/  LDL.LU.64 R166, [R1+0x78] ;  /* 0x0000780001a67983 */ /* 0x000ea20000300a00 */
[----:B------:R-:W-:Y:S01]  /*15e90*/  UIADD3 UR34, UR57, 0x600, URZ ;  /* 0x0000060039227890 */ /* 0x000fe2000fffe03f */
[----:B------:R-:W-:Y:S01]  /*15ea0*/  UMOV UR32, UR16 ;  /* 0x0000001000207c82 */ /* 0x000fe20008000000 */
[----:B------:R-:W-:Y:S01]  /*15eb0*/  UMOV UR33, UR17 ;  /* 0x0000001100217c82 */ /* 0x000fe20008000000 */
[----:B------:R-:W-:-:S02]  /*15ec0*/  WARPGROUP.DEPBAR.LE gsb0, 0x0 ;  /* 0x00008000000079c5 */ /* 0x000fc40000010000 */
[----:B------:R-:W-:Y:S01]  /*15ed0*/  WARPGROUP.ARRIVE ;  /* 0x00000000000079c5 */ /* 0x000fe20000000000 */
[----:B------:R-:W-:Y:S01]  /*15ee0*/  UMOV UR35, 0x40000040 ;  /* 0x4000004000237882 */ /* 0x000fe20000000000 */
[----:B------:R-:W-:Y:S01]  /*15ef0*/  UIADD3 UR12, UR56, 0x400, URZ ;  /* 0x00000400380c7890 */ /* 0x000fe2000fffe03f */
[----:B------:R-:W3:Y:S03]  /*15f00*/  LDL.LU.64 R4, [R1+0x140] ;  /* 0x0001400001047983 */ /* 0x000ee60000300a00 */
[----:B------:R-:W-:Y:S01]  /*15f10*/  QGMMA.64x32x32.F32.E4M3.E4M3 R136, gdesc[UR36], R136, UP0, gsb0 ;  /* 0x00600000248879f3 */ /* 0x000fe2000b800888 */
        /* <DEDUP_REMOVED lines=9> */
[----:B------:R-:W-:Y:S01]  /*15fb0*/  QGMMA.64x32x32.F32.E4M3.E4M3 R72, gdesc[UR32], R72, UP0, gsb0 ;  /* 0x00600000204879f3 */ /* 0x000fe2000b800848 */
        /* <DEDUP_REMOVED lines=8> */
[----:B------:R-:W-:Y:S02]  /*16040*/  WARPGROUP.DEPBAR.LE gsb0, 0x0 ;  /* 0x00008000000079c5 */ /* 0x000fe40000010000 */
[----:B------:R-:W-:Y:S01]  /*16050*/  WARPGROUP.ARRIVE ;  /* 0x00000000000079c5 */ /* 0x000fe20000000000 */
[----:B------:R-:W-:Y:S04]  /*16060*/  STL [R1+0x13b8], R76 ;  /* 0x0013b84c01007387 */ /* 0x000fe80000100800 */
[----:B------:R-:W-:Y:S01]  /*16070*/  STL [R1+0x13b4], R77 ;  /* 0x0013b44d01007387 */ /* 0x000fe20000100800 */
[----:B------:R-:W-:Y:S03]  /*16080*/  QGMMA.64x32x32.F32.E4M3.E4M3 R56, gdesc[UR32], R56, UP0, gsb0 ;  /* 0x00600000203879f3 */ /* 0x000fe6000b800838 */
        /* <DEDUP_REMOVED lines=49> */
[----:B--2---:R-:W-:Y:S01]  /*163a0*/  WARPGROUP.ARRIVE ;  /* 0x00000000000079c5 */ /* 0x004fe20000000000 */
        /* <DEDUP_REMOVED lines=17> */
[----:B------:R-:W-:-:S03]  /*164c0*/  WARPGROUP.DEPBAR.LE gsb0, 0x0 ;  /* 0x00008000000079c5 */ /* 0x000fc60000010000 */
[----:B------:R0:W-:Y:S04]  /*164d0*/  STL.64 [R1+0x40], R152 ;  /* 0x0000409801007387 */ /* 0x0001e80000100a00 */
[----:B------:R1:W-:Y:S04]  /*164e0*/  STL.64 [R1+0x48], R154 ;  /* 0x0000489a01007387 */ /* 0x0003e80000100a00 */
[----:B------:R2:W-:Y:S04]  /*164f0*/  STL.64 [R1+0x50], R156 ;  /* 0x0000509c01007387 */ /* 0x0005e80000100a00 */
[----:B------:R4:W-:Y:S04]  /*16500*/  STL.64 [R1+0x58], R158 ;  /* 0x0000589e01007387 */ /* 0x0009e80000100a00 */
[----:B------:R3:W-:Y:S04]  /*16510*/  STL.64 [R1+0x60], R160 ;  /* 0x000060a001007387 */ /* 0x0007e80000100a00 */
[----:B------:R3:W-:Y:S04]  /*16520*/  STL.64 [R1+0x68], R162 ;  /* 0x000068a201007387 */ /* 0x0007e80000100a00 */
[----:B------:R3:W-:Y:S04]  /*16530*/  STL.64 [R1+0x70], R164 ;  /* 0x000070a401007387 */ /* 0x0007e80000100a00 */
[----:B------:R3:W-:Y:S04]  /*16540*/  STL.64 [R1+0x78], R166 ;  /* 0x000078a601007387 */ /* 0x0007e80000100a00 */
[----:B0-----:R-:W3:Y:S04]  /*16550*/  LDL.LU.64 R152, [R1+0x240] ;  /* 0x0002400001987983 */ /* 0x001ee80000300a00 */
[----:B-1----:R-:W3:Y:S04]  /*16560*/  LDL.LU.64 R154, [R1+0x248] ;  /* 0x00024800019a7983 */ /* 0x002ee80000300a00 */
[----:B--2---:R-:W2:Y:S04]  /*16570*/  LDL.LU.64 R156, [R1+0x250] ;  /* 0x00025000019c7983 */ /* 0x004ea80000300a00 */
[----:B----4-:R-:W2:Y:S04]  /*16580*/  LDL.LU.64 R158, [R1+0x258] ;  /* 0x00025800019e7983 */ /* 0x010ea80000300a00 */
[----:B---3--:R-:W2:Y:S04]  /*16590*/  LDL.LU.64 R160, [R1+0x260] ;  /* 0x0002600001a07983 */ /* 0x008ea80000300a00 */
[----:B------:R-:W2:Y:S04]  /*165a0*/  LDL.LU.64 R162, [R1+0x268] ;  /* 0x0002680001a27983 */ /* 0x000ea80000300a00 */
[----:B------:R-:W2:Y:S04]  /*165b0*/  LDL.LU.64 R164, [R1+0x270] ;  /* 0x0002700001a47983 */ /* 0x000ea80000300a00 */
[----:B------:R-:W2:Y:S01]  /*165c0*/  LDL.LU.64 R166, [R1+0x278] ;  /* 0x0002780001a67983 */ /* 0x000ea20000300a00 */
[----:B------:R-:W-:Y:S01]  /*165d0*/  WARPGROUP.ARRIVE ;  /* 0x00000000000079c5 */ /* 0x000fe20000000000 */
[----:B------:R-:W-:Y:S01]  /*165e0*/  UMOV UR24, UR32 ;  /* 0x0000002000187c82 */ /* 0x000fe20008000000 */
[----:B------:R-:W-:-:S04]  /*165f0*/  UMOV UR25, UR33 ;  /* 0x0000002100197c82 */ /* 0x000fc80008000000 */
[----:B------:R-:W-:Y:S01]  /*16600*/  QGMMA.64x32x32.F32.E4M3.E4M3 R4, gdesc[UR24], R4, UP0, gsb0 ;  /* 0x00600000180479f3 */ /* 0x000fe2000b800804 */
[----:B------:R-:W-:Y:S01]  /*16610*/  UMOV UR20, UR32 ;  /* 0x0000002000147c82 */ /* 0x000fe20008000000 */
[----:B------:R-:W-:Y:S01]  /*16620*/  UMOV UR21, UR33 ;  /* 0x0000002100157c82 */ /* 0x000fe20008000000 */
[----:B------:R-:W-:Y:S02]  /*16630*/  WARPGROUP.DEPBAR.LE gsb0, 0x0 ;  /* 0x00008000000079c5 */ /* 0x000fe40000010000 */
[----:B------:R-:W-:Y:S02]  /*16640*/  IMAD.MOV.U32 R56, RZ, RZ, R4 ;  /* 0x000000ffff387224 */ /* 0x000fe400078e0004 */
[----:B------:R-:W-:Y:S02]  /*16650*/  IMAD.MOV.U32 R57, RZ, RZ, R5 ;  /* 0x000000ffff397224 */ /* 0x000fe400078e0005 */
[----:B------:R-:W-:Y:S01]  /*16660*/  IMAD.MOV.U32 R58, RZ, RZ, R6 ;  /* 0x000000ffff3a7224 */ /* 0x000fe200078e0006 */
[----:B------:R-:W3:Y:S01]  /*16670*/  LDL.LU.64 R4, [R1+0x340] ;  /* 0x0003400001047983 */ /* 0x000ee20000300a00 */
[----:B------:R-:W-:-:S02]  /*16680*/  IMAD.MOV.U32 R59, RZ, RZ, R7 ;  /* 0x000000ffff3b7224 */ /* 0x000fc400078e0007 */
[----:B------:R-:W-:Y:S01]  /*16690*/  IMAD.MOV.U32 R60, RZ, RZ, R8 ;  /* 0x000000ffff3c7224 */ /* 0x000fe200078e0008 */
[----:B------:R-:W3:Y:S01]  /*166a0*/  LDL.LU.64 R6, [R1+0x348] ;  /* 0x0003480001067983 */ /* 0x000ee20000300a00 */
[----:B------:R-:W-:Y:S02]  /*166b0*/  IMAD.MOV.U32 R61, RZ, RZ, R9 ;  /* 0x000000ffff3d7224 */ /* 0x000fe400078e0009 */
[----:B------:R-:W-:Y:S01]  /*166c0*/  IMAD.MOV.U32 R62, RZ, RZ, R10 ;  /* 0x000000ffff3e7224 */ /* 0x000fe200078e000a */
[----:B------:R-:W3:Y:S01]  /*166d0*/  LDL.LU.64 R8, [R1+0x350] ;  /* 0x0003500001087983 */ /* 0x000ee20000300a00 */
        /* <DEDUP_REMOVED lines=12> */
[----:B------:R-:W-:-:S03]  /*167a0*/  IMAD.MOV.U32 R71, RZ, RZ, R19 ;  /* 0x000000ffff477224 */ /* 0x000fc600078e0013 */
[----:B------:R-:W3:Y:S04]  /*167b0*/  LDL.LU.64 R18, [R1+0x378] ;  /* 0x0003780001127983 */ /* 0x000ee80000300a00 */
        /* <DEDUP_REMOVED lines=16> */
[----:B--2---:R-:W-:-:S06]  /*168c0*/  WARPGROUP.ARRIVE ;  /* 0x00000000000079c5 */ /* 0x004fcc0000000000 */
[----:B------:R-:W-:Y:S03]  /*168d0*/  QGMMA.64x32x32.F32.E4M3.E4M3 R152, gdesc[UR20], R152, UP0, gsb0 ;  /* 0x00600000149879f3 */ /* 0x000fe6000b800898 */
        /* <DEDUP_REMOVED lines=24> */
[----:B------:R-:W2:Y:S04]  /*16a60*/  LDL.LU.64 R166, [R1+0x338] ;  /* 0x0003380001a67983 */ /* 0x000ea80000300a00 */
        /* <DEDUP_REMOVED lines=17> */
[----:B---3--:R-:W-:Y:S01]  /*16b80*/  WARPGROUP.ARRIVE ;  /* 0x00000000000079c5 */ /* 0x008fe20000000000 */
[----:B------:R-:W-:Y:S01]  /*16b90*/  UMOV UR16, UR32 ;  /* 0x0000002000107c82 */ /* 0x000fe20008000000 */
[----:B------:R-:W-:-:S04]  /*16ba0*/  UMOV UR17, UR33 ;  /* 0x0000002100117c82 */ /* 0x000fc80008000000 */
[----:B------:R-:W-:Y:S01]  /*16bb0*/  QGMMA.64x32x32.F32.E4M3.E4M3 R4, gdesc[UR16], R4, UP0, gsb0 ;  /* 0x00600000100479f3 */ /* 0x000fe2000b800804 */
[----:B------:R-:W-:Y:S01]  /*16bc0*/  UIADD3 UR12, UR56, 0x800, URZ ;  /* 0x00000800380c7890 */ /* 0x000fe2000fffe03f */
[----:B------:R-:W-:-:S06]  /*16bd0*/  UMOV UR17, 0x40000040 ;  /* 0x4000004000117882 */ /* 0x000fcc0000000000 */
[----:B------:R-:W-:Y:S01]  /*16be0*/  UMOV UR16, UR12 ;  /* 0x0000000c00107c82 */ /* 0x000fe20008000000 */
[----:B------:R-:W-:Y:S02]  /*16bf0*/  WARPGROUP.DEPBAR.LE gsb0, 0x0 ;  /* 0x00008000000079c5 */ /* 0x000fe40000010000 */
[----:B------:R-:W-:Y:S01]  /*16c00*/  IMAD.MOV.U32 R194, RZ, RZ, R19 ;  /* 0x000000ffffc27224 */ /* 0x000fe200078e0013 */
[----:B------:R-:W-:Y:S01]  /*16c10*/  UMOV UR20, UR16 ;  /* 0x0000001000147c82 */ /* 0x000fe20008000000 */
[----:B------:R-:W-:Y:S01]  /*16c20*/  UMOV UR21, UR17 ;  /* 0x0000001100157c82 */ /* 0x000fe20008000000 */
[----:B------:R-:W-:Y:S02]  /*16c30*/  IMAD.MOV.U32 R184, RZ, RZ, R9 ;  /* 0x000000ffffb87224 */ /* 0x000fe400078e0009 */
[----:B------:R-:W-:Y:S01]  /*16c40*/  IMAD.MOV.U32 R193, RZ, RZ, R18 ;  /* 0x000000ffffc17224 */ /* 0x000fe200078e0012 */
[----:B--2---:R-:W-:-:S06]  /*16c50*/  WARPGROUP.ARRIVE ;  /* 0x00000000000079c5 */ /* 0x004fcc0000000000 */
[----:B------:R-:W-:Y:S03]  /*16c60*/  QGMMA.64x32x32.F32.E4M3.E4M3 R152, gdesc[UR16], R152, UP0, gsb0 ;  /* 0x00600000109879f3 */ /* 0x000fe6000b800898 */
[----:B------:R-:W-:Y:S02]  /*16c70*/  WARPGROUP.DEPBAR.LE gsb0, 0x0 ;  /* 0x00008000000079c5 */ /* 0x000fe40000010000 */
[----:B------:R-:W-:Y:S01]  /*16c80*/  IMAD.MOV.U32 R131, RZ, RZ, R152 ;  /* 0x000000ffff837224 */ /* 0x000fe200078e0098 */
[----:B----4-:R-:W-:Y:S01]  /*16c90*/  WARPGROUP.ARRIVE ;  /* 0x00000000000079c5 */ /* 0x010fe20000000000 */
[----:B------:R-:W-:Y:S02]  /*16ca0*/  IMAD.MOV.U32 R132, RZ, RZ, R153 ;  /* 0x000000ffff847224 */ /* 0x000fe400078e0099 */
[----:B------:R-:W-:Y:S01]  /*16cb0*/  IMAD.MOV.U32 R133, RZ, RZ, R154 ;  /* 0x000000ffff857224 */ /* 0x000fe200078e009a */
[----:B------:R-:W2:Y:S01]  /*16cc0*/  LDL.LU.64 R152, [R1+0x100] ;  /* 0x0001000001987983 */ /* 0x000ea20000300a00 */
[----:B------:R-:W-:Y:S01]  /*16cd0*/  IMAD.MOV.U32 R134, RZ, RZ, R155 ;  /* 0x000000ffff867224 */ /* 0x000fe200078e009b */
[----:B------:R-:W-:Y:S01]  /*16ce0*/  QGMMA.64x32x32.F32.E4M3.E4M3 R216, gdesc[UR20], R216, UP0, gsb0 ;  /* 0x0060000014d879f3 */ /* 0x000fe2000b8008d8 */
        /* <DEDUP_REMOVED lines=18> */
[----:B------:R-:W2:Y:S01]  /*16e10*/  LDL.LU.64 R166, [R1+0x138] ;  /* 0x0001380001a67983 */ /* 0x000ea20000300a00 */
[----:B------:R-:W-:Y:S02]  /*16e20*/  WARPGROUP.DEPBAR.LE gsb0, 0x0 ;  /* 0x00008000000079c5 */ /* 0x000fe40000010000 */
[----:B0-----:R-:W-:Y:S02]  /*16e30*/  IMAD.MOV.U32 R199, RZ, RZ, R216 ;  /* 0x000000ffffc77224 */ /* 0x001fe400078e00d8 */
[----:B-1----:R-:W-:Y:S02]  /*16e40*/  IMAD.MOV.U32 R198, RZ, RZ, R217 ;  /* 0x000000ffffc67224 */ /* 0x002fe400078e00d9 */
[----:B------:R-:W-:Y:S01]  /*16e50*/  IMAD.MOV.U32 R197, RZ, RZ, R218 ;  /* 0x000000ffffc57224 */ /* 0x000fe200078e00da */
[----:B------:R-:W3:Y:S01]  /*16e60*/  LDL.LU.64 R216, [R1] ;  /* 0x0000000001d87983 */ /* 0x000ee20000300a00 */
        /* <DEDUP_REMOVED lines=18> */
[----:B------:R-:W-:-:S03]  /*16f90*/  IMAD.MOV.U32 R61, RZ, RZ, R231 ;  /* 0x000000ffff3d7224 */ /* 0x000fc600078e00e7 */
[----:B------:R-:W3:Y:S01]  /*16fa0*/  LDL.LU.64 R230, [R1+0x38] ;  /* 0x0000380001e67983 */ /* 0x000ee20000300a00 */
        /* <DEDUP_REMOVED lines=8> */
[----:B--2---:R-:W-:-:S06]  /*17030*/  WARPGROUP.ARRIVE ;  /* 0x00000000000079c5 */ /* 0x004fcc0000000000 */
[----:B------:R-:W-:Y:S03]  /*17040*/  QGMMA.64x32x32.F32.E4M3.E4M3 R152, gdesc[UR24], R152, UP0, gsb0 ;  /* 0x00600000189879f3 */ /* 0x000fe6000b800898 */
[----:B------:R-:W-:Y:S02]  /*17050*/  WARPGROUP.DEPBAR.LE gsb0, 0x0 ;  /* 0x00008000000079c5 */ /* 0x000fe40000010000 */
[----:B---3--:R-:W-:-:S06]  /*17060*/  WARPGROUP.ARRIVE ;  /* 0x00000000000079c5 */ /* 0x008fcc0000000000 */
[----:B------:R-:W-:Y:S01]  /*17070*/  QGMMA.64x32x32.F32.E4M3.E4M3 R216, gdesc[UR12], R216, UP0, gsb0 ;  /* 0x006000000cd879f3 */ /* 0x000fe2000b8008d8 */
[----:B------:R-:W-:Y:S02]  /*17080*/  IMAD.MOV.U32 R121, RZ, RZ, R166 ;  /* 0x000000ffff797224 */ /* 0x000fe400078e00a6 */
        /* <DEDUP_REMOVED lines=18> */
[----:B------:R-:W-:Y:S02]  /*171b0*/  WARPGROUP.DEPBAR.LE gsb0, 0x0 ;  /* 0x00008000000079c5 */ /* 0x000fe40000010000 */
[----:B------:R-:W-:-:S06]  /*171c0*/  WARPGROUP.ARRIVE ;  /* 0x00000000000079c5 */ /* 0x000fcc0000000000 */
[----:B------:R-:W-:Y:S01]  /*171d0*/  QGMMA.64x32x32.F32.E4M3.E4M3 R168, gdesc[UR28], R168, UP0, gsb0 ;  /* 0x006000001ca879f3 */ /* 0x000fe2000b8008a8 */
[----:B------:R-:W-:Y:S02]  /*171e0*/  IMAD.MOV.U32 R79, RZ, RZ, R155 ;  /* 0x000000ffff4f7224 */ /* 0x000fe400078e009b */
[----:B------:R-:W-:Y:S01]  /*171f0*/  IMAD.MOV.U32 R76, RZ, RZ, R152 ;  /* 0x000000ffff4c7224 */ /* 0x000fe200078e0098 */
[----:B------:R-:W2:Y:S01]  /*17200*/  LDL.LU.64 R154, [R1+0x1408] ;  /* 0x00140800019a7983 */ /* 0x000ea20000300a00 */
[----:B------:R-:W-:-:S03]  /*17210*/  IMAD.MOV.U32 R77, RZ, RZ, R153 ;  /* 0x000000ffff4d7224 */ /* 0x000fc600078e0099 */
[----:B------:R-:W2:Y:S04]  /*17220*/  LDL.LU.64 R152, [R1+0x1400] ;  /* 0x0014000001987983 */ /* 0x000ea80000300a00 */
[----:B------:R-:W-:Y:S04]  /*17230*/  STL.64 [R1], R216 ;  /* 0x000000d801007387 */ /* 0x000fe80000100a00 */
[----:B------:R-:W-:Y:S04]  /*17240*/  STL.64 [R1+0x8], R218 ;  /* 0x000008da01007387 */ /* 0x000fe80000100a00 */
[----:B------:R-:W-:Y:S04]  /*17250*/  STL.64 [R1+0x10], R220 ;  /* 0x000010dc01007387 */ /* 0x000fe80000100a00 */
[----:B------:R-:W-:Y:S04]  /*17260*/  STL.64 [R1+0x18], R222 ;  /* 0x000018de01007387 */ /* 0x000fe80000100a00 */
[----:B------:R-:W-:Y:S04]  /*17270*/  STL.64 [R1+0x20], R224 ;  /* 0x000020e001007387 */ /* 0x000fe80000100a00 */
[----:B------:R-:W-:Y:S01]  /*17280*/  STL.64 [R1+0x28], R226 ;  /* 0x000028e201007387 */ /* 0x000fe20000100a00 */
[----:B------:R-:W-:-:S02]  /*17290*/  WARPGROUP.DEPBAR.LE gsb0, 0x0 ;  /* 0x00008000000079c5 */ /* 0x000fc40000010000 */
[----:B------:R-:W-:-:S06]  /*172a0*/  WARPGROUP.ARRIVE ;  /* 0x00000000000079c5 */ /* 0x000fcc0000000000 */
[----:B------:R-:W-:Y:S01]  /*172b0*/  QGMMA.64x32x32.F32.E4M3.E4M3 R104, gdesc[UR36], R104, UP0, gsb0 ;  /* 0x00600000246879f3 */ /* 0x000fe2000b800868 */
        /* <DEDUP_REMOVED lines=11> */
[----:B------:R-:W-:-:S02]  /*17370*/  UMOV UR33, UR17 ;  /* 0x0000001100217c82 */ /* 0x000fc40008000000 */
[----:B------:R-:W-:Y:S04]  /*17380*/  STL.64 [R1+0x11a0], R182 ;  /* 0x0011a0b601007387 */ /* 0x000fe80000100a00 */
[----:B------:R-:W-:Y:S01]  /*17390*/  STL.64 [R1+0x1198], R180 ;  /* 0x001198b401007387 */ /* 0x000fe20000100a00 */
        /* <DEDUP_REMOVED lines=32> */
[----:B------:R-:W4:Y:S01]  /*175a0*/  LDL.LU.64 R118, [R1+0xf8] ;  /* 0x0000f80001767983 */ /* 0x000f220000300a00 */
[----:B------:R-:W-:Y:S01]  /*175b0*/  UIADD3 UR12, UR56, 0xc00, URZ ;  /* 0x00000c00380c7890 */ /* 0x000fe2000fffe03f */
[----:B------:R-:W-:-:S02]  /*175c0*/  WARPGROUP.DEPBAR.LE gsb0, 0x0 ;  /* 0x00008000000079c5 */ /* 0x000fc40000010000 */
[----:B------:R-:W-:Y:S01]  /*175d0*/  WARPGROUP.ARRIVE ;  /* 0x00000000000079c5 */ /* 0x000fe20000000000 */
[----:B------:R-:W-:-:S03]  /*175e0*/  UMOV UR33, 0x40000040 ;  /* 0x4000004000217882 */ /* 0x000fc60000000000 */
[----:B------:R-:W-:Y:S02]  /*175f0*/  UMOV UR32, UR12 ;  /* 0x0000000c00207c82 */ /* 0x000fe40008000000 */
[----:B------:R-:W-:Y:S01]  /*17600*/  QGMMA.64x32x32.F32.E4M3.E4M3 R24, gdesc[UR32], R24, UP0, gsb0 ;  /* 0x00600000201879f3 */ /* 0x000fe2000b800818 */
[----:B------:R-:W-:Y:S01]  /*17610*/  UMOV UR36, UR32 ;  /* 0x0000002000247c82 */ /* 0x000fe20008000000 */
[----:B------:R-:W-:Y:S01]  /*17620*/  UMOV UR37, UR33 ;  /* 0x0000002100257c82 */ /* 0x000fe20008000000 */
[----:B------:R-:W-:Y:S02]  /*17630*/  WARPGROUP.DEPBAR.LE gsb0, 0x0 ;  /* 0x00008000000079c5 */ /* 0x000fe40000010000 */
[----:B------:R-:W-:-:S06]  /*17640*/  WARPGROUP.ARRIVE ;  /* 0x00000000000079c5 */ /* 0x000fcc0000000000 */
[----:B------:R-:W-:Y:S01]  /*17650*/  QGMMA.64x32x32.F32.E4M3.E4M3 R88, gdesc[UR36], R88, UP0, gsb0 ;  /* 0x00600000245879f3 */ /* 0x000fe2000b800858 */
[----:B------:R-:W-:Y:S01]  /*17660*/  UMOV UR28, UR32 ;  /* 0x00000020001c7c82 */ /* 0x000fe20008000000 */
[----:B------:R-:W-:Y:S01]  /*17670*/  UMOV UR29, UR33 ;  /* 0x00000021001d7c82 */ /* 0x000fe20008000000 */
[----:B------:R-:W-:Y:S02]  /*17680*/  WARPGROUP.DEPBAR.LE gsb0, 0x0 ;  /* 0x00008000000079c5 */ /* 0x000fe40000010000 */
[----:B--2---:R-:W-:-:S06]  /*17690*/  WARPGROUP.ARRIVE ;  /* 0x00000000000079c5 */ /* 0x004fcc0000000000 */
[----:B------:R-:W-:Y:S01]  /*176a0*/  QGMMA.64x32x32.F32.E4M3.E4M3 R152, gdesc[UR28], R152, UP0, gsb0 ;  /* 0x006000001c9879f3 */ /* 0x000fe2000b800898 */
[----:B------:R-:W-:Y:S01]  /*176b0*/  UIADD3 UR13, UR56, 0x2, URZ ;  /* 0x00000002380d7890 */ /* 0x000fe2000fffe03f */
[----:B------:R-:W-:-:S06]  /*176c0*/  UMOV UR12, UR32 ;  /* 0x00000020000c7c82 */ /* 0x000fcc0008000000 */
[----:B------:R-:W-:Y:S01]  /*176d0*/  UMOV UR16, UR13 ;  /* 0x0000000d00107c82 */ /* 0x000fe20008000000 */
[----:B------:R-:W-:Y:S01]  /*176e0*/  UMOV UR13, UR33 ;  /* 0x00000021000d7c82 */ /* 0x000fe20008000000 */
[----:B------:R-:W-:Y:S02]  /*176f0*/  WARPGROUP.DEPBAR.LE gsb0, 0x0 ;  /* 0x00008000000079c5 */ /* 0x000fe40000010000 */
[----:B---3--:R-:W-:-:S06]  /*17700*/  WARPGROUP.ARRIVE ;  /* 0x00000000000079c5 */ /* 0x008fcc0000000000 */
[----:B------:R-:W-:Y:S01]  /*17710*/  QGMMA.64x32x32.F32.E4M3.E4M3 R216, gdesc[UR12], R216, UP0, gsb0 ;  /* 0x006000000cd879f3 */ /* 0x000fe2000b8008d8 */
[----:B------:R-:W-:Y:S01]  /*17720*/  STL [R1+0x1164], R44 ;  /* 0x0011642c01007387 */ /* 0x000fe20000100800 */
[----:B------:R-:W-:Y:S01]  /*17730*/  UMOV UR24, UR32 ;  /* 0x0000002000187c82 */ /* 0x000fe20008000000 */
[----:B------:R-:W-:Y:S02]  /*17740*/  UMOV UR25, UR33 ;  /* 0x0000002100197c82 */ /* 0x000fe40008000000 */
        /* <DEDUP_REMOVED lines=12> */
[----:B------:R-:W-:Y:S04]  /*17810*/  STL [R1+0x10a4], R24 ;  /* 0x0010a41801007387 */ /* 0x000fe80000100800 */
[----:B------:R-:W-:Y:S04]  /*17820*/  STL [R1+0x10a0], R25 ;  /* 0x0010a01901007387 */ /* 0x000fe80000100800 */
[----:B------:R-:W-:Y:S01]  /*17830*/  STL [R1+0x109c], R26 ;  /* 0x00109c1a01007387 */ /* 0x000fe20000100800 */
[----:B----4-:R-:W-:-:S06]  /*17840*/  WARPGROUP.ARRIVE ;  /* 0x00000000000079c5 */ /* 0x010fcc0000000000 */
[----:B------:R-:W-:Y:S01]  /*17850*/  QGMMA.64x32x32.F32.E4M3.E4M3 R104, gdesc[UR24], R104, UP0, gsb0 ;  /* 0x00600000186879f3 */ /* 0x000fe2000b800868 */
        /* <DEDUP_REMOVED lines=49> */
[----:B------:R-:W-:Y:S04]  /*17b70*/  STL [R1+0x1128], R231 ;  /* 0x001128e701007387 */ /* 0x000fe80000100800 */
        /* <DEDUP_REMOVED lines=8> */
[----:B0-----:R-:W4:Y:S01]  /*17c00*/  LDL.LU.64 R104, [R1+0x2c0] ;  /* 0x0002c00001687983 */ /* 0x001f220000300a00 */
[----:B------:R-:W-:-:S03]  /*17c10*/  WARPGROUP.ARRIVE ;  /* 0x00000000000079c5 */ /* 0x000fc60000000000 */
[----:B-1----:R-:W4:Y:S04]  /*17c20*/  LDL.LU.64 R106, [R1+0x2c8] ;  /* 0x0002c800016a7983 */ /* 0x002f280000300a00 */
[----:B--2---:R-:W2:Y:S04]  /*17c30*/  LDL.LU.64 R108, [R1+0x2d0] ;  /* 0x0002d000016c7983 */ /* 0x004ea80000300a00 */
[----:B---3--:R-:W2:Y:S04]  /*17c40*/  LDL.LU.64 R110, [R1+0x2d8] ;  /* 0x0002d800016e7983 */ /* 0x008ea80000300a00 */
[----:B----4-:R-:W2:Y:S01]  /*17c50*/  LDL.LU.64 R112, [R1+0x2e0] ;  /* 0x0002e00001707983 */ /* 0x010ea20000300a00 */
[----:B------:R-:W-:-:S03]  /*17c60*/  UMOV UR20, UR32 ;  /* 0x0000002000147c82 */ /* 0x000fc60008000000 */
[----:B------:R-:W2:Y:S01]  /*17c70*/  LDL.LU.64 R114, [R1+0x2e8] ;  /* 0x0002e80001727983 */ /* 0x000ea20000300a00 */
[----:B------:R-:W-:Y:S02]  /*17c80*/  UMOV UR21, UR33 ;  /* 0x0000002100157c82 */ /* 0x000fe40008000000 */
[----:B------:R-:W-:Y:S01]  /*17c90*/  QGMMA.64x32x32.F32.E4M3.E4M3 R168, gdesc[UR20], R168, UP0, gsb0 ;  /* 0x0060000014a879f3 */ /* 0x000fe2000b8008a8 */
[----:B------:R-:W2:Y:S04]  /*17ca0*/  LDL.LU.64 R116, [R1+0x2f0] ;  /* 0x0002f00001747983 */ /* 0x000ea80000300a00 */
[----:B------:R-:W2:Y:S01]  /*17cb0*/  LDL.LU.64 R118, [R1+0x2f8] ;  /* 0x0002f80001767983 */ /* 0x000ea20000300a00 */
[----:B------:R-:W-:Y:S02]  /*17cc0*/  WARPGROUP.DEPBAR.LE gsb0, 0x0 ;  /* 0x00008000000079c5 */ /* 0x000fe40000010000 */
[----:B------:R-:W-:-:S02]  /*17cd0*/  IMAD.MOV.U32 R24, RZ, RZ, R168 ;  /* 0x000000ffff187224 */ /* 0x000fc400078e00a8 */
        /* <DEDUP_REMOVED lines=21> */
[----:B------:R-:W-:-:S03]  /*17e30*/  IMAD.MOV.U32 R39, RZ, RZ, R183 ;  /* 0x000000ffff277224 */ /* 0x000fc600078e00b7 */
[----:B------:R-:W3:Y:S01]  /*17e40*/  LDL.LU.64 R182, [R1+0x3b8] ;  /* 0x0003b80001b67983 */ /* 0x000ee20000300a00 */
        /* <DEDUP_REMOVED lines=19> */
[----:B------:R-:W-:Y:S01]  /*17f80*/  UMOV UR17, 0x40000040 ;  /* 0x4000004000117882 */ /* 0x000fe20000000000 */
[----:B------:R-:W-:-:S05]  /*17f90*/  UMOV UR19, 0x40000040 ;  /* 0x4000004000137882 */ /* 0x000fca0000000000 */
[----:B------:R-:W-:Y:S01]  /*17fa0*/  UMOV UR18, UR14 ;  /* 0x0000000e00127c82 */ /* 0x000fe20008000000 */
[----:B--2---:R-:W-:-:S06]  /*17fb0*/  WARPGROUP.ARRIVE ;  /* 0x00000000000079c5 */ /* 0x004fcc0000000000 */
[----:B------:R-:W-:Y:S03]  /*17fc0*/  QGMMA.64x32x32.F32.E4M3.E4M3 R104, gdesc[UR32], R104, UP0, gsb0 ;  /* 0x00600000206879f3 */ /* 0x000fe6000b800868 */
        /* <DEDUP_REMOVED lines=9> */
[----:B------:R-:W-:Y:S01]  /*18060*/  STL.64 [R1+0x1260], R102 ;  /* 0x0012606601007387 */ /* 0x000fe20000100a00 */
[----:B------:R-:W-:Y:S02]  /*18070*/  IMAD.MOV.U32 R94, RZ, RZ, R110 ;  /* 0x000000ffff5e7224 */ /* 0x000fe400078e006e */
[----:B------:R-:W-:Y:S01]  /*18080*/  IMAD.MOV.U32 R95, RZ, RZ, R111 ;  /* 0x000000ffff5f7224 */ /* 0x000fe200078e006f */
[----:B------:R-:W-:Y:S01]  /*18090*/  STL.64 [R1+0x1258], R100 ;  /* 0x0012586401007387 */ /* 0x000fe20000100a00 */
[----:B------:R-:W-:-:S02]  /*180a0*/  IMAD.MOV.U32 R92, RZ, RZ, R108 ;  /* 0x000000ffff5c7224 */ /* 0x000fc400078e006c */
[----:B------:R-:W-:Y:S01]  /*180b0*/  IMAD.MOV.U32 R93, RZ, RZ, R109 ;  /* 0x000000ffff5d7224 */ /* 0x000fe200078e006d */
[----:B---3--:R-:W-:Y:S01]  /*180c0*/  WARPGROUP.ARRIVE ;  /* 0x00000000000079c5 */ /* 0x008fe20000000000 */
[----:B------:R-:W-:Y:S01]  /*180d0*/  IMAD.MOV.U32 R90, RZ, RZ, R106 ;  /* 0x000000ffff5a7224 */ /* 0x000fe200078e006a */
[----:B------:R-:W-:Y:S01]  /*180e0*/  STL.64 [R1+0x1250], R98 ;  /* 0x0012506201007387 */ /* 0x000fe20000100a00 */
[----:B------:R-:W-:Y:S02]  /*180f0*/  IMAD.MOV.U32 R91, RZ, RZ, R107 ;  /* 0x000000ffff5b7224 */ /* 0x000fe400078e006b */
[----:B------:R-:W-:Y:S01]  /*18100*/  IMAD.MOV.U32 R88, RZ, RZ, R104 ;  /* 0x000000ffff587224 */ /* 0x000fe200078e0068 */
[----:B------:R-:W-:Y:S01]  /*18110*/  STL.64 [R1+0x1248], R96 ;  /* 0x0012486001007387 */ /* 0x000fe20000100a00 */
[----:B------:R-:W-:Y:S01]  /*18120*/  IMAD.MOV.U32 R89, RZ, RZ, R105 ;  /* 0x000000ffff597224 */ /* 0x000fe200078e0069 */
[----:B------:R-:W-:Y:S02]  /*18130*/  QGMMA.64x32x32.F32.E4M3.E4M3 R168, gdesc[UR16], R168, gsb0 ;  /* 0x0060000010a879f3 */ /* 0x000fe400080008a8 */
[----:B------:R-:W-:Y:S04]  /*18140*/  STL.64 [R1+0x1240], R94 ;  /* 0x0012405e01007387 */ /* 0x000fe80000100a00 */
[----:B------:R-:W-:Y:S04]  /*18150*/  STL.64 [R1+0x1238], R92 ;  /* 0x0012385c01007387 */ /* 0x000fe80000100a00 */
[----:B------:R-:W-:Y:S04]  /*18160*/  STL.64 [R1+0x1230], R90 ;  /* 0x0012305a01007387 */ /* 0x000fe80000100a00 */
[----:B------:R-:W-:Y:S04]  /*18170*/  STL.64 [R1+0x1228], R88 ;  /* 0x0012285801007387 */ /* 0x000fe80000100a00 */
[----:B------:R-:W2:Y:S04]  /*18180*/  LDL.LU.64 R104, [R1+0x180] ;  /* 0x0001800001687983 */ /* 0x000ea80000300a00 */
[----:B------:R-:W2:Y:S04]  /*18190*/  LDL.LU.64 R106, [R1+0x188] ;  /* 0x00018800016a7983 */ /* 0x000ea80000300a00 */
[----:B------:R-:W2:Y:S04]  /*181a0*/  LDL.LU.64 R108, [R1+0x190] ;  /* 0x00019000016c7983 */ /* 0x000ea80000300a00 */
[----:B------:R-:W2:Y:S04]  /*181b0*/  LDL.LU.64 R110, [R1+0x198] ;  /* 0x00019800016e7983 */ /* 0x000ea80000300a00 */
[----:B------:R-:W2:Y:S04]  /*181c0*/  LDL.LU.64 R112, [R1+0x1a0] ;  /* 0x0001a00001707983 */ /* 0x000ea80000300a00 */
[----:B------:R-:W2:Y:S04]  /*181d0*/  LDL.LU.64 R114, [R1+0x1a8] ;  /* 0x0001a80001727983 */ /* 0x000ea80000300a00 */
[----:B------:R-:W2:Y:S04]  /*181e0*/  LDL.LU.64 R116, [R1+0x1b0] ;  /* 0x0001b00001747983 */ /* 0x000ea80000300a00 */
[----:B------:R-:W2:Y:S01]  /*181f0*/  LDL.LU.64 R118, [R1+0x1b8] ;  /* 0x0001b80001767983 */ /* 0x000ea20000300a00 */
[----:B------:R-:W-:-:S02]  /*18200*/  IMAD.MOV.U32 R192, RZ, RZ, R17 ;  /* 0x000000ffffc07224 */ /* 0x000fc400078e0011 */
[----:B------:R-:W-:Y:S02]  /*18210*/  IMAD.MOV.U32 R191, RZ, RZ, R16 ;  /* 0x000000ffffbf7224 */ /* 0x000fe400078e0010 */
[----:B------:R-:W-:Y:S02]  /*18220*/  IMAD.MOV.U32 R190, RZ, RZ, R15 ;  /* 0x000000ffffbe7224 */ /* 0x000fe400078e000f */
[----:B------:R-:W-:Y:S02]  /*18230*/  IMAD.MOV.U32 R189, RZ, RZ, R14 ;  /* 0x000000ffffbd7224 */ /* 0x000fe400078e000e */
[----:B------:R-:W-:Y:S01]  /*18240*/  IMAD.MOV.U32 R188, RZ, RZ, R13 ;  /* 0x000000ffffbc7224 */ /* 0x000fe200078e000d */
[----:B------:R-:W-:Y:S02]  /*18250*/  WARPGROUP.DEPBAR.LE gsb0, 0x0 ;  /* 0x00008000000079c5 */ /* 0x000fe40000010000 */
[----:B------:R-:W-:Y:S02]  /*18260*/  IMAD.MOV.U32 R17, RZ, RZ, R168 ;  /* 0x000000ffff117224 */ /* 0x000fe400078e00a8 */
[----:B------:R-:W-:Y:S01]  /*18270*/  IMAD.MOV.U32 R16, RZ, RZ, R169 ;  /* 0x000000ffff107224 */ /* 0x000fe200078e00a9 */
[----:B------:R-:W3:Y:S01]  /*18280*/  LDL.LU R168, [R1+0x80] ;  /* 0x0000800001a87983 */ /* 0x000ee20000300800 */
[----:B------:R-:W-:-:S02]  /*18290*/  IMAD.MOV.U32 R15, RZ, RZ, R170 ;  /* 0x000000ffff0f7224 */ /* 0x000fc400078e00aa */
[----:B------:R-:W-:Y:S01]  /*182a0*/  IMAD.MOV.U32 R14, RZ, RZ, R171 ;  /* 0x000000ffff0e7224 */ /* 0x000fe200078e00ab */
[----:B------:R-:W3:Y:S01]  /*182b0*/  LDL.LU R169, [R1+0x84] ;  /* 0x0000840001a97983 */ /* 0x000ee20000300800 */
[----:B------:R-:W-:Y:S02]  /*182c0*/  IMAD.MOV.U32 R187, RZ, RZ, R12 ;  /* 0x000000ffffbb7224 */ /* 0x000fe400078e000c */
[----:B------:R-:W-:Y:S01]  /*182d0*/  IMAD.MOV.U32 R13, RZ, RZ, R172 ;  /* 0x000000ffff0d7224 */ /* 0x000fe200078e00ac */
[----:B------:R-:W3:Y:S01]  /*182e0*/  LDL.LU R170, [R1+0x88] ;  /* 0x0000880001aa7983 */ /* 0x000ee20000300800 */
        /* <DEDUP_REMOVED lines=30> */
[----:B------:R-:W3:Y:S01]  /*184d0*/  LDL.LU R183, [R1+0xbc] ;  /* 0x0000bc0001b77983 */ /* 0x000ee20000300800 */
[----:B------:R-:W-:Y:S01]  /*184e0*/  UIADD3 UR30, UR57, 0x102, URZ ;  /* 0x00000102391e7890 */ /* 0x000fe2000fffe03f */
[----:B----4-:R-:W-:Y:S01]  /*184f0*/  WARPGROUP.ARRIVE ;  /* 0x00000000000079c5 */ /* 0x010fe20000000000 */
[----:B------:R-:W-:Y:S01]  /*18500*/  UMOV UR28, UR16 ;  /* 0x00000010001c7c82 */ /* 0x000fe20008000000 */
[----:B------:R-:W-:Y:S01]  /*18510*/  UMOV UR29, UR17 ;  /* 0x00000011001d7c82 */ /* 0x000fe20008000000 */
[----:B------:R-:W-:-:S05]  /*18520*/  UMOV UR31, 0x40000040 ;  /* 0x40000040001f7882 */ /* 0x000fca0000000000 */
[----:B------:R-:W-:Y:S01]  /*18530*/  QGMMA.64x32x32.F32.E4M3.E4M3 R24, gdesc[UR28], R24, gsb0 ;  /* 0x006000001c1879f3 */ /* 0x000fe20008000818 */
[----:B------:R-:W-:Y:S01]  /*18540*/  UIADD3 UR22, UR57, 0x202, URZ ;  /* 0x0000020239167890 */ /* 0x000fe2000fffe03f */
[----:B------:R-:W-:Y:S01]  /*18550*/  UMOV UR12, UR16 ;  /* 0x00000010000c7c82 */ /* 0x000fe20008000000 */
[----:B------:R-:W-:Y:S01]  /*18560*/  UMOV UR13, UR17 ;  /* 0x00000011000d7c82 */ /* 0x000fe20008000000 */
[----:B------:R-:W-:-:S04]  /*18570*/  UMOV UR15, 0x40000040 ;  /* 0x40000040000f7882 */ /* 0x000fc80000000000 */
[----:B------:R-:W-:Y:S01]  /*18580*/  UMOV UR14, UR22 ;  /* 0x00000016000e7c82 */ /* 0x000fe20008000000 */
        /* <DEDUP_REMOVED lines=9> */
[----:B--2---:R-:W-:-:S06]  /*18620*/  WARPGROUP.ARRIVE ;  /* 0x00000000000079c5 */ /* 0x004fcc0000000000 */
[----:B------:R-:W-:Y:S03]  /*18630*/  QGMMA.64x32x32.F32.E4M3.E4M3 R104, gdesc[UR12], R104, gsb0 ;  /* 0x006000000c6879f3 */ /* 0x000fe60008000868 */
[----:B------:R-:W-:Y:S02]  /*18640*/  WARPGROUP.DEPBAR.LE gsb0, 0x0 ;  /* 0x00008000000079c5 */ /* 0x000fe40000010000 */
[----:B---3--:R-:W-:-:S06]  /*18650*/  WARPGROUP.ARRIVE ;  /* 0x00000000000079c5 */ /* 0x008fcc0000000000 */
[----:B------:R-:W-:Y:S01]  /*18660*/  QGMMA.64x32x32.F32.E4M3.E4M3 R168, gdesc[UR24], R168, gsb0 ;  /* 0x0060000018a879f3 */ /* 0x000fe200080008a8 */
[----:B------:R-:W-:Y:S02]  /*18670*/  UMOV UR22, UR28 ;  /* 0x0000001c00167c82 */ /* 0x000fe40008000000 */
        /* <DEDUP_REMOVED lines=26> */
[----:B0-----:R-:W2:Y:S04]  /*18820*/  LDL.LU.64 R200, [R1] ;  /* 0x0000000001c87983 */ /* 0x001ea80000300a00 */
        /* <DEDUP_REMOVED lines=12> */
[----:B------:R0:W-:Y:S04]  /*188f0*/  STL.64 [R1+0xfc0], R142 ;  /* 0x000fc08e01007387 */ /* 0x0001e80000100a00 */
[----:B------:R1:W-:Y:S04]  /*18900*/  STL.64 [R1+0xfb8], R140 ;  /* 0x000fb88c01007387 */ /* 0x0003e80000100a00 */
[----:B------:R3:W-:Y:S04]  /*18910*/  STL.64 [R1+0xfb0], R138 ;  /* 0x000fb08a01007387 */ /* 0x0007e80000100a00 */
[----:B------:R4:W-:Y:S01]  /*18920*/  STL.64 [R1+0xfa8], R136 ;  /* 0x000fa88801007387 */ /* 0x0009e20000100a00 */
[----:B0-----:R-:W-:-:S02]  /*18930*/  IMAD.MOV.U32 R142, RZ, RZ, R82 ;  /* 0x000000ffff8e7224 */ /* 0x001fc400078e0052 */
[----:B-1----:R-:W-:Y:S02]  /*18940*/  IMAD.MOV.U32 R140, RZ, RZ, R80 ;  /* 0x000000ffff8c7224 */ /* 0x002fe400078e0050 */
[----:B---3--:R-:W-:Y:S02]  /*18950*/  IMAD.MOV.U32 R138, RZ, RZ, R78 ;  /* 0x000000ffff8a7224 */ /* 0x008fe400078e004e */
[----:B----4-:R-:W-:Y:S02]  /*18960*/  IMAD.MOV.U32 R136, RZ, RZ, R76 ;  /* 0x000000ffff887224 */ /* 0x010fe400078e004c */
        /* <DEDUP_REMOVED lines=20> */
[----:B------:R-:W-:Y:S01]  /*18ab0*/  UIADD3 UR34, UR57, 0x602, URZ ;  /* 0x0000060239227890 */ /* 0x000fe2000fffe03f */
[----:B------:R-:W-:Y:S01]  /*18ac0*/  UMOV UR32, UR16 ;  /* 0x0000001000207c82 */ /* 0x000fe20008000000 */
[----:B------:R-:W-:Y:S01]  /*18ad0*/  UMOV UR33, UR17 ;  /* 0x0000001100217c82 */ /* 0x000fe20008000000 */
[----:B------:R-:W-:Y:S01]  /*18ae0*/  UMOV UR35, 0x40000040 ;  /* 0x4000004000237882 */ /* 0x000fe20000000000 */
[----:B------:R-:W-:-:S02]  /*18af0*/  IMAD.MOV.U32 R148, RZ, RZ, R123 ;  /* 0x000000ffff947224 */ /* 0x000fc400078e007b */
[----:B------:R-:W4:Y:S01]  /*18b00*/  LDL.LU R123, [R1+0x1388] ;  /* 0x00138800017b7983 */ /* 0x000f220000300800 */
[----:B------:R-:W-:Y:S02]  /*18b10*/  IMAD.MOV.U32 R149, RZ, RZ, R122 ;  /* 0x000000ffff957224 */ /* 0x000fe400078e007a */
[----:B------:R-:W-:Y:S01]  /*18b20*/  IMAD.MOV.U32 R150, RZ, RZ, R121 ;  /* 0x000000ffff967224 */ /* 0x000fe200078e0079 */
[----:B------:R-:W2:Y:S01]  /*18b30*/  LDL.LU R122, [R1+0x1384] ;  /* 0x00138400017a7983 */ /* 0x000ea20000300800 */
[----:B------:R-:W-:-:S03]  /*18b40*/  IMAD.MOV.U32 R151, RZ, RZ, R120 ;  /* 0x000000ffff977224 */ /* 0x000fc600078e0078 */
[----:B------:R-:W4:Y:S04]  /*18b50*/  LDL.LU R121, [R1+0x1380] ;  /* 0x0013800001797983 */ /* 0x000f280000300800 */
[----:B------:R-:W2:Y:S01]  /*18b60*/  LDL.LU R120, [R1+0x137c] ;  /* 0x00137c0001787983 */ /* 0x000ea20000300800 */
[----:B------:R-:W-:Y:S02]  /*18b70*/  IMAD.MOV.U32 R168, RZ, RZ, R60 ;  /* 0x000000ffffa87224 */ /* 0x000fe400078e003c */
[----:B------:R-:W-:Y:S02]  /*18b80*/  IMAD.MOV.U32 R169, RZ, RZ, R59 ;  /* 0x000000ffffa97224 */ /* 0x000fe400078e003b */
[----:B------:R-:W-:Y:S02]  /*18b90*/  IMAD.MOV.U32 R170, RZ, RZ, R58 ;  /* 0x000000ffffaa7224 */ /* 0x000fe400078e003a */
[----:B------:R-:W-:-:S02]  /*18ba0*/  IMAD.MOV.U32 R171, RZ, RZ, R57 ;  /* 0x000000ffffab7224 */ /* 0x000fc400078e0039 */
[----:B------:R-:W-:Y:S01]  /*18bb0*/  IMAD.MOV.U32 R172, RZ, RZ, R56 ;  /* 0x000000ffffac7224 */ /* 0x000fe200078e0038 */
[----:B---3--:R-:W-:-:S06]  /*18bc0*/  WARPGROUP.ARRIVE ;  /* 0x00000000000079c5 */ /* 0x008fcc0000000000 */
[----:B------:R-:W-:Y:S03]  /*18bd0*/  QGMMA.64x32x32.F32.E4M3.E4M3 R72, gdesc[UR32], R72, gsb0 ;  /* 0x00600000204879f3 */ /* 0x000fe60008000848 */
[----:B------:R-:W-:Y:S02]  /*18be0*/  WARPGROUP.DEPBAR.LE gsb0, 0x0 ;  /* 0x00008000000079c5 */ /* 0x000fe40000010000 */
        /* <DEDUP_REMOVED lines=46> */
[----:B------:R-:W-:Y:S01]  /*18ed0*/  IMAD.MOV.U32 R174, RZ, RZ, R185 ;  /* 0x000000ffffae7224 */ /* 0x000fe200078e00b9 */
[----:B------:R-:W4:Y:S01]  /*18ee0*/  LDL.LU R184, [R1+0x1324] ;  /* 0x0013240001b87983 */ /* 0x000f220000300800 */
        /* <DEDUP_REMOVED lines=22> */
[----:B------:R-:W-:Y:S02]  /*19050*/  IMAD.MOV.U32 R47, RZ, RZ, R107 ;  /* 0x000000ffff2f7224 */ /* 0x000fe400078e006b */
[----:B------:R-:W-:Y:S02]  /*19060*/  IMAD.MOV.U32 R48, RZ, RZ, R108 ;  /* 0x000000ffff307224 */ /* 0x000fe400078e006c */
[----:B------:R-:W-:Y:S02]  /*19070*/  IMAD.MOV.U32 R49, RZ, RZ, R109 ;  /* 0x000000ffff317224 */ /* 0x000fe400078e006d */
[----:B------:R-:W-:Y:S02]  /*19080*/  IMAD.MOV.U32 R50, RZ, RZ, R110 ;  /* 0x000000ffff327224 */ /* 0x000fe400078e006e */
[----:B--2---:R-:W-:Y:S02]  /*19090*/  IMAD.MOV.U32 R109, RZ, RZ, R120 ;  /* 0x000000ffff6d7224 */ /* 0x004fe400078e0078 */
        /* <DEDUP_REMOVED lines=35> */
[----:B---3--:R-:W-:Y:S02]  /*192d0*/  IMAD.MOV.U32 R108, RZ, RZ, R199 ;  /* 0x000000ffff6c7224 */ /* 0x008fe400078e00c7 */
[----:B----4-:R-:W-:-:S02]  /*192e0*/  IMAD.MOV.U32 R107, RZ, RZ, R198 ;  /* 0x000000ffff6b7224 */ /* 0x010fc400078e00c6 */
[----:B------:R-:W-:Y:S02]  /*192f0*/  IMAD.MOV.U32 R106, RZ, RZ, R197 ;  /* 0x000000ffff6a7224 */ /* 0x000fe400078e00c5 */
        /* <DEDUP_REMOVED lines=17> */
[----:B------:R-:W-:-:S02]  /*19410*/  IMAD.MOV.U32 R26, RZ, RZ, R58 ;  /* 0x000000ffff1a7224 */ /* 0x000fc400078e003a */
[----:B------:R-:W-:Y:S01]  /*19420*/  IMAD.MOV.U32 R25, RZ, RZ, R57 ;  /* 0x000000ffff197224 */ /* 0x000fe200078e0039 */
        /* <DEDUP_REMOVED lines=30> */
[----:B------:R-:W4:Y:S01]  /*19610*/  LDL.LU R71, [R1+0x127c] ;  /* 0x00127c0001477983 */ /* 0x000f220000300800 */
[----:B------:R-:W-:Y:S01]  /*19620*/  UIADD3 UR12, UR56, 0x402, URZ ;  /* 0x00000402380c7890 */ /* 0x000fe2000fffe03f */
[----:B------:R-:W-:-:S02]  /*19630*/  UMOV UR33, 0x40000040 ;  /* 0x4000004000217882 */ /* 0x000fc40000000000 */
[----:B------:R-:W2:Y:S04]  /*19640*/  LDL.LU R88, [R1+0x40] ;  /* 0x0000400001587983 */ /* 0x000ea80000300800 */
[----:B------:R-:W-:Y:S01]  /*19650*/  UMOV UR32, UR12 ;  /* 0x0000000c00207c82 */ /* 0x000fe20008000000 */
        /* <DEDUP_REMOVED lines=15> */
[----:B----4-:R-:W-:-:S06]  /*19750*/  WARPGROUP.ARRIVE ;  /* 0x00000000000079c5 */ /* 0x010fcc0000000000 */
[----:B------:R-:W-:Y:S03]  /*19760*/  QGMMA.64x32x32.F32.E4M3.E4M3 R56, gdesc[UR32], R56, gsb0 ;  /* 0x00600000203879f3 */ /* 0x000fe60008000838 */
[----:B------:R-:W-:Y:S02]  /*19770*/  WARPGROUP.DEPBAR.LE gsb0, 0x0 ;  /* 0x00008000000079c5 */ /* 0x000fe40000010000 */
[----:B------:R-:W-:Y:S04]  /*19780*/  STL.64 [R1+0x1060], R70 ;  /* 0x0010604601007387 */ /* 0x000fe80000100a00 */
[----:B------:R-:W-:Y:S04]  /*19790*/  STL.64 [R1+0x1058], R68 ;  /* 0x0010584401007387 */ /* 0x000fe80000100a00 */
[----:B------:R-:W-:Y:S04]  /*197a0*/  STL.64 [R1+0x1050], R66 ;  /* 0x0010504201007387 */ /* 0x000fe80000100a00 */
[----:B------:R-:W-:Y:S04]  /*197b0*/  STL.64 [R1+0x1048], R64 ;  /* 0x0010484001007387 */ /* 0x000fe80000100a00 */
[----:B------:R-:W-:Y:S04]  /*197c0*/  STL.64 [R1+0x1040], R62 ;  /* 0x0010403e01007387 */ /* 0x000fe80000100a00 */
[----:B------:R0:W-:Y:S04]  /*197d0*/  STL.64 [R1+0x1038], R60 ;  /* 0x0010383c01007387 */ /* 0x0001e80000100a00 */
[----:B------:R1:W-:Y:S04]  /*197e0*/  STL.64 [R1+0x1030], R58 ;  /* 0x0010303a01007387 */ /* 0x0003e80000100a00 */
[----:B------:R4:W-:Y:S01]  /*197f0*/  STL.64 [R1+0x1028], R56 ;  /* 0x0010283801007387 */ /* 0x0009e20000100a00 */
[----:B0-----:R-:W-:-:S02]  /*19800*/  IMAD.MOV.U32 R60, RZ, RZ, R135 ;  /* 0x000000ffff3c7224 */ /* 0x001fc400078e0087 */
[----:B-1----:R-:W-:Y:S02]  /*19810*/  IMAD.MOV.U32 R58, RZ, RZ, R133 ;  /* 0x000000ffff3a7224 */ /* 0x002fe400078e0085 */
[----:B----4-:R-:W-:Y:S02]  /*19820*/  IMAD.MOV.U32 R56, RZ, RZ, R131 ;  /* 0x000000ffff387224 */ /* 0x010fe400078e0083 */
[----:B------:R-:W3:Y:S01]  /*19830*/  LDL.LU R131, [R1+0x1278] ;  /* 0x0012780001837983 */ /* 0x000ee20000300800 */
[----:B------:R-:W-:Y:S02]  /*19840*/  IMAD.MOV.U32 R57, RZ, RZ, R132 ;  /* 0x000000ffff397224 */ /* 0x000fe400078e0084 */
[----:B------:R-:W-:Y:S01]  /*19850*/  IMAD.MOV.U32 R59, RZ, RZ, R134 ;  /* 0x000000ffff3b7224 */ /* 0x000fe200078e0086 */
        /* <DEDUP_REMOVED lines=39> */
[----:B------:R-:W3:Y:S04]  /*19ad0*/  LDL.LU.64 R100, [R1+0x1258] ;  /* 0x0012580001647983 */ /* 0x000ee80000300a00 */
[----:B------:R-:W4:Y:S04]  /*19ae0*/  LDL.LU.64 R98, [R1+0x1250] ;  /* 0x0012500001627983 */ /* 0x000f280000300a00 */
[----:B------:R-:W2:Y:S04]  /*19af0*/  LDL.LU.64 R96, [R1+0x1248] ;  /* 0x0012480001607983 */ /* 0x000ea80000300a00 */
[----:B------:R-:W3:Y:S01]  /*19b00*/  LDL.LU.64 R94, [R1+0x1240] ;  /* 0x00124000015e7983 */ /* 0x000ee20000300a00 */
[----:B------:R-:W-:-:S02]  /*19b10*/  WARPGROUP.DEPBAR.LE gsb0, 0x0 ;  /* 0x00008000000079c5 */ /* 0x000fc40000010000 */
[----:B------:R-:W-:Y:S01]  /*19b20*/  WARPGROUP.ARRIVE ;  /* 0x00000000000079c5 */ /* 0x000fe20000000000 */
[----:B------:R-:W4:Y:S04]  /*19b30*/  LDL.LU.64 R92, [R1+0x1238] ;  /* 0x00123800015c7983 */ /* 0x000f280000300a00 */
[----:B------:R-:W2:Y:S01]  /*19b40*/  LDL.LU.64 R90, [R1+0x1230] ;  /* 0x00123000015a7983 */ /* 0x000ea20000300a00 */
[----:B------:R-:W-:Y:S03]  /*19b50*/  QGMMA.64x32x32.F32.E4M3.E4M3 R168, gdesc[UR16], R168, gsb0 ;  /* 0x0060000010a879f3 */ /* 0x000fe600080008a8 */
        /* <DEDUP_REMOVED lines=61> */
[----:B------:R-:W-:-:S05]  /*19f30*/  UIADD3 UR12, UR56, 0x802, URZ ;  /* 0x00000802380c7890 */ /* 0x000fca000fffe03f */
[----:B------:R-:W-:Y:S01]  /*19f40*/  WARPGROUP.ARRIVE ;  /* 0x00000000000079c5 */ /* 0x000fe20000000000 */
[----:B------:R-:W-:Y:S01]  /*19f50*/  UMOV UR17, 0x40000040 ;  /* 0x4000004000117882 */ /* 0x000fe20000000000 */
        /* <DEDUP_REMOVED lines=32> */
[----:B--2---:R-:W-:-:S06]  /*1a160*/  WARPGROUP.ARRIVE ;  /* 0x00000000000079c5 */ /* 0x004fcc0000000000 */
        /* <DEDUP_REMOVED lines=18> */
[----:B------:R-:W-:Y:S04]  /*1a290*/  STL.64 [R1], R200 ;  /* 0x000000c801007387 */ /* 0x000fe80000100a00 */
[----:B------:R-:W-:Y:S04]  /*1a2a0*/  STL.64 [R1+0x8], R202 ;  /* 0x000008ca01007387 */ /* 0x000fe80000100a00 */
[----:B------:R-:W-:Y:S04]  /*1a2b0*/  STL [R1+0x10], R204 ;  /* 0x000010cc01007387 */ /* 0x000fe80000100800 */
        /* <DEDUP_REMOVED lines=49> */
[----:B------:R-:W-:Y:S01]  /*1a5d0*/  UMOV UR32, UR16 ;  /* 0x0000001000207c82 */ /* 0x000fe20008000000 */
[----:B------:R-:W-:Y:S01]  /*1a5e0*/  UMOV UR33, UR17 ;  /* 0x0000001100217c82 */ /* 0x000fe20008000000 */
[----:B------:R-:W-:-:S02]  /*1a5f0*/  IMAD.MOV.U32 R116, RZ, RZ, R228 ;  /* 0x000000ffff747224 */ /* 0x000fc400078e00e4 */
[----:B------:R-:W4:Y:S01]  /*1a600*/  LDL.LU R228, [R1+0x1134] ;  /* 0x0011340001e47983 */ /* 0x000f220000300800 */
[----:B------:R-:W-:Y:S02]  /*1a610*/  IMAD.MOV.U32 R117, RZ, RZ, R229 ;  /* 0x000000ffff757224 */ /* 0x000fe400078e00e5 */
[----:B------:R-:W-:Y:S01]  /*1a620*/  IMAD.MOV.U32 R118, RZ, RZ, R230 ;  /* 0x000000ffff767224 */ /* 0x000fe200078e00e6 */
[----:B------:R-:W4:Y:S01]  /*1a630*/  LDL.LU R229, [R1+0x1130] ;  /* 0x0011300001e57983 */ /* 0x000f220000300800 */
[----:B------:R-:W-:-:S03]  /*1a640*/  IMAD.MOV.U32 R119, RZ, RZ, R231 ;  /* 0x000000ffff777224 */ /* 0x000fc600078e00e7 */
[----:B------:R-:W4:Y:S04]  /*1a650*/  LDL.LU R230, [R1+0x112c] ;  /* 0x00112c0001e67983 */ /* 0x000f280000300800 */
[----:B------:R-:W4:Y:S01]  /*1a660*/  LDL.LU R231, [R1+0x1128] ;  /* 0x0011280001e77983 */ /* 0x000f220000300800 */
        /* <DEDUP_REMOVED lines=46> */
[----:B--2---:R-:W-:Y:S02]  /*1a950*/  IMAD.MOV.U32 R40, RZ, RZ, R152 ;  /* 0x000000ffff287224 */ /* 0x004fe400078e0098 */
        /* <DEDUP_REMOVED lines=76> */
[----:B------:R-:W-:Y:S01]  /*1ae20*/  UIADD3 UR12, UR56, 0xc02, URZ ;  /* 0x00000c02380c7890 */ /* 0x000fe2000fffe03f */
[----:B------:R-:W-:-:S06]  /*1ae30*/  UMOV UR33, 0x40000040 ;  /* 0x4000004000217882 */ /* 0x000fcc0000000000 */
[----:B------:R-:W-:Y:S01]  /*1ae40*/  UMOV UR32, UR12 ;  /* 0x0000000c00207c82 */ /* 0x000fe20008000000 */
[----:B------:R-:W-:Y:S01]  /*1ae50*/  UMOV UR37, UR33 ;  /* 0x0000002100257c82 */ /* 0x000fe20008000000 */
[----:B------:R-:W-:Y:S01]  /*1ae60*/  UMOV UR36, UR32 ;  /* 0x0000002000247c82 */ /* 0x000fe20008000000 */
[----:B------:R-:W-:Y:S01]  /*1ae70*/  UMOV UR20, UR32 ;  /* 0x0000002000147c82 */ /* 0x000fe20008000000 */
[----:B------:R-:W-:Y:S01]  /*1ae80*/  UMOV UR21, UR33 ;  /* 0x0000002100157c82 */ /* 0x000fe20008000000 */
[----:B------:R-:W-:Y:S01]  /*1ae90*/  UMOV UR24, UR32 ;  /* 0x0000002000187c82 */ /* 0x000fe20008000000 */
[----:B------:R-:W-:Y:S01]  /*1aea0*/  UMOV UR25, UR33 ;  /* 0x0000002100197c82 */ /* 0x000fe20008000000 */
[----:B----4-:R-:W-:-:S06]  /*1aeb0*/  WARPGROUP.ARRIVE ;  /* 0x00000000000079c5 */ /* 0x010fcc0000000000 */
[----:B------:R-:W-:Y:S03]  /*1aec0*/  QGMMA.64x32x32.F32.E4M3.E4M3 R24, gdesc[UR32], R24, gsb0 ;  /* 0x00600000201879f3 */ /* 0x000fe60008000818 */
[----:B------:R-:W-:Y:S02]  /*1aed0*/  WARPGROUP.DEPBAR.LE gsb0, 0x0 ;  /* 0x00008000000079c5 */ /* 0x000fe40000010000 */
[----:B---3--:R-:W-:-:S06]  /*1aee0*/  WARPGROUP.ARRIVE ;  /* 0x00000000000079c5 */ /* 0x008fcc0000000000 */
[----:B------:R-:W-:Y:S03]  /*1aef0*/  QGMMA.64x32x32.F32.E4M3.E4M3 R88, gdesc[UR36], R88, gsb0 ;  /* 0x00600000245879f3 */ /* 0x000fe60008000858 */
[----:B------:R-:W-:Y:S02]  /*1af00*/  WARPGROUP.DEPBAR.LE gsb0, 0x0 ;  /* 0x00008000000079c5 */ /* 0x000fe40000010000 */
[----:B--2---:R-:W-:-:S06]  /*1af10*/  WARPGROUP.ARRIVE ;  /* 0x00000000000079c5 */ /* 0x004fcc0000000000 */
[----:B------:R-:W-:Y:S03]  /*1af20*/  QGMMA.64x32x32.F32.E4M3.E4M3 R152, gdesc[UR20], R152, gsb0 ;  /* 0x00600000149879f3 */ /* 0x000fe60008000898 */
[----:B------:R-:W-:Y:S02]  /*1af30*/  WARPGROUP.DEPBAR.LE gsb0, 0x0 ;  /* 0x00008000000079c5 */ /* 0x000fe40000010000 */
[----:B------:R-:W-:-:S06]  /*1af40*/  WARPGROUP.ARRIVE ;  /* 0x00000000000079c5 */ /* 0x000fcc0000000000 */
[----:B------:R-:W-:Y:S01]  /*1af50*/  QGMMA.64x32x32.F32.E4M3.E4M3 R216, gdesc[UR24], R216, gsb0 ;  /* 0x0060000018d879f3 */ /* 0x000fe200080008d8 */
[----:B------:R-:W-:Y:S01]  /*1af60*/  UIADD3 UR13, UR56, 0x4, URZ ;  /* 0x00000004380d7890 */ /* 0x000fe2000fffe03f */
[----:B------:R-:W-:-:S06]  /*1af70*/  UMOV UR12, UR32 ;  /* 0x00000020000c7c82 */ /* 0x000fcc0008000000 */
        /* <DEDUP_REMOVED lines=42> */
[----:B------:R-:W-:Y:S01]  /*1b220*/  UIADD3 UR14, UR57, 0x4, URZ ;  /* 0x00000004390e7890 */ /* 0x000fe2000fffe03f */
[----:B------:R-:W-:-:S04]  /*1b230*/  WARPGROUP.DEPBAR.LE gsb0, 0x0 ;  /* 0x00008000000079c5 */ /* 0x000fc80000010000 */
[----:B------:R-:W-:Y:S01]  /*1b240*/  WARPGROUP.ARRIVE ;  /* 0x00000000000079c5 */ /* 0x000fe20000000000 */
[----:B------:R-:W-:Y:S01]  /*1b250*/  UMOV UR17, 0x40000040 ;  /* 0x4000004000117882 */ /* 0x000fe20000000000 */
[----:B------:R-:W-:Y:S01]  /*1b260*/  UMOV UR18, UR14 ;  /* 0x0000000e00127c82 */ /* 0x000fe20008000000 */
[----:B------:R-:W-:-:S03]  /*1b270*/  UMOV UR19, 0x40000040 ;  /* 0x4000004000137882 */ /* 0x000fc60000000000 */
        /* <DEDUP_REMOVED lines=91> */
[----:B------:R-:W-:Y:S01]  /*1b830*/  UIADD3 UR34, UR57, 0x504, URZ ;  /* 0x0000050439227890 */ /* 0x000fe2000fffe03f */
[----:B------:R-:W-:Y:S01]  /*1b840*/  STL.64 [R1+0x280], R40 ;  /* 0x0002802801007387 */ /* 0x000fe20000100a00 */
[----:B------:R-:W-:Y:S01]  /*1b850*/  UMOV UR32, UR16 ;  /* 0x0000001000207c82 */ /* 0x000fe20008000000 */
[----:B------:R-:W-:Y:S01]  /*1b860*/  UMOV UR33, UR17 ;  /* 0x0000001100217c82 */ /* 0x000fe20008000000 */
[----:B------:R-:W-:Y:S01]  /*1b870*/  UMOV UR35, 0x40000040 ;  /* 0x4000004000237882 */ /* 0x000fe20000000000 */
[----:B------:R-:W-:Y:S04]  /*1b880*/  STL.64 [R1+0x288], R42 ;  /* 0x0002882a01007387 */ /* 0x000fe80000100a00 */
[----:B------:R-:W-:Y:S04]  /*1b890*/  STL.64 [R1+0x290], R44 ;  /* 0x0002902c01007387 */ /* 0x000fe80000100a00 */
[----:B------:R-:W-:Y:S04]  /*1b8a0*/  STL.64 [R1+0x298], R46 ;  /* 0x0002982e01007387 */ /* 0x000fe80000100a00 */
[----:B------:R-:W-:Y:S01]  /*1b8b0*/  STL.64 [R1+0x2a0], R48 ;  /* 0x0002a03001007387 */ /* 0x000fe20000100a00 */
[----:B--2---:R-:W-:-:S06]  /*1b8c0*/  WARPGROUP.ARRIVE ;  /* 0x00000000000079c5 */ /* 0x004fcc0000000000 */
[----:B------:R-:W-:Y:S01]  /*1b8d0*/  QGMMA.64x32x32.F32.E4M3.E4M3 R200, gdesc[UR28], R200, gsb0 ;  /* 0x006000001cc879f3 */ /* 0x000fe200080008c8 */
[----:B------:R-:W-:Y:S04]  /*1b8e0*/  STL.64 [R1+0x2a8], R50 ;  /* 0x0002a83201007387 */ /* 0x000fe80000100a00 */
[----:B------:R-:W-:Y:S04]  /*1b8f0*/  STL.64 [R1+0x2b0], R52 ;  /* 0x0002b03401007387 */ /* 0x000fe80000100a00 */
[----:B------:R-:W-:Y:S04]  /*1b900*/  STL.64 [R1+0x2b8], R54 ;  /* 0x0002b83601007387 */ /* 0x000fe80000100a00 */
[----:B------:R0:W-:Y:S04]  /*1b910*/  STL.64 [R1+0x180], R104 ;  /* 0x0001806801007387 */ /* 0x0001e80000100a00 */
[----:B------:R1:W-:Y:S04]  /*1b920*/  STL.64 [R1+0x188], R106 ;  /* 0x0001886a01007387 */ /* 0x0003e80000100a00 */
[----:B------:R2:W-:Y:S04]  /*1b930*/  STL.64 [R1+0x190], R108 ;  /* 0x0001906c01007387 */ /* 0x0005e80000100a00 */
[----:B------:R2:W-:Y:S01]  /*1b940*/  STL.64 [R1+0x198], R110 ;  /* 0x0001986e01007387 */ /* 0x0005e20000100a00 */
[----:B------:R-:W-:-:S03]  /*1b950*/  IMAD.MOV.U32 R17, RZ, RZ, R168 ;  /* 0x000000ffff117224 */ /* 0x000fc600078e00a8 */
[----:B------:R2:W-:Y:S01]  /*1b960*/  STL.64 [R1+0x1a0], R112 ;  /* 0x0001a07001007387 */ /* 0x0005e20000100a00 */
[----:B------:R-:W-:-:S03]  /*1b970*/  IMAD.MOV.U32 R16, RZ, RZ, R169 ;  /* 0x000000ffff107224 */ /* 0x000fc600078e00a9 */
[----:B------:R2:W-:Y:S01]  /*1b980*/  STL.64 [R1+0x1a8], R114 ;  /* 0x0001a87201007387 */ /* 0x0005e20000100a00 */
[----:B------:R-:W-:-:S03]  /*1b990*/  IMAD.MOV.U32 R15, RZ, RZ, R170 ;  /* 0x000000ffff0f7224 */ /* 0x000fc600078e00aa */
[----:B------:R2:W-:Y:S01]  /*1b9a0*/  STL.64 [R1+0x1b0], R116 ;  /* 0x0001b07401007387 */ /* 0x0005e20000100a00 */
[----:B------:R-:W-:Y:S02]  /*1b9b0*/  WARPGROUP.DEPBAR.LE gsb0, 0x0 ;  /* 0x00008000000079c5 */ /* 0x000fe40000010000 */
[----:B----4-:R-:W-:-:S06]  /*1b9c0*/  WARPGROUP.ARRIVE ;  /* 0x00000000000079c5 */ /* 0x010fcc0000000000 */
[----:B------:R-:W-:Y:S01]  /*1b9d0*/  QGMMA.64x32x32.F32.E4M3.E4M3 R136, gdesc[UR32], R136, gsb0 ;  /* 0x00600000208879f3 */ /* 0x000fe20008000888 */
[----:B------:R4:W-:Y:S01]  /*1b9e0*/  STL.64 [R1+0x1b8], R118 ;  /* 0x0001b87601007387 */ /* 0x0009e20000100a00 */
        /* <DEDUP_REMOVED lines=34> */
[----:B------:R-:W-:Y:S01]  /*1bc10*/  UMOV UR39, 0x40000040 ;  /* 0x4000004000277882 */ /* 0x000fe20000000000 */
[----:B------:R-:W-:Y:S01]  /*1bc20*/  UIADD3 UR12, UR56, 0x404, URZ ;  /* 0x00000404380c7890 */ /* 0x000fe2000fffe03f */
[----:B0-----:R-:W3:Y:S01]  /*1bc30*/  LDL.LU.64 R104, [R1+0x140] ;  /* 0x0001400001687983 */ /* 0x001ee20000300a00 */
[----:B------:R-:W-:Y:S01]  /*1bc40*/  QGMMA.64x32x32.F32.E4M3.E4M3 R72, gdesc[UR36], R72, gsb0 ;  /* 0x00600000244879f3 */ /* 0x000fe20008000848 */
[----:B------:R-:W-:Y:S02]  /*1bc50*/  UMOV UR37, 0x40000040 ;  /* 0x4000004000257882 */ /* 0x000fe40000000000 */
[----:B-1----:R-:W3:Y:S02]  /*1bc60*/  LDL.LU.64 R106, [R1+0x148] ;  /* 0x00014800016a7983 */ /* 0x002ee40000300a00 */
[----:B------:R-:W-:Y:S01]  /*1bc70*/  UMOV UR36, UR12 ;  /* 0x0000000c00247c82 */ /* 0x000fe20008000000 */
[----:B------:R-:W-:-:S02]  /*1bc80*/  WARPGROUP.DEPBAR.LE gsb0, 0x0 ;  /* 0x00008000000079c5 */ /* 0x000fc40000010000 */
[----:B------:R-:W-:Y:S01]  /*1bc90*/  WARPGROUP.ARRIVE ;  /* 0x00000000000079c5 */ /* 0x000fe20000000000 */
[----:B------:R-:W-:Y:S01]  /*1bca0*/  UMOV UR33, UR37 ;  /* 0x0000002500217c82 */ /* 0x000fe20008000000 */
[----:B------:R-:W-:Y:S01]  /*1bcb0*/  UMOV UR29, UR37 ;  /* 0x00000025001d7c82 */ /* 0x000fe20008000000 */
[----:B--2---:R-:W3:Y:S03]  /*1bcc0*/  LDL.LU.64 R108, [R1+0x150] ;  /* 0x00015000016c7983 */ /* 0x004ee60000300a00 */
[----:B------:R-:W-:Y:S01]  /*1bcd0*/  QGMMA.64x32x32.F32.E4M3.E4M3 R56, gdesc[UR36], R56, gsb0 ;  /* 0x00600000243879f3 */ /* 0x000fe20008000838 */
[----:B------:R-:W-:Y:S01]  /*1bce0*/  UMOV UR32, UR36 ;  /* 0x0000002400207c82 */ /* 0x000fe20008000000 */
[----:B------:R-:W-:Y:S01]  /*1bcf0*/  UMOV UR28, UR36 ;  /* 0x00000024001c7c82 */ /* 0x000fe20008000000 */
[----:B------:R-:W3:Y:S04]  /*1bd00*/  LDL.LU.64 R110, [R1+0x158] ;  /* 0x00015800016e7983 */ /* 0x000ee80000300a00 */
[----:B------:R-:W3:Y:S04]  /*1bd10*/  LDL.LU.64 R112, [R1+0x160] ;  /* 0x0001600001707983 */ /* 0x000ee80000300a00 */
[----:B------:R-:W3:Y:S04]  /*1bd20*/  LDL.LU.64 R114, [R1+0x168] ;  /* 0x0001680001727983 */ /* 0x000ee80000300a00 */
[----:B------:R-:W3:Y:S01]  /*1bd30*/  LDL.LU.64 R116, [R1+0x170] ;  /* 0x0001700001747983 */ /* 0x000ee20000300a00 */
[----:B------:R-:W-:-:S03]  /*1bd40*/  UMOV UR12, UR36 ;  /* 0x00000024000c7c82 */ /* 0x000fc60008000000 */
[----:B----4-:R-:W3:Y:S01]  /*1bd50*/  LDL.LU.64 R118, [R1+0x178] ;  /* 0x0001780001767983 */ /* 0x010ee20000300a00 */
[----:B------:R-:W-:Y:S02]  /*1bd60*/  WARPGROUP.DEPBAR.LE gsb0, 0x0 ;  /* 0x00008000000079c5 */ /* 0x000fe40000010000 */
[----:B------:R-:W-:-:S06]  /*1bd70*/  WARPGROUP.ARRIVE ;  /* 0x00000000000079c5 */ /* 0x000fcc0000000000 */
[----:B------:R-:W-:Y:S03]  /*1bd80*/  QGMMA.64x32x32.F32.E4M3.E4M3 R120, gdesc[UR32], R120, gsb0 ;  /* 0x00600000207879f3 */ /* 0x000fe60008000878 */
[----:B------:R-:W-:Y:S02]  /*1bd90*/  WARPGROUP.DEPBAR.LE gsb0, 0x0 ;  /* 0x00008000000079c5 */ /* 0x000fe40000010000 */
[----:B------:R-:W-:-:S06]  /*1bda0*/  WARPGROUP.ARRIVE ;  /* 0x00000000000079c5 */ /* 0x000fcc0000000000 */
[----:B------:R-:W-:Y:S01]  /*1bdb0*/  QGMMA.64x32x32.F32.E4M3.E4M3 R184, gdesc[UR28], R184, gsb0 ;  /* 0x006000001cb879f3 */ /* 0x000fe200080008b8 */
[----:B------:R-:W-:Y:S01]  /*1bdc0*/  STL [R1+0xda4], R72 ;  /* 0x000da44801007387 */ /* 0x000fe20000100800 */
[----:B------:R-:W-:-:S03]  /*1bdd0*/  UMOV UR13, UR37 ;  /* 0x00000025000d7c82 */ /* 0x000fc60008000000 */
        /* <DEDUP_REMOVED lines=15> */
[----:B------:R-:W-:-:S06]  /*1bed0*/  WARPGROUP.ARRIVE ;  /* 0x00000000000079c5 */ /* 0x000fcc0000000000 */
        /* <DEDUP_REMOVED lines=70> */
[----:B------:R-:W-:Y:S01]  /*1c340*/  QGMMA.64x32x32.F32.E4M3.E4M3 R104, gdesc[UR20], R104, gsb0 ;  /* 0x00600000146879f3 */ /* 0x000fe20008000868 */
        /* <DEDUP_REMOVED lines=43> */
[----:B--2---:R-:W-:-:S06]  /*1c600*/  WARPGROUP.ARRIVE ;  /* 0x00000000000079c5 */ /* 0x004fcc0000000000 */
        /* <DEDUP_REMOVED lines=37> */
[----:B---3--:R-:W-:-:S03]  /*1c860*/  WARPGROUP.ARRIVE ;  /* 0x00000000000079c5 */ /* 0x008fc60000000000 */
[----:B------:R-:W-:Y:S04]  /*1c870*/  STL [R1+0xe78], R125 ;  /* 0x000e787d01007387 */ /* 0x000fe80000100800 */
[----:B------:R-:W-:Y:S04]  /*1c880*/  STL [R1+0xe74], R124 ;  /* 0x000e747c01007387 */ /* 0x000fe80000100800 */
[----:B------:R-:W-:Y:S04]  /*1c890*/  STL [R1+0xe70], R123 ;  /* 0x000e707b01007387 */ /* 0x000fe80000100800 */
[----:B------:R-:W3:Y:S01]  /*1c8a0*/  LDL.LU.64 R40, [R1+0x200] ;  /* 0x0002000001287983 */ /* 0x000ee20000300a00 */
[----:B------:R-:W-:-:S03]  /*1c8b0*/  UMOV UR16, UR36 ;  /* 0x0000002400107c82 */ /* 0x000fc60008000000 */
[----:B------:R-:W3:Y:S01]  /*1c8c0*/  LDL.LU.64 R42, [R1+0x208] ;  /* 0x00020800012a7983 */ /* 0x000ee20000300a00 */
[----:B------:R-:W-:Y:S02]  /*1c8d0*/  UMOV UR17, UR37 ;  /* 0x0000002500117c82 */ /* 0x000fe40008000000 */
[----:B------:R-:W-:Y:S01]  /*1c8e0*/  QGMMA.64x32x32.F32.E4M3.E4M3 R104, gdesc[UR16], R104, gsb0 ;  /* 0x00600000106879f3 */ /* 0x000fe20008000868 */
[----:B------:R-:W3:Y:S04]  /*1c8f0*/  LDL.LU.64 R44, [R1+0x210] ;  /* 0x00021000012c7983 */ /* 0x000ee80000300a00 */
[----:B------:R-:W3:Y:S04]  /*1c900*/  LDL.LU.64 R46, [R1+0x218] ;  /* 0x00021800012e7983 */ /* 0x000ee80000300a00 */
[----:B------:R-:W3:Y:S04]  /*1c910*/  LDL.LU.64 R48, [R1+0x220] ;  /* 0x0002200001307983 */ /* 0x000ee80000300a00 */
[----:B------:R-:W3:Y:S04]  /*1c920*/  LDL.LU.64 R50, [R1+0x228] ;  /* 0x0002280001327983 */ /* 0x000ee80000300a00 */
[----:B------:R-:W3:Y:S04]  /*1c930*/  LDL.LU.64 R52, [R1+0x230] ;  /* 0x0002300001347983 */ /* 0x000ee80000300a00 */
[----:B------:R-:W3:Y:S01]  /*1c940*/  LDL.LU.64 R54, [R1+0x238] ;  /* 0x0002380001367983 */ /* 0x000ee20000300a00 */
[----:B------:R-:W-:Y:S01]  /*1c950*/  UIADD3 UR12, UR56, 0x804, URZ ;  /* 0x00000804380c7890 */ /* 0x000fe2000fffe03f */
[----:B------:R-:W-:-:S06]  /*1c960*/  UMOV UR17, 0x40000040 ;  /* 0x4000004000117882 */ /* 0x000fcc0000000000 */
[----:B------:R-:W-:Y:S01]  /*1c970*/  UMOV UR16, UR12 ;  /* 0x0000000c00107c82 */ /* 0x000fe20008000000 */
[----:B------:R-:W-:Y:S02]  /*1c980*/  WARPGROUP.DEPBAR.LE gsb0, 0x0 ;  /* 0x00008000000079c5 */ /* 0x000fe40000010000 */
[----:B------:R-:W-:Y:S02]  /*1c990*/  IMAD.MOV.U32 R186, RZ, RZ, R104 ;  /* 0x000000ffffba7224 */ /* 0x000fe400078e0068 */
        /* <DEDUP_REMOVED lines=23> */
[----:B--2---:R-:W-:-:S06]  /*1cb10*/  WARPGROUP.ARRIVE ;  /* 0x00000000000079c5 */ /* 0x004fcc0000000000 */
[----:B------:R-:W-:Y:S03]  /*1cb20*/  QGMMA.64x32x32.F32.E4M3.E4M3 R168, gdesc[UR16], R168, gsb0 ;  /* 0x0060000010a879f3 */ /* 0x000fe600080008a8 */
[----:B------:R-:W-:Y:S02]  /*1cb30*/  WARPGROUP.DEPBAR.LE gsb0, 0x0 ;  /* 0x00008000000079c5 */ /* 0x000fe40000010000 */
[----:B0-----:R-:W-:Y:S02]  /*1cb40*/  IMAD.MOV.U32 R85, RZ, RZ, R168 ;  /* 0x000000ffff557224 */ /* 0x001fe400078e00a8 */
[----:B-1----:R-:W-:Y:S01]  /*1cb50*/  IMAD.MOV.U32 R84, RZ, RZ, R169 ;  /* 0x000000ffff547224 */ /* 0x002fe200078e00a9 */
[----:B------:R-:W2:Y:S01]  /*1cb60*/  LDL.LU R168, [R1] ;  /* 0x0000000001a87983 */ /* 0x000ea20000300800 */
[----:B----4-:R-:W-:Y:S02]  /*1cb70*/  IMAD.MOV.U32 R83, RZ, RZ, R170 ;  /* 0x000000ffff537224 */ /* 0x010fe400078e00aa */
[----:B------:R-:W-:Y:S01]  /*1cb80*/  IMAD.MOV.U32 R82, RZ, RZ, R171 ;  /* 0x000000ffff527224 */ /* 0x000fe200078e00ab */
[----:B------:R-:W2:Y:S01]  /*1cb90*/  LDL.LU R169, [R1+0x4] ;  /* 0x0000040001a97983 */ /* 0x000ea20000300800 */
[----:B------:R-:W-:-:S03]  /*1cba0*/  IMAD.MOV.U32 R81, RZ, RZ, R172 ;  /* 0x000000ffff517224 */ /* 0x000fc600078e00ac */
[----:B------:R-:W2:Y:S04]  /*1cbb0*/  LDL.LU R170, [R1+0x8] ;  /* 0x0000080001aa7983 */ /* 0x000ea80000300800 */
[----:B------:R-:W2:Y:S04]  /*1cbc0*/  LDL.LU R171, [R1+0xc] ;  /* 0x00000c0001ab7983 */ /* 0x000ea80000300800 */
[----:B------:R-:W2:Y:S01]  /*1cbd0*/  LDL.LU R172, [R1+0x10] ;  /* 0x0000100001ac7983 */ /* 0x000ea20000300800 */
[----:B---3--:R-:W-:Y:S01]  /*1cbe0*/  WARPGROUP.ARRIVE ;  /* 0x00000000000079c5 */ /* 0x008fe20000000000 */
        /* <DEDUP_REMOVED lines=32> */
[----:B------:R-:W-:Y:S02]  /*1cdf0*/  WARPGROUP.DEPBAR.LE gsb0, 0x0 ;  /* 0x00008000000079c5 */ /* 0x000fe40000010000 */
[----:B------:R0:W-:Y:S01]  /*1ce00*/  STL [R1+0x238], R54 ;  /* 0x0002383601007387 */ /* 0x0001e20000100800 */
[----:B------:R-:W-:-:S02]  /*1ce10*/  IMAD.MOV.U32 R9, RZ, RZ, R55 ;  /* 0x000000ffff097224 */ /* 0x000fc400078e0037 */
[----:B------:R-:W-:Y:S02]  /*1ce20*/  IMAD.MOV.U32 R135, RZ, RZ, R52 ;  /* 0x000000ffff877224 */ /* 0x000fe400078e0034 */
[----:B------:R-:W-:Y:S02]  /*1ce30*/  IMAD.MOV.U32 R199, RZ, RZ, R53 ;  /* 0x000000ffffc77224 */ /* 0x000fe400078e0035 */
[----:B------:R-:W-:Y:S02]  /*1ce40*/  IMAD.MOV.U32 R71, RZ, RZ, R50 ;  /* 0x000000ffff477224 */ /* 0x000fe400078e0032 */
[----:B------:R-:W-:Y:S01]  /*1ce50*/  IMAD.MOV.U32 R134, RZ, RZ, R51 ;  /* 0x000000ffff867224 */ /* 0x000fe200078e0033 */
[----:B0-----:R-:W3:Y:S01]  /*1ce60*/  LDL.LU.64 R54, [R1+0xf60] ;  /* 0x000f600001367983 */ /* 0x001ee20000300a00 */
        /* <DEDUP_REMOVED lines=23> */
[----:B------:R-:W4:Y:S01]  /*1cfe0*/  LDL.LU.64 R118, [R1+0xf20] ;  /* 0x000f200001767983 */ /* 0x000f220000300a00 */
[----:B------:R-:W-:Y:S02]  /*1cff0*/  IMAD.MOV.U32 R128, RZ, RZ, R112 ;  /* 0x000000ffff807224 */ /* 0x000fe400078e0070 */
[----:B------:R-:W-:Y:S01]  /*1d000*/  IMAD.MOV.U32 R127, RZ, RZ, R113 ;  /* 0x000000ffff7f7224 */ /* 0x000fe200078e0071 */
[----:B------:R-:W4:Y:S01]  /*1d010*/  LDL.LU.64 R116, [R1+0xf18] ;  /* 0x000f180001747983 */ /* 0x000f220000300a00 */
[----:B------:R-:W-:Y:S02]  /*1d020*/  IMAD.MOV.U32 R130, RZ, RZ, R110 ;  /* 0x000000ffff827224 */ /* 0x000fe400078e006e */
[----:B------:R-:W-:Y:S01]  /*1d030*/  IMAD.MOV.U32 R129, RZ, RZ, R111 ;  /* 0x000000ffff817224 */ /* 0x000fe200078e006f */
[----:B------:R-:W4:Y:S01]  /*1d040*/  LDL.LU.64 R114, [R1+0xf10] ;  /* 0x000f100001727983 */ /* 0x000f220000300a00 */
        /* <DEDUP_REMOVED lines=8> */
[----:B------:R-:W4:Y:S04]  /*1d0d0*/  LDL.LU.64 R108, [R1+0xef8] ;  /* 0x000ef800016c7983 */ /* 0x000f280000300a00 */
[----:B------:R-:W4:Y:S04]  /*1d0e0*/  LDL.LU.64 R106, [R1+0xef0] ;  /* 0x000ef000016a7983 */ /* 0x000f280000300a00 */
[----:B------:R-:W4:Y:S01]  /*1d0f0*/  LDL.LU.64 R104, [R1+0xee8] ;  /* 0x000ee80001687983 */ /* 0x000f220000300a00 */
[----:B--2---:R-:W-:-:S06]  /*1d100*/  WARPGROUP.ARRIVE ;  /* 0x00000000000079c5 */ /* 0x004fcc0000000000 */
[----:B------:R-:W-:Y:S03]  /*1d110*/  QGMMA.64x32x32.F32.E4M3.E4M3 R168, gdesc[UR12], R168, gsb0 ;  /* 0x006000000ca879f3 */ /* 0x000fe600080008a8 */
[----:B------:R-:W-:Y:S02]  /*1d120*/  WARPGROUP.DEPBAR.LE gsb0, 0x0 ;  /* 0x00008000000079c5 */ /* 0x000fe40000010000 */
        /* <DEDUP_REMOVED lines=16> */
[----:B------:R-:W-:Y:S01]  /*1d230*/  UMOV UR28, UR16 ;  /* 0x00000010001c7c82 */ /* 0x000fe20008000000 */
[----:B------:R-:W-:Y:S01]  /*1d240*/  UMOV UR29, UR17 ;  /* 0x00000011001d7c82 */ /* 0x000fe20008000000 */
[----:B------:R-:W-:Y:S01]  /*1d250*/  UMOV UR32, UR16 ;  /* 0x0000001000207c82 */ /* 0x000fe20008000000 */
[----:B------:R-:W-:Y:S01]  /*1d260*/  UMOV UR33, UR17 ;  /* 0x0000001100217c82 */ /* 0x000fe20008000000 */
[----:B------:R-:W-:Y:S01]  /*1d270*/  UMOV UR36, UR16 ;  /* 0x0000001000247c82 */ /* 0x000fe20008000000 */
[----:B------:R-:W-:Y:S01]  /*1d280*/  UMOV UR37, UR17 ;  /* 0x0000001100257c82 */ /* 0x000fe20008000000 */
[----:B------:R-:W-:Y:S01]  /*1d290*/  UIADD3 UR12, UR56, 0xc04, URZ ;  /* 0x00000c04380c7890 */ /* 0x000fe2000fffe03f */
[----:B--2---:R-:W-:-:S06]  /*1d2a0*/  WARPGROUP.ARRIVE ;  /* 0x00000000000079c5 */ /* 0x004fcc0000000000 */
[----:B------:R-:W-:Y:S03]  /*1d2b0*/  QGMMA.64x32x32.F32.E4M3.E4M3 R168, gdesc[UR28], R168, gsb0 ;  /* 0x006000001ca879f3 */ /* 0x000fe600080008a8 */
[----:B------:R-:W-:Y:S02]  /*1d2c0*/  WARPGROUP.DEPBAR.LE gsb0, 0x0 ;  /* 0x00008000000079c5 */ /* 0x000fe40000010000 */
[----:B----4-:R-:W-:-:S06]  /*1d2d0*/  WARPGROUP.ARRIVE ;  /* 0x00000000000079c5 */ /* 0x010fcc0000000000 */
[----:B------:R-:W-:Y:S01]  /*1d2e0*/  QGMMA.64x32x32.F32.E4M3.E4M3 R104, gdesc[UR32], R104, gsb0 ;  /* 0x00600000206879f3 */ /* 0x000fe20008000868 */
[----:B------:R-:W-:Y:S04]  /*1d2f0*/  STL [R1+0xbec], R168 ;  /* 0x000beca801007387 */ /* 0x000fe80000100800 */
[----:B------:R0:W-:Y:S04]  /*1d300*/  STL [R1+0xbe8], R169 ;  /* 0x000be8a901007387 */ /* 0x0001e80000100800 */
[----:B------:R-:W-:Y:S04]  /*1d310*/  STL [R1+0xbe4], R170 ;  /* 0x000be4aa01007387 */ /* 0x000fe80000100800 */
[----:B------:R1:W-:Y:S04]  /*1d320*/  STL [R1+0xbe0], R171 ;  /* 0x000be0ab01007387 */ /* 0x0003e80000100800 */
[----:B------:R-:W-:Y:S04]  /*1d330*/  STL [R1+0xbdc], R172 ;  /* 0x000bdcac01007387 */ /* 0x000fe80000100800 */
[----:B------:R2:W-:Y:S04]  /*1d340*/  STL [R1+0xbd8], R173 ;  /* 0x000bd8ad01007387 */ /* 0x0005e80000100800 */
[----:B------:R-:W-:Y:S04]  /*1d350*/  STL [R1+0xbd4], R174 ;  /* 0x000bd4ae01007387 */ /* 0x000fe80000100800 */
[----:B------:R4:W-:Y:S04]  /*1d360*/  STL [R1+0xbd0], R175 ;  /* 0x000bd0af01007387 */ /* 0x0009e80000100800 */
[----:B------:R-:W-:Y:S04]  /*1d370*/  STL [R1+0xbcc], R176 ;  /* 0x000bccb001007387 */ /* 0x000fe80000100800 */
[----:B------:R4:W-:Y:S01]  /*1d380*/  STL [R1+0xbc8], R177 ;  /* 0x000bc8b101007387 */ /* 0x0009e20000100800 */
[----:B------:R-:W-:-:S02]  /*1d390*/  WARPGROUP.DEPBAR.LE gsb0, 0x0 ;  /* 0x00008000000079c5 */ /* 0x000fc40000010000 */
[----:B---3--:R-:W-:-:S06]  /*1d3a0*/  WARPGROUP.ARRIVE ;  /* 0x00000000000079c5 */ /* 0x008fcc0000000000 */
[----:B------:R-:W-:Y:S01]  /*1d3b0*/  QGMMA.64x32x32.F32.E4M3.E4M3 R40, gdesc[UR36], R40, gsb0 ;  /* 0x00600000242879f3 */ /* 0x000fe20008000828 */
[----:B------:R-:W-:Y:S04]  /*1d3c0*/  STL [R1+0xbc4], R178 ;  /* 0x000bc4b201007387 */ /* 0x000fe80000100800 */
[----:B------:R3:W-:Y:S04]  /*1d3d0*/  STL [R1+0xbc0], R179 ;  /* 0x000bc0b301007387 */ /* 0x0007e80000100800 */
[----:B------:R-:W-:Y:S04]  /*1d3e0*/  STL [R1+0xbbc], R180 ;  /* 0x000bbcb401007387 */ /* 0x000fe80000100800 */
[----:B------:R3:W-:Y:S04]  /*1d3f0*/  STL [R1+0xbb8], R181 ;  /* 0x000bb8b501007387 */ /* 0x0007e80000100800 */
[----:B------:R-:W-:Y:S04]  /*1d400*/  STL [R1+0xbb4], R182 ;  /* 0x000bb4b601007387 */ /* 0x000fe80000100800 */
[----:B------:R3:W-:Y:S04]  /*1d410*/  STL [R1+0xbb0], R183 ;  /* 0x000bb0b701007387 */ /* 0x0007e80000100800 */
[----:B0-----:R-:W3:Y:S04]  /*1d420*/  LDL.LU.64 R168, [R1+0xc0] ;  /* 0x0000c00001a87983 */ /* 0x001ee80000300a00 */
[----:B-1----:R-:W3:Y:S04]  /*1d430*/  LDL.LU.64 R170, [R1+0xc8] ;  /* 0x0000c80001aa7983 */ /* 0x002ee80000300a00 */
[----:B--2---:R-:W2:Y:S04]  /*1d440*/  LDL.LU.64 R172, [R1+0xd0] ;  /* 0x0000d00001ac7983 */ /* 0x004ea80000300a00 */
[----:B----4-:R-:W2:Y:S04]  /*1d450*/  LDL.LU.64 R174, [R1+0xd8] ;  /* 0x0000d80001ae7983 */ /* 0x010ea80000300a00 */
[----:B------:R-:W2:Y:S04]  /*1d460*/  LDL.LU.64 R176, [R1+0xe0] ;  /* 0x0000e00001b07983 */ /* 0x000ea80000300a00 */
[----:B---3--:R-:W2:Y:S04]  /*1d470*/  LDL.LU.64 R178, [R1+0xe8] ;  /* 0x0000e80001b27983 */ /* 0x008ea80000300a00 */
[----:B------:R-:W2:Y:S04]  /*1d480*/  LDL.LU.64 R180, [R1+0xf0] ;  /* 0x0000f00001b47983 */ /* 0x000ea80000300a00 */
[----:B------:R-:W2:Y:S01]  /*1d490*/  LDL.LU.64 R182, [R1+0xf8] ;  /* 0x0000f80001b67983 */ /* 0x000ea20000300a00 */
[----:B------:R-:W-:Y:S01]  /*1d4a0*/  UMOV UR36, UR12 ;  /* 0x0000000c00247c82 */ /* 0x000fe20008000000 */
[----:B------:R-:W-:Y:S01]  /*1d4b0*/  UMOV UR37, 0x40000040 ;  /* 0x4000004000257882 */ /* 0x000fe20000000000 */
[----:B------:R-:W-:-:S02]  /*1d4c0*/  WARPGROUP.DEPBAR.LE gsb0, 0x0 ;  /* 0x00008000000079c5 */ /* 0x000fc40000010000 */
        /* <DEDUP_REMOVED lines=33> */
[----:B------:R-:W3:Y:S01]  /*1d6e0*/  LDL.LU.64 R112, [R1+0x1e0] ;  /* 0x0001e00001707983 */ /* 0x000ee20000300a00 */
[----:B------:R-:W-:-:S03]  /*1d6f0*/  WARPGROUP.DEPBAR.LE gsb0, 0x0 ;  /* 0x00008000000079c5 */ /* 0x000fc60000010000 */
[----:B------:R-:W3:Y:S04]  /*1d700*/  LDL.LU.64 R114, [R1+0x1e8] ;  /* 0x0001e80001727983 */ /* 0x000ee80000300a00 */
[----:B------:R-:W3:Y:S04]  /*1d710*/  LDL.LU.64 R116, [R1+0x1f0] ;  /* 0x0001f00001747983 */ /* 0x000ee80000300a00 */
[----:B------:R-:W3:Y:S01]  /*1d720*/  LDL.LU.64 R118, [R1+0x1f8] ;  /* 0x0001f80001767983 */ /* 0x000ee20000300a00 */
        /* <DEDUP_REMOVED lines=35> */
[----:B------:R4:W-:Y:S04]  /*1d960*/  STL.64 [R1+0xc0], R168 ;  /* 0x0000c0a801007387 */ /* 0x0009e80000100a00 */
[----:B------:R4:W-:Y:S04]  /*1d970*/  STL.64 [R1+0xc8], R170 ;  /* 0x0000c8aa01007387 */ /* 0x0009e80000100a00 */
[----:B------:R4:W-:Y:S04]  /*1d980*/  STL.64 [R1+0xd0], R172 ;  /* 0x0000d0ac01007387 */ /* 0x0009e80000100a00 */
[----:B0-----:R-:W4:Y:S04]  /*1d990*/  LDL.LU R40, [R1+0x180] ;  /* 0x0001800001287983 */ /* 0x001f280000300800 */
        /* <DEDUP_REMOVED lines=62> */
[----:B------:R-:W-:Y:S01]  /*1dd80*/  UIADD3 UR14, UR57, 0x6, URZ ;  /* 0x00000006390e7890 */ /* 0x000fe2000fffe03f */
[----:B------:R-:W-:Y:S01]  /*1dd90*/  UMOV UR17, 0x40000040 ;  /* 0x4000004000117882 */ /* 0x000fe20000000000 */
[----:B------:R-:W-:-:S05]  /*1dda0*/  UMOV UR19, 0x40000040 ;  /* 0x4000004000137882 */ /* 0x000fca0000000000 */
[----:B------:R-:W-:Y:S01]  /*1ddb0*/  UMOV UR18, UR14 ;  /* 0x0000000e00127c82 */ /* 0x000fe20008000000 */
[----:B------:R-:W-:Y:S01]  /*1ddc0*/  UIADD3 UR22, UR57, 0x106, URZ ;  /* 0x0000010639167890 */ /* 0x000fe2000fffe03f */
[----:B------:R-:W-:Y:S01]  /*1ddd0*/  UMOV UR12, UR16 ;  /* 0x00000010000c7c82 */ /* 0x000fe20008000000 */
[----:B------:R-:W-:Y:S01]  /*1dde0*/  UMOV UR13, UR17 ;  /* 0x00000011000d7c82 */ /* 0x000fe20008000000 */
[----:B------:R-:W-:-:S04]  /*1ddf0*/  UMOV UR15, 0x40000040 ;  /* 0x40000040000f7882 */ /* 0x000fc80000000000 */
[----:B------:R-:W-:Y:S01]  /*1de00*/  UMOV UR14, UR22 ;  /* 0x00000016000e7c82 */ /* 0x000fe20008000000 */
        /* <DEDUP_REMOVED lines=56> */
[----:B------:R-:W-:Y:S01]  /*1e190*/  IMAD.MOV.U32 R119, RZ, RZ, R0 ;  /* 0x000000ffff777224 */ /* 0x000fe200078e0000 */
[----:B------:R-:W-:Y:S01]  /*1e1a0*/  UIADD3 UR26, UR57, 0x306, URZ ;  /* 0x00000306391a7890 */ /* 0x000fe2000fffe03f */
[----:B------:R-:W-:-:S04]  /*1e1b0*/  WARPGROUP.DEPBAR.LE gsb0, 0x0 ;  /* 0x00008000000079c5 */ /* 0x000fc80000010000 */
[----:B------:R-:W-:Y:S01]  /*1e1c0*/  WARPGROUP.ARRIVE ;  /* 0x00000000000079c5 */ /* 0x000fe20000000000 */
[----:B------:R-:W-:Y:S01]  /*1e1d0*/  UMOV UR20, UR16 ;  /* 0x0000001000147c82 */ /* 0x000fe20008000000 */
[----:B------:R-:W-:Y:S01]  /*1e1e0*/  UMOV UR21, UR17 ;  /* 0x0000001100157c82 */ /* 0x000fe20008000000 */
[----:B------:R-:W-:Y:S01]  /*1e1f0*/  UMOV UR22, UR26 ;  /* 0x0000001a00167c82 */ /* 0x000fe20008000000 */
[----:B------:R-:W-:Y:S02]  /*1e200*/  UMOV UR23, 0x40000040 ;  /* 0x4000004000177882 */ /* 0x000fe40000000000 */
[----:B------:R-:W-:Y:S01]  /*1e210*/  QGMMA.64x32x32.F32.E4M3.E4M3 R104, gdesc[UR20], R104, gsb0 ;  /* 0x00600000146879f3 */ /* 0x000fe20008000868 */
[----:B------:R-:W-:Y:S01]  /*1e220*/  UIADD3 UR12, UR57, 0x406, URZ ;  /* 0x00000406390c7890 */ /* 0x000fe2000fffe03f */
[----:B------:R-:W-:Y:S01]  /*1e230*/  UMOV UR24, UR16 ;  /* 0x0000001000187c82 */ /* 0x000fe20008000000 */
[----:B------:R-:W-:Y:S01]  /*1e240*/  UMOV UR25, UR17 ;  /* 0x0000001100197c82 */ /* 0x000fe20008000000 */
[----:B------:R-:W-:-:S04]  /*1e250*/  UMOV UR27, 0x40000040 ;  /* 0x40000040001b7882 */ /* 0x000fc80000000000 */
[----:B------:R-:W-:Y:S01]  /*1e260*/  UMOV UR26, UR12 ;  /* 0x0000000c001a7c82 */ /* 0x000fe20008000000 */
        /* <DEDUP_REMOVED lines=51> */
[----:B0-----:R-:W2:Y:S04]  /*1e5a0*/  LDL.LU.64 R200, [R1] ;  /* 0x0000000001c87983 */ /* 0x001ea80000300a00 */
        /* <DEDUP_REMOVED lines=74> */
[----:B------:R-:W2:Y:S01]  /*1ea50*/  LDL.LU R72, [R1+0xe30] ;  /* 0x000e300001487983 */ /* 0x000ea20000300800 */
[----:B------:R-:W-:-:S02]  /*1ea60*/  IMAD.MOV.U32 R118, RZ, RZ, R184 ;  /* 0x000000ffff767224 */ /* 0x000fc400078e00b8 */
        /* <DEDUP_REMOVED lines=34> */
[----:B------:R-:W2:Y:S01]  /*1ec90*/  LDL.LU R122, [R1+0xde8] ;  /* 0x000de800017a7983 */ /* 0x000ea20000300800 */
[----:B------:R-:W-:Y:S02]  /*1eca0*/  IMAD.MOV.U32 R38, RZ, RZ, R59 ;  /* 0x000000ffff267224 */ /* 0x000fe400078e003b */
[----:B------:R-:W-:-:S02]  /*1ecb0*/  IMAD.MOV.U32 R39, RZ, RZ, R60 ;  /* 0x000000ffff277224 */ /* 0x000fc400078e003c */
[----:B---3--:R-:W-:Y:S02]  /*1ecc0*/  IMAD.MOV.U32 R37, RZ, RZ, R58 ;  /* 0x000000ffff257224 */ /* 0x008fe400078e003a */
[----:B----4-:R-:W-:Y:S02]  /*1ecd0*/  IMAD.MOV.U32 R36, RZ, RZ, R57 ;  /* 0x000000ffff247224 */ /* 0x010fe400078e0039 */
[----:B--2---:R-:W-:Y:S02]  /*1ece0*/  IMAD.MOV.U32 R35, RZ, RZ, R56 ;  /* 0x000000ffff237224 */ /* 0x004fe400078e0038 */
        /* <DEDUP_REMOVED lines=60> */
[----:B------:R-:W-:Y:S01]  /*1f0b0*/  UMOV UR36, UR16 ;  /* 0x0000001000247c82 */ /* 0x000fe20008000000 */
[----:B------:R-:W-:Y:S01]  /*1f0c0*/  UMOV UR37, UR17 ;  /* 0x0000001100257c82 */ /* 0x000fe20008000000 */
[----:B------:R-:W-:Y:S01]  /*1f0d0*/  UMOV UR39, 0x40000040 ;  /* 0x4000004000277882 */ /* 0x000fe20000000000 */
        /* <DEDUP_REMOVED lines=45> */
[----:B----4-:R-:W-:Y:S02]  /*1f3b0*/  IMAD.MOV.U32 R74, RZ, RZ, R63 ;  /* 0x000000ffff4a7224 */ /* 0x010fe400078e003f */
[----:B---3--:R-:W-:Y:S02]  /*1f3c0*/  IMAD.MOV.U32 R72, RZ, RZ, R61 ;  /* 0x000000ffff487224 */ /* 0x008fe400078e003d */
        /* <DEDUP_REMOVED lines=18> */
[----:B------:R-:W-:-:S02]  /*1f4f0*/  IMAD.MOV.U32 R83, RZ, RZ, R134 ;  /* 0x000000ffff537224 */ /* 0x000fc400078e0086 */
[----:B------:R-:W-:Y:S01]  /*1f500*/  IMAD.MOV.U32 R84, RZ, RZ, R135 ;  /* 0x000000ffff547224 */ /* 0x000fe200078e0087 */
[----:B------:R-:W2:Y:S04]  /*1f510*/  LDL.LU R134, [R1+0xd38] ;  /* 0x000d380001867983 */ /* 0x000ea80000300800 */
[----:B------:R-:W2:Y:S01]  /*1f520*/  LDL.LU R135, [R1+0xd34] ;  /* 0x000d340001877983 */ /* 0x000ea20000300800 */
[----:B------:R-:W-:-:S03]  /*1f530*/  IMAD.MOV.U32 R85, RZ, RZ, R199 ;  /* 0x000000ffff557224 */ /* 0x000fc600078e00c7 */
[----:B------:R-:W4:Y:S01]  /*1f540*/  LDL.LU R199, [R1+0xd30] ;  /* 0x000d300001c77983 */ /* 0x000f220000300800 */
[----:B------:R-:W-:Y:S01]  /*1f550*/  UIADD3 UR12, UR56, 0x406, URZ ;  /* 0x00000406380c7890 */ /* 0x000fe2000fffe03f */
[----:B------:R-:W-:Y:S02]  /*1f560*/  UMOV UR37, 0x40000040 ;  /* 0x4000004000257882 */ /* 0x000fe40000000000 */
[----:B------:R-:W4:Y:S04]  /*1f570*/  LDL.LU R86, [R1+0x238] ;  /* 0x0002380001567983 */ /* 0x000f280000300800 */
        /* <DEDUP_REMOVED lines=43> */
[----:B------:R-:W-:-:S06]  /*1f830*/  WARPGROUP.ARRIVE ;  /* 0x00000000000079c5 */ /* 0x000fcc0000000000 */
[----:B------:R-:W-:Y:S01]  /*1f840*/  QGMMA.64x32x32.F32.E4M3.E4M3 R72, gdesc[UR12], R72, gsb0 ;  /* 0x006000000c4879f3 */ /* 0x000fe20008000848 */
[----:B------:R-:W-:Y:S01]  /*1f850*/  UMOV UR28, UR16 ;  /* 0x00000010001c7c82 */ /* 0x000fe20008000000 */
[----:B------:R-:W-:Y:S01]  /*1f860*/  UMOV UR29, UR17 ;  /* 0x00000011001d7c82 */ /* 0x000fe20008000000 */
        /* <DEDUP_REMOVED lines=29> */
[----:B0-----:R-:W3:Y:S04]  /*1fa40*/  LDL.LU.64 R102, [R1+0xce8] ;  /* 0x000ce80001667983 */ /* 0x001ee80000300a00 */
[----:B------:R-:W3:Y:S04]  /*1fa50*/  LDL.LU.64 R100, [R1+0xce0] ;  /* 0x000ce00001647983 */ /* 0x000ee80000300a00 */
[----:B------:R-:W3:Y:S04]  /*1fa60*/  LDL.LU.64 R98, [R1+0xcd8] ;  /* 0x000cd80001627983 */ /* 0x000ee80000300a00 */
[----:B------:R-:W3:Y:S04]  /*1fa70*/  LDL.LU.64 R96, [R1+0xcd0] ;  /* 0x000cd00001607983 */ /* 0x000ee80000300a00 */
[----:B------:R-:W3:Y:S04]  /*1fa80*/  LDL.LU.64 R94, [R1+0xcc8] ;  /* 0x000cc800015e7983 */ /* 0x000ee80000300a00 */
[----:B------:R-:W3:Y:S04]  /*1fa90*/  LDL.LU.64 R92, [R1+0xcc0] ;  /* 0x000cc000015c7983 */ /* 0x000ee80000300a00 */
[----:B------:R-:W3:Y:S01]  /*1faa0*/  LDL.LU.64 R90, [R1+0xcb8] ;  /* 0x000cb800015a7983 */ /* 0x000ee20000300a00 */
[----:B------:R-:W-:-:S03]  /*1fab0*/  UMOV UR20, UR16 ;  /* 0x0000001000147c82 */ /* 0x000fc60008000000 */
[----:B------:R-:W3:Y:S01]  /*1fac0*/  LDL.LU.64 R88, [R1+0xcb0] ;  /* 0x000cb00001587983 */ /* 0x000ee20000300a00 */
[----:B------:R-:W-:Y:S02]  /*1fad0*/  UMOV UR21, UR17 ;  /* 0x0000001100157c82 */ /* 0x000fe40008000000 */
        /* <DEDUP_REMOVED lines=65> */
[----:B------:R1:W-:Y:S04]  /*1fef0*/  STL.64 [R1+0x138], R150 ;  /* 0x0001389601007387 */ /* 0x0003e80000100a00 */
[----:B------:R4:W-:Y:S04]  /*1ff00*/  STL.64 [R1], R200 ;  /* 0x000000c801007387 */ /* 0x0009e80000100a00 */
        /* <DEDUP_REMOVED lines=39> */
[----:B------:R-:W-:Y:S01]  /*20180*/  UMOV UR24, UR16 ;  /* 0x0000001000187c82 */ /* 0x000fe20008000000 */
[----:B------:R-:W-:Y:S01]  /*20190*/  UMOV UR25, UR17 ;  /* 0x0000001100197c82 */ /* 0x000fe20008000000 */
[----:B------:R-:W-:Y:S01]  /*201a0*/  UMOV UR32, UR16 ;  /* 0x0000001000207c82 */ /* 0x000fe20008000000 */
[----:B------:R-:W-:Y:S01]  /*201b0*/  UMOV UR33, UR17 ;  /* 0x0000001100217c82 */ /* 0x000fe20008000000 */
[----:B------:R-:W-:Y:S01]  /*201c0*/  UMOV UR36, UR16 ;  /* 0x0000001000247c82 */ /* 0x000fe20008000000 */
[----:B------:R-:W-:Y:S01]  /*201d0*/  UMOV UR37, UR17 ;  /* 0x0000001100257c82 */ /* 0x000fe20008000000 */
[----:B------:R-:W2:Y:S04]  /*201e0*/  LDL.LU R72, [R1+0xc0] ;  /* 0x0000c00001487983 */ /* 0x000ea80000300800 */
[----:B------:R-:W2:Y:S04]  /*201f0*/  LDL.LU R73, [R1+0xc4] ;  /* 0x0000c40001497983 */ /* 0x000ea80000300800 */
[----:B------:R-:W2:Y:S04]  /*20200*/  LDL.LU R74, [R1+0xc8] ;  /* 0x0000c800014a7983 */ /* 0x000ea80000300800 */
[----:B------:R-:W2:Y:S04]  /*20210*/  LDL.LU R75, [R1+0xcc] ;  /* 0x0000cc00014b7983 */ /* 0x000ea80000300800 */
[----:B------:R-:W2:Y:S04]  /*20220*/  LDL.LU R76, [R1+0xd0] ;  /* 0x0000d000014c7983 */ /* 0x000ea80000300800 */
[----:B------:R-:W2:Y:S01]  /*20230*/  LDL.LU R77, [R1+0xd4] ;  /* 0x0000d400014d7983 */ /* 0x000ea20000300800 */
[----:B------:R-:W-:Y:S01]  /*20240*/  UIADD3 UR56, UR56, 0xc06, URZ ;  /* 0x00000c0638387890 */ /* 0x000fe2000fffe03f */
        /* <DEDUP_REMOVED lines=51> */
[----:B0-----:R-:W-:Y:S02]  /*20580*/  IMAD.MOV.U32 R208, RZ, RZ, R8 ;  /* 0x000000ffffd07224 */ /* 0x001fe400078e0008 */
[----:B------:R-:W-:Y:S02]  /*20590*/  IMAD.MOV.U32 R209, RZ, RZ, R7 ;  /* 0x000000ffffd17224 */ /* 0x000fe400078e0007 */
[----:B------:R-:W-:Y:S02]  /*205a0*/  IMAD.MOV.U32 R210, RZ, RZ, R6 ;  /* 0x000000ffffd27224 */ /* 0x000fe400078e0006 */
[----:B------:R-:W-:-:S02]  /*205b0*/  IMAD.MOV.U32 R211, RZ, RZ, R5 ;  /* 0x000000ffffd37224 */ /* 0x000fc400078e0005 */
[----:B-1----:R-:W-:Y:S02]  /*205c0*/  IMAD.MOV.U32 R212, RZ, RZ, R4 ;  /* 0x000000ffffd47224 */ /* 0x002fe400078e0004 */
[----:B------:R-:W-:Y:S02]  /*205d0*/  IMAD.MOV.U32 R213, RZ, RZ, R3 ;  /* 0x000000ffffd57224 */ /* 0x000fe400078e0003 */
[----:B------:R-:W-:Y:S01]  /*205e0*/  IMAD.MOV.U32 R214, RZ, RZ, R2 ;  /* 0x000000ffffd67224 */ /* 0x000fe200078e0002 */
        /* <DEDUP_REMOVED lines=23> */
[----:B------:R-:W-:Y:S01]  /*20760*/  WARPGROUP.ARRIVE ;  /* 0x00000000000079c5 */ /* 0x000fe20000000000 */
[----:B------:R0:W5:Y:S04]  /*20770*/  LDL.LU R11, [R1+0xb6c] ;  /* 0x000b6c00010b7983 */ /* 0x0001680000300800 */
[----:B------:R0:W5:Y:S01]  /*20780*/  LDL.LU R10, [R1+0xb68] ;  /* 0x000b6800010a7983 */ /* 0x0001620000300800 */
[----:B------:R-:W-:Y:S03]  /*20790*/  QGMMA.64x32x32.F32.E4M3.E4M3 R136, gdesc[UR12], R136, gsb0 ;  /* 0x006000000c8879f3 */ /* 0x000fe60008000888 */
        /* <DEDUP_REMOVED lines=59> */
[----:B------:R0:W5:Y:S01]  /*20b50*/  LDL.LU.64 R200, [R1+0xa88] ;  /* 0x000a880001c87983 */ /* 0x0001620000300a00 */
[----:B------:R-:W-:-:S04]  /*20b60*/  UIADD3 UR41, UR41, 0x4, URZ ;  /* 0x0000000429297890 */ /* 0x000fc8000fffe03f */
[----:B------:R-:W-:-:S04]  /*20b70*/  UISETP.NE.AND UP0, UPT, UR41, UR49, UPT ;  /* 0x000000312900728c */ /* 0x000fc8000bf05270 */
[----:B------:R-:W-:-:S06]  /*20b80*/  USEL UR12, URZ, 0x1, UP0 ;  /* 0x000000013f0c7887 */ /* 0x000fcc0008000000 */
[----:B------:R-:W-:-:S13]  /*20b90*/  ISETP.NE.AND P0, PT, RZ, UR12, PT ;  /* 0x0000000cff007c0c */ /* 0x000fda000bf05270 */
[----:B0-----:R-:W-:Y:S05]  /*20ba0*/  @!P0 BRA `(.L_x_24) ;  /* 0x0000006800108947 */ /* 0x001fea0003800000 */
[----:B-----5:R0:W-:Y:S04]  /*20bb0*/  STL [R1+0xb78], R82 ;  /* 0x000b785201007387 */ /* 0x0201e80000100800 */
[----:B0-----:R-:W2:Y:S04]  /*20bc0*/  LDL.LU R82, [R1+0x410] ;  /* 0x0004100001527983 */ /* 0x001ea80000300800 */
[----:B------:R0:W-:Y:S04]  /*20bd0*/  STL [R1+0xb74], R83 ;  /* 0x000b745301007387 */ /* 0x0001e80000100800 */
[----:B0-----:R-:W2:Y:S04]  /*20be0*/  LDL R83, [R1+0x320] ;  /* 0x0003200001537983 */ /* 0x001ea80000100800 */
[----:B------:R0:W-:Y:S04]  /*20bf0*/  STL [R1+0xb70], R84 ;  /* 0x000b705401007387 */ /* 0x0001e80000100800 */
[----:B0-----:R-:W3:Y:S04]  /*20c00*/  LDL.LU R84, [R1+0x40c] ;  /* 0x00040c0001547983 */ /* 0x001ee80000300800 */
[----:B------:R0:W-:Y:S04]  /*20c10*/  STL [R1+0xb6c], R85 ;  /* 0x000b6c5501007387 */ /* 0x0001e80000100800 */
[----:B0-----:R-:W3:Y:S04]  /*20c20*/  LDL R85, [R1+0x31c] ;  /* 0x00031c0001557983 */ /* 0x001ee80000100800 */
[----:B------:R0:W-:Y:S04]  /*20c30*/  STL [R1+0xb68], R86 ;  /* 0x000b685601007387 */ /* 0x0001e80000100800 */
[----:B0-----:R-:W4:Y:S04]  /*20c40*/  LDL.LU R86, [R1+0x408] ;  /* 0x0004080001567983 */ /* 0x001f280000300800 */
[----:B------:R0:W-:Y:S04]  /*20c50*/  STL [R1+0xb64], R87 ;  /* 0x000b645701007387 */ /* 0x0001e80000100800 */
[----:B0-----:R-:W4:Y:S04]  /*20c60*/  LDL R87, [R1+0x318] ;  /* 0x0003180001577983 */ /* 0x001f280000100800 */
[----:B------:R0:W-:Y:S04]  /*20c70*/  STL [R1+0xb60], R56 ;  /* 0x000b603801007387 */ /* 0x0001e80000100800 */
        /* <DEDUP_REMOVED lines=110> */
[----:B0-----:R-:W4:Y:S01]  /*21360*/  LDL R0, [R1+0x380] ;  /* 0x0003800001007983 */ /* 0x001f220000100800 */
[----:B---3--:R-:W-:-:S01]  /*21370*/  FADD R24, R25, R24 ;  /* 0x0000001819187221 */ /* 0x008fc20000000000 */
[----:B--2---:R-:W-:Y:S01]  /*21380*/  FADD R54, R55, R54 ;  /* 0x0000003637367221 */ /* 0x004fe20000000000 */
[----:B----4-:R-:W-:-:S01]  /*21390*/  FADD R52, R53, R52 ;  /* 0x0000003435347221 */ /* 0x010fc20000000000 */
[----:B------:R-:W-:Y:S01]  /*213a0*/  FADD R50, R51, R50 ;  /* 0x0000003233327221 */ /* 0x000fe20000000000 */
[----:B------:R-:W-:-:S01]  /*213b0*/  FADD R48, R49, R48 ;  /* 0x0000003031307221 */ /* 0x000fc20000000000 */
        /* <DEDUP_REMOVED lines=15> */
[----:B------:R-:W-:-:S04]  /*214b0*/  FADD R82, R83, R82 ;  /* 0x0000005253527221 */ /* 0x000fc80000000000 */
[----:B------:R-:W-:Y:S04]  /*214c0*/  STL [R1+0x3c0], R26 ;  /* 0x0003c01a01007387 */ /* 0x000fe80000100800 */
[----:B------:R-:W-:Y:S04]  /*214d0*/  STL [R1+0x3c4], R24 ;  /* 0x0003c41801007387 */ /* 0x000fe80000100800 */
[----:B------:R0:W-:Y:S01]  /*214e0*/  STL [R1+0x3c8], R54 ;  /* 0x0003c83601007387 */ /* 0x0001e20000100800 */
[----:B------:R-:W-:-:S03]  /*214f0*/  FADD R237, R28, R237 ;  /* 0x000000ed1ced7221 */ /* 0x000fc60000000000 */
[----:B------:R1:W-:Y:S04]  /*21500*/  STL [R1+0x3cc], R52 ;  /* 0x0003cc3401007387 */ /* 0x0003e80000100800 */
[----:B------:R2:W-:Y:S04]  /*21510*/  STL [R1+0x3d0], R50 ;  /* 0x0003d03201007387 */ /* 0x0005e80000100800 */
[----:B------:R3:W-:Y:S01]  /*21520*/  STL [R1+0x3d4], R48 ;  /* 0x0003d43001007387 */ /* 0x0007e20000100800 */
[----:B------:R-:W-:-:S03]  /*21530*/  FADD R236, R29, R236 ;  /* 0x000000ec1dec7221 */ /* 0x000fc60000000000 */
[----:B------:R4:W-:Y:S04]  /*21540*/  STL [R1+0x3d8], R46 ;  /* 0x0003d82e01007387 */ /* 0x0009e80000100800 */
[----:B------:R4:W-:Y:S04]  /*21550*/  STL [R1+0x3dc], R44 ;  /* 0x0003dc2c01007387 */ /* 0x0009e80000100800 */
[----:B------:R4:W-:Y:S04]  /*21560*/  STL [R1+0x3e0], R42 ;  /* 0x0003e02a01007387 */ /* 0x0009e80000100800 */
        /* <DEDUP_REMOVED lines=12> */
[----:B------:R-:W4:Y:S04]  /*21630*/  LDL R55, [R1+0x324] ;  /* 0x0003240001377983 */ /* 0x000f280000100800 */
[----:B------:R4:W-:Y:S01]  /*21640*/  STL [R1+0x408], R86 ;  /* 0x0004085601007387 */ /* 0x0009e20000100800 */
[----:B------:R-:W-:-:S03]  /*21650*/  FADD R232, R33, R232 ;  /* 0x000000e821e87221 */ /* 0x000fc60000000000 */
[----:B0-----:R-:W4:Y:S04]  /*21660*/  LDL.LU R54, [R1+0x414] ;  /* 0x0004140001367983 */ /* 0x001f280000300800 */
[----:B------:R0:W-:Y:S04]  /*21670*/  STL [R1+0x40c], R84 ;  /* 0x00040c5401007387 */ /* 0x0001e80000100800 */
[----:B------:R-:W4:Y:S04]  /*21680*/  LDL R53, [R1+0x328] ;  /* 0x0003280001357983 */ /* 0x000f280000100800 */
[----:B------:R0:W-:Y:S01]  /*21690*/  STL [R1+0x410], R82 ;  /* 0x0004105201007387 */ /* 0x0001e20000100800 */
[----:B------:R-:W-:-:S03]  /*216a0*/  FADD R23, R34, R23 ;  /* 0x0000001722177221 */ /* 0x000fc60000000000 */
[----:B-1----:R-:W4:Y:S04]  /*216b0*/  LDL.LU R52, [R1+0x418] ;  /* 0x0004180001347983 */ /* 0x002f280000300800 */
[----:B------:R-:W4:Y:S04]  /*216c0*/  LDL R51, [R1+0x32c] ;  /* 0x00032c0001337983 */ /* 0x000f280000100800 */
[----:B--2---:R-:W2:Y:S01]  /*216d0*/  LDL.LU R50, [R1+0x41c] ;  /* 0x00041c0001327983 */ /* 0x004ea20000300800 */
[----:B------:R-:W-:-:S03]  /*216e0*/  FADD R22, R35, R22 ;  /* 0x0000001623167221 */ /* 0x000fc60000000000 */
[----:B------:R-:W2:Y:S04]  /*216f0*/  LDL R49, [R1+0x330] ;  /* 0x0003300001317983 */ /* 0x000ea80000100800 */
[----:B---3--:R-:W3:Y:S04]  /*21700*/  LDL.LU R48, [R1+0x420] ;  /* 0x0004200001307983 */ /* 0x008ee80000300800 */
[----:B------:R-:W3:Y:S04]  /*21710*/  LDL R47, [R1+0x334] ;  /* 0x00033400012f7983 */ /* 0x000ee80000100800 */
[----:B----4-:R-:W4:Y:S01]  /*21720*/  LDL.LU R46, [R1+0x424] ;  /* 0x00042400012e7983 */ /* 0x010f220000300800 */
[----:B------:R-:W-:-:S03]  /*21730*/  FADD R21, R36, R21 ;  /* 0x0000001524157221 */ /* 0x000fc60000000000 */
[----:B------:R-:W4:Y:S04]  /*21740*/  LDL R45, [R1+0x338] ;  /* 0x00033800012d7983 */ /* 0x000f280000100800 */
[----:B------:R-:W4:Y:S04]  /*21750*/  LDL.LU R44, [R1+0x428] ;  /* 0x00042800012c7983 */ /* 0x000f280000300800 */
[----:B------:R-:W4:Y:S01]  /*21760*/  LDL R43, [R1+0x33c] ;  /* 0x00033c00012b7983 */ /* 0x000f220000100800 */
[----:B------:R-:W-:-:S03]  /*21770*/  FADD R20, R37, R20 ;  /* 0x0000001425147221 */ /* 0x000fc60000000000 */
[----:B------:R-:W4:Y:S04]  /*21780*/  LDL.LU R42, [R1+0x42c] ;  /* 0x00042c00012a7983 */ /* 0x000f280000300800 */
[----:B------:R-:W4:Y:S01]  /*21790*/  LDL R41, [R1+0x2c0] ;  /* 0x0002c00001297983 */ /* 0x000f220000100800 */
[----:B------:R-:W-:-:S01]  /*217a0*/  FADD R19, R38, R19 ;  /* 0x0000001326137221 */ /* 0x000fc20000000000 */
[----:B------:R-:W-:Y:S02]  /*217b0*/  FADD R18, R39, R18 ;  /* 0x0000001227127221 */ /* 0x000fe40000000000 */
[----:B------:R-:W4:Y:S04]  /*217c0*/  LDL.LU R39, [R1+0x430] ;  /* 0x0004300001277983 */ /* 0x000f280000300800 */
[----:B------:R-:W4:Y:S04]  /*217d0*/  LDL R40, [R1+0x2c4] ;  /* 0x0002c40001287983 */ /* 0x000f280000100800 */
[----:B------:R-:W4:Y:S04]  /*217e0*/  LDL.LU R38, [R1+0x434] ;  /* 0x0004340001267983 */ /* 0x000f280000300800 */
[----:B------:R-:W4:Y:S01]  /*217f0*/  LDL R71, [R1+0x2c8] ;  /* 0x0002c80001477983 */ /* 0x000f220000100800 */
[----:B------:R-:W-:-:S03]  /*21800*/  FADD R17, R8, R17 ;  /* 0x0000001108117221 */ /* 0x000fc60000000000 */
[----:B------:R-:W4:Y:S04]  /*21810*/  LDL.LU R37, [R1+0x438] ;  /* 0x0004380001257983 */ /* 0x000f280000300800 */
[----:B------:R-:W4:Y:S04]  /*21820*/  LDL R70, [R1+0x2cc] ;  /* 0x0002cc0001467983 */ /* 0x000f280000100800 */
[----:B------:R-:W4:Y:S01]  /*21830*/  LDL.LU R36, [R1+0x43c] ;  /* 0x00043c0001247983 */ /* 0x000f220000300800 */
[----:B------:R-:W-:-:S03]  /*21840*/  FADD R16, R7, R16 ;  /* 0x0000001007107221 */ /* 0x000fc60000000000 */
[----:B------:R-:W4:Y:S04]  /*21850*/  LDL R69, [R1+0x2d0] ;  /* 0x0002d00001457983 */ /* 0x000f280000100800 */
[----:B------:R-:W4:Y:S04]  /*21860*/  LDL.LU R35, [R1+0x440] ;  /* 0x0004400001237983 */ /* 0x000f280000300800 */
[----:B------:R-:W4:Y:S04]  /*21870*/  LDL R68, [R1+0x2d4] ;  /* 0x0002d40001447983 */ /* 0x000f280000100800 */
[----:B------:R-:W4:Y:S01]  /*21880*/  LDL.LU R34, [R1+0x444] ;  /* 0x0004440001227983 */ /* 0x000f220000300800 */
[----:B------:R-:W-:-:S03]  /*21890*/  FADD R15, R6, R15 ;  /* 0x0000000f060f7221 */ /* 0x000fc60000000000 */
[----:B------:R-:W4:Y:S04]  /*218a0*/  LDL R67, [R1+0x2d8] ;  /* 0x0002d80001437983 */ /* 0x000f280000100800 */
[----:B------:R-:W4:Y:S04]  /*218b0*/  LDL.LU R33, [R1+0x448] ;  /* 0x0004480001217983 */ /* 0x000f280000300800 */
[----:B------:R-:W4:Y:S01]  /*218c0*/  LDL R66, [R1+0x2dc] ;  /* 0x0002dc0001427983 */ /* 0x000f220000100800 */
[----:B------:R-:W-:-:S03]  /*218d0*/  FADD R14, R5, R14 ;  /* 0x0000000e050e7221 */ /* 0x000fc60000000000 */
        /* <DEDUP_REMOVED lines=31> */
[----:B0-----:R-:W4:Y:S04]  /*21ad0*/  LDL R84, [R1+0x294] ;  /* 0x0002940001547983 */ /* 0x001f280000100800 */
[----:B------:R-:W4:Y:S04]  /*21ae0*/  LDL.LU R3, [R1+0x484] ;  /* 0x0004840001037983 */ /* 0x000f280000300800 */
[----:B------:R-:W4:Y:S04]  /*21af0*/  LDL R83, [R1+0x298] ;  /* 0x0002980001537983 */ /* 0x000f280000100800 */
[----:B------:R-:W4:Y:S04]  /*21b00*/  LDL.LU R2, [R1+0x488] ;  /* 0x0004880001027983 */ /* 0x000f280000300800 */
[----:B------:R-:W4:Y:S04]  /*21b10*/  LDL R82, [R1+0x29c] ;  /* 0x00029c0001527983 */ /* 0x000f280000100800 */
[----:B------:R-:W4:Y:S01]  /*21b20*/  LDL.LU R0, [R1+0x48c] ;  /* 0x00048c0001007983 */ /* 0x000f220000300800 */
[----:B------:R-:W-:-:S05]  /*21b30*/  FADD R54, R55, R54 ;  /* 0x0000003637367221 */ /* 0x000fca0000000000 */
[----:B------:R0:W-:Y:S01]  /*21b40*/  STL [R1+0x414], R54 ;  /* 0x0004143601007387 */ /* 0x0001e20000100800 */
[----:B------:R-:W-:-:S01]  /*21b50*/  FADD R52, R53, R52 ;  /* 0x0000003435347221 */ /* 0x000fc20000000000 */
[----:B--2---:R-:W-:-:S04]  /*21b60*/  FADD R50, R51, R50 ;  /* 0x0000003233327221 */ /* 0x004fc80000000000 */
[----:B------:R1:W-:Y:S01]  /*21b70*/  STL [R1+0x418], R52 ;  /* 0x0004183401007387 */ /* 0x0003e20000100800 */
[----:B---3--:R-:W-:-:S03]  /*21b80*/  FADD R48, R49, R48 ;  /* 0x0000003031307221 */ /* 0x008fc60000000000 */
[----:B------:R2:W-:Y:S01]  /*21b90*/  STL [R1+0x41c], R50 ;  /* 0x00041c3201007387 */ /* 0x0005e20000100800 */
[----:B----4-:R-:W-:-:S03]  /*21ba0*/  FADD R46, R47, R46 ;  /* 0x0000002e2f2e7221 */ /* 0x010fc60000000000 */
[----:B------:R3:W-:Y:S01]  /*21bb0*/  STL [R1+0x420], R48 ;  /* 0x0004203001007387 */ /* 0x0007e20000100800 */
[----:B------:R-:W-:-:S03]  /*21bc0*/  FADD R44, R45, R44 ;  /* 0x0000002c2d2c7221 */ /* 0x000fc60000000000 */
[----:B------:R4:W-:Y:S01]  /*21bd0*/  STL [R1+0x424], R46 ;  /* 0x0004242e01007387 */ /* 0x0009e20000100800 */
[----:B------:R-:W-:-:S03]  /*21be0*/  FADD R42, R43, R42 ;  /* 0x0000002a2b2a7221 */ /* 0x000fc60000000000 */
[----:B------:R4:W-:Y:S04]  /*21bf0*/  STL [R1+0x428], R44 ;  /* 0x0004282c01007387 */ /* 0x0009e80000100800 */
[----:B------:R4:W-:Y:S01]  /*21c00*/  STL [R1+0x42c], R42 ;  /* 0x00042c2a01007387 */ /* 0x0009e20000100800 */
[----:B------:R-:W-:-:S01]  /*21c10*/  FADD R39, R41, R39 ;  /* 0x0000002729277221 */ /* 0x000fc20000000000 */
[----:B------:R-:W-:-:S04]  /*21c20*/  FADD R38, R40, R38 ;  /* 0x0000002628267221 */ /* 0x000fc80000000000 */
[----:B------:R4:W-:Y:S01]  /*21c30*/  STL [R1+0x430], R39 ;  /* 0x0004302701007387 */ /* 0x0009e20000100800 */
[----:B------:R-:W-:-:S03]  /*21c40*/  FADD R37, R71, R37 ;  /* 0x0000002547257221 */ /* 0x000fc60000000000 */
        /* <DEDUP_REMOVED lines=36> */
[----:B------:R4:W-:Y:S04]  /*21e90*/  STL [R1+0x47c], R5 ;  /* 0x00047c0501007387 */ /* 0x0009e80000100800 */
[----:B------:R4:W-:Y:S01]  /*21ea0*/  STL [R1+0x480], R4 ;  /* 0x0004800401007387 */ /* 0x0009e20000100800 */
[----:B------:R-:W-:-:S03]  /*21eb0*/  FADD R3, R84, R3 ;  /* 0x0000000354037221 */ /* 0x000fc60000000000 */
[----:B------:R-:W4:Y:S04]  /*21ec0*/  LDL R55, [R1+0x2a0] ;  /* 0x0002a00001377983 */ /* 0x000f280000100800 */
[----:B------:R4:W-:Y:S01]  /*21ed0*/  STL [R1+0x484], R3 ;  /* 0x0004840301007387 */ /* 0x0009e20000100800 */
[----:B------:R-:W-:-:S03]  /*21ee0*/  FADD R2, R83, R2 ;  /* 0x0000000253027221 */ /* 0x000fc60000000000 */
[----:B0-----:R-:W4:Y:S04]  /*21ef0*/  LDL.LU R54, [R1+0x490] ;  /* 0x0004900001367983 */ /* 0x001f280000300800 */
[----:B------:R0:W-:Y:S01]  /*21f00*/  STL [R1+0x488], R2 ;  /* 0x0004880201007387 */ /* 0x0001e20000100800 */
[----:B------:R-:W-:-:S03]  /*21f10*/  FADD R0, R82, R0 ;  /* 0x0000000052007221 */ /* 0x000fc60000000000 */
[----:B------:R-:W4:Y:S04]  /*21f20*/  LDL R53, [R1+0x2a4] ;  /* 0x0002a40001357983 */ /* 0x000f280000100800 */
[----:B------:R0:W-:Y:S04]  /*21f30*/  STL [R1+0x48c], R0 ;  /* 0x00048c0001007387 */ /* 0x0001e80000100800 */
[----:B-1----:R-:W4:Y:S04]  /*21f40*/  LDL.LU R52, [R1+0x494] ;  /* 0x0004940001347983 */ /* 0x002f280000300800 */
[----:B------:R-:W4:Y:S04]  /*21f50*/  LDL R51, [R1+0x2a8] ;  /* 0x0002a80001337983 */ /* 0x000f280000100800 */
[----:B--2---:R-:W2:Y:S04]  /*21f60*/  LDL.LU R50, [R1+0x498] ;  /* 0x0004980001327983 */ /* 0x004ea80000300800 */
[----:B------:R-:W2:Y:S04]  /*21f70*/  LDL R49, [R1+0x2ac] ;  /* 0x0002ac0001317983 */ /* 0x000ea80000100800 */
[----:B---3--:R-:W3:Y:S04]  /*21f80*/  LDL.LU R48, [R1+0x49c] ;  /* 0x00049c0001307983 */ /* 0x008ee80000300800 */
[----:B------:R-:W3:Y:S04]  /*21f90*/  LDL R47, [R1+0x2b0] ;  /* 0x0002b000012f7983 */ /* 0x000ee80000100800 */
[----:B----4-:R-:W4:Y:S04]  /*21fa0*/  LDL.LU R46, [R1+0x4a0] ;  /* 0x0004a000012e7983 */ /* 0x010f280000300800 */
        /* <DEDUP_REMOVED lines=49> */
[----:B0-----:R-:W4:Y:S04]  /*222c0*/  LDL.LU R2, [R1+0x504] ;  /* 0x0005040001027983 */ /* 0x001f280000300800 */
        /* <DEDUP_REMOVED lines=12> */
[----:B------:R-:W-:Y:S01]  /*22390*/  STL [R1+0x4a0], R46 ;  /* 0x0004a02e01007387 */ /* 0x000fe20000100800 */
[----:B------:R-:W-:-:S03]  /*223a0*/  FADD R42, R43, R42 ;  /* 0x0000002a2b2a7221 */ /* 0x000fc60000000000 */
[----:B------:R-:W-:Y:S01]  /*223b0*/  STL [R1+0x4a4], R44 ;  /* 0x0004a42c01007387 */ /* 0x000fe20000100800 */
[----:B------:R-:W-:-:S03]  /*223c0*/  FADD R39, R41, R39 ;  /* 0x0000002729277221 */ /* 0x000fc60000000000 */
[----:B------:R-:W-:Y:S01]  /*223d0*/  STL [R1+0x4a8], R42 ;  /* 0x0004a82a01007387 */ /* 0x000fe20000100800 */
        /* <DEDUP_REMOVED lines=41> */
[----:B------:R-:W-:-:S01]  /*22670*/  FADD R3, R84, R3 ;  /* 0x0000000354037221 */ /* 0x000fc20000000000 */
[----:B------:R-:W-:Y:S01]  /*22680*/  FADD R2, R83, R2 ;  /* 0x0000000253027221 */ /* 0x000fe20000000000 */
[----:B------:R-:W-:-:S02]  /*22690*/  FADD R0, R82, R0 ;  /* 0x0000000052007221 */ /* 0x000fc40000000000 */
[----:B------:R-:W4:Y:S04]  /*226a0*/  LDL R82, [R1+0x21c] ;  /* 0x00021c0001527983 */ /* 0x000f280000100800 */
[----:B------:R4:W-:Y:S04]  /*226b0*/  STL [R1+0x500], R3 ;  /* 0x0005000301007387 */ /* 0x0009e80000100800 */
[----:B------:R-:W4:Y:S04]  /*226c0*/  LDL.LU R83, [R1+0x50c] ;  /* 0x00050c0001537983 */ /* 0x000f280000300800 */
[----:B------:R4:W-:Y:S04]  /*226d0*/  STL [R1+0x504], R2 ;  /* 0x0005040201007387 */ /* 0x0009e80000100800 */
[----:B------:R-:W4:Y:S04]  /*226e0*/  LDL R84, [R1+0x220] ;  /* 0x0002200001547983 */ /* 0x000f280000100800 */
[----:B------:R4:W-:Y:S04]  /*226f0*/  STL [R1+0x508], R0 ;  /* 0x0005080001007387 */ /* 0x0009e80000100800 */
[----:B------:R-:W4:Y:S04]  /*22700*/  LDL.LU R85, [R1+0x510] ;  /* 0x0005100001557983 */ /* 0x000f280000300800 */
[----:B------:R-:W4:Y:S04]  /*22710*/  LDL R86, [R1+0x224] ;  /* 0x0002240001567983 */ /* 0x000f280000100800 */
[----:B------:R-:W4:Y:S04]  /*22720*/  LDL.LU R87, [R1+0x514] ;  /* 0x0005140001577983 */ /* 0x000f280000300800 */
[----:B------:R-:W4:Y:S04]  /*22730*/  LDL R56, [R1+0x228] ;  /* 0x0002280001387983 */ /* 0x000f280000100800 */
[----:B------:R-:W4:Y:S04]  /*22740*/  LDL.LU R55, [R1+0x518] ;  /* 0x0005180001377983 */ /* 0x000f280000300800 */
[----:B0-----:R-:W4:Y:S04]  /*22750*/  LDL R54, [R1+0x22c] ;  /* 0x00022c0001367983 */ /* 0x001f280000100800 */
[----:B------:R-:W4:Y:S04]  /*22760*/  LDL.LU R53, [R1+0x51c] ;  /* 0x00051c0001357983 */ /* 0x000f280000300800 */
[----:B-1----:R-:W4:Y:S04]  /*22770*/  LDL R52, [R1+0x230] ;  /* 0x0002300001347983 */ /* 0x002f280000100800 */
[----:B------:R-:W4:Y:S04]  /*22780*/  LDL.LU R51, [R1+0x520] ;  /* 0x0005200001337983 */ /* 0x000f280000300800 */
[----:B--2---:R-:W2:Y:S04]  /*22790*/  LDL R50, [R1+0x234] ;  /* 0x0002340001327983 */ /* 0x004ea80000100800 */
[----:B------:R-:W2:Y:S04]  /*227a0*/  LDL.LU R49, [R1+0x524] ;  /* 0x0005240001317983 */ /* 0x000ea80000300800 */
[----:B---3--:R-:W3:Y:S04]  /*227b0*/  LDL R48, [R1+0x238] ;  /* 0x0002380001307983 */ /* 0x008ee80000100800 */
[----:B----4-:R-:W3:Y:S04]  /*227c0*/  LDL.LU R39, [R1+0x528] ;  /* 0x0005280001277983 */ /* 0x010ee80000300800 */
        /* <DEDUP_REMOVED lines=45> */
[----:B------:R-:W4:Y:S01]  /*22aa0*/  LDL.LU R0, [R1+0x584] ;  /* 0x0005840001007983 */ /* 0x000f220000300800 */
[----:B------:R-:W-:-:S03]  /*22ab0*/  FADD R83, R82, R83 ;  /* 0x0000005352537221 */ /* 0x000fc60000000000 */
[----:B------:R-:W4:Y:S04]  /*22ac0*/  LDL.LU R82, [R1+0xb78] ;  /* 0x000b780001527983 */ /* 0x000f280000300800 */
[----:B------:R0:W-:Y:S01]  /*22ad0*/  STL [R1+0x50c], R83 ;  /* 0x00050c5301007387 */ /* 0x0001e20000100800 */
[----:B------:R-:W-:-:S03]  /*22ae0*/  FADD R85, R84, R85 ;  /* 0x0000005554557221 */ /* 0x000fc60000000000 */
[----:B0-----:R-:W4:Y:S04]  /*22af0*/  LDL.LU R83, [R1+0xb74] ;  /* 0x000b740001537983 */ /* 0x001f280000300800 */
[----:B------:R-:W4:Y:S01]  /*22b00*/  LDL.LU R84, [R1+0xb70] ;  /* 0x000b700001547983 */ /* 0x000f220000300800 */
[----:B------:R-:W-:-:S03]  /*22b10*/  FADD R87, R86, R87 ;  /* 0x0000005756577221 */ /* 0x000fc60000000000 */
[----:B------:R0:W-:Y:S01]  /*22b20*/  STL [R1+0x510], R85 ;  /* 0x0005105501007387 */ /* 0x0001e20000100800 */
[----:B------:R-:W-:-:S03]  /*22b30*/  FADD R55, R56, R55 ;  /* 0x0000003738377221 */ /* 0x000fc60000000000 */
[----:B0-----:R-:W4:Y:S04]  /*22b40*/  LDL.LU R85, [R1+0xb6c] ;  /* 0x000b6c0001557983 */ /* 0x001f280000300800 */
[----:B------:R-:W4:Y:S01]  /*22b50*/  LDL.LU R86, [R1+0xb68] ;  /* 0x000b680001567983 */ /* 0x000f220000300800 */
[----:B------:R-:W-:-:S03]  /*22b60*/  FADD R53, R54, R53 ;  /* 0x0000003536357221 */ /* 0x000fc60000000000 */
[----:B------:R0:W-:Y:S01]  /*22b70*/  STL [R1+0x514], R87 ;  /* 0x0005145701007387 */ /* 0x0001e20000100800 */
[----:B------:R-:W-:-:S03]  /*22b80*/  FADD R51, R52, R51 ;  /* 0x0000003334337221 */ /* 0x000fc60000000000 */
[----:B0-----:R-:W4:Y:S01]  /*22b90*/  LDL.LU R87, [R1+0xb64] ;  /* 0x000b640001577983 */ /* 0x001f220000300800 */
[----:B--2---:R-:W-:-:S03]  /*22ba0*/  FADD R49, R50, R49 ;  /* 0x0000003132317221 */ /* 0x004fc60000000000 */
[----:B------:R-:W2:Y:S04]  /*22bb0*/  LDL.LU R56, [R1+0xb60] ;  /* 0x000b600001387983 */ /* 0x000ea80000300800 */
[----:B------:R-:W-:Y:S01]  /*22bc0*/  STL [R1+0x518], R55 ;  /* 0x0005183701007387 */ /* 0x000fe20000100800 */
[----:B---3--:R-:W-:-:S03]  /*22bd0*/  FADD R39, R48, R39 ;  /* 0x0000002730277221 */ /* 0x008fc60000000000 */
[----:B------:R-:W-:Y:S04]  /*22be0*/  STL [R1+0x51c], R53 ;  /* 0x00051c3501007387 */ /* 0x000fe80000100800 */
[----:B------:R-:W-:Y:S01]  /*22bf0*/  STL [R1+0x520], R51 ;  /* 0x0005203301007387 */ /* 0x000fe20000100800 */
[----:B----4-:R-:W-:-:S03]  /*22c00*/  FADD R38, R47, R38 ;  /* 0x000000262f267221 */ /* 0x010fc60000000000 */
[----:B------:R-:W-:Y:S04]  /*22c10*/  STL [R1+0x524], R49 ;  /* 0x0005243101007387 */ /* 0x000fe80000100800 */
[----:B------:R-:W-:Y:S01]  /*22c20*/  STL [R1+0x528], R39 ;  /* 0x0005282701007387 */ /* 0x000fe20000100800 */
[----:B------:R-:W-:-:S03]  /*22c30*/  FADD R37, R46, R37 ;  /* 0x000000252e257221 */ /* 0x000fc60000000000 */
        /* <DEDUP_REMOVED lines=36> */
[----:B------:R-:W-:Y:S04]  /*22e80*/  STL [R1+0x574], R5 ;  /* 0x0005740501007387 */ /* 0x000fe80000100800 */
[----:B------:R-:W-:Y:S01]  /*22e90*/  STL [R1+0x578], R4 ;  /* 0x0005780401007387 */ /* 0x000fe20000100800 */
[----:B------:R-:W-:-:S03]  /*22ea0*/  FADD R3, R59, R3 ;  /* 0x000000033b037221 */ /* 0x000fc60000000000 */
[----:B0-----:R-:W3:Y:S04]  /*22eb0*/  LDL R32, [R1+0x198] ;  /* 0x0001980001207983 */ /* 0x001ee80000100800 */
[----:B------:R0:W-:Y:S01]  /*22ec0*/  STL [R1+0x57c], R3 ;  /* 0x00057c0301007387 */ /* 0x0001e20000100800 */
[----:B------:R-:W-:-:S03]  /*22ed0*/  FADD R2, R58, R2 ;  /* 0x000000023a027221 */ /* 0x000fc60000000000 */
[----:B-1----:R-:W3:Y:S04]  /*22ee0*/  LDL.LU R31, [R1+0x588] ;  /* 0x00058800011f7983 */ /* 0x002ee80000300800 */
[----:B------:R1:W-:Y:S01]  /*22ef0*/  STL [R1+0x580], R2 ;  /* 0x0005800201007387 */ /* 0x0003e20000100800 */
[----:B------:R-:W-:-:S03]  /*22f00*/  FADD R0, R57, R0 ;  /* 0x0000000039007221 */ /* 0x000fc60000000000 */
[----:B------:R-:W4:Y:S04]  /*22f10*/  LDL R57, [R1+0x19c] ;  /* 0x00019c0001397983 */ /* 0x000f280000100800 */
[----:B------:R1:W-:Y:S04]  /*22f20*/  STL [R1+0x584], R0 ;  /* 0x0005840001007387 */ /* 0x0003e80000100800 */
[----:B------:R-:W4:Y:S04]  /*22f30*/  LDL.LU R58, [R1+0x58c] ;  /* 0x00058c00013a7983 */ /* 0x000f280000300800 */
[----:B------:R-:W2:Y:S04]  /*22f40*/  LDL R59, [R1+0x1a0] ;  /* 0x0001a000013b7983 */ /* 0x000ea80000100800 */
[----:B------:R-:W2:Y:S04]  /*22f50*/  LDL.LU R60, [R1+0x590] ;  /* 0x00059000013c7983 */ /* 0x000ea80000300800 */
        /* <DEDUP_REMOVED lines=9> */
[----:B0-----:R-:W2:Y:S04]  /*22ff0*/  LDL.LU R3, [R1+0x5a4] ;  /* 0x0005a40001037983 */ /* 0x001ea80000300800 */
[----:B------:R-:W2:Y:S04]  /*23000*/  LDL R55, [R1+0x1b8] ;  /* 0x0001b80001377983 */ /* 0x000ea80000100800 */
[----:B-1----:R-:W2:Y:S04]  /*23010*/  LDL.LU R2, [R1+0x5a8] ;  /* 0x0005a80001027983 */ /* 0x002ea80000300800 */
[----:B------:R-:W2:Y:S04]  /*23020*/  LDL R54, [R1+0x1bc] ;  /* 0x0001bc0001367983 */ /* 0x000ea80000100800 */
[----:B------:R-:W2:Y:S04]  /*23030*/  LDL.LU R0, [R1+0x5ac] ;  /* 0x0005ac0001007983 */ /* 0x000ea80000300800 */
[----:B------:R-:W2:Y:S04]  /*23040*/  LDL R53, [R1+0x140] ;  /* 0x0001400001357983 */ /* 0x000ea80000100800 */
[----:B------:R-:W2:Y:S04]  /*23050*/  LDL R52, [R1+0x144] ;  /* 0x0001440001347983 */ /* 0x000ea80000100800 */
[----:B------:R-:W2:Y:S04]  /*23060*/  LDL R51, [R1+0x148] ;  /* 0x0001480001337983 */ /* 0x000ea80000100800 */
[----:B------:R-:W2:Y:S04]  /*23070*/  LDL R50, [R1+0x14c] ;  /* 0x00014c0001327983 */ /* 0x000ea80000100800 */
[----:B------:R-:W2:Y:S04]  /*23080*/  LDL R49, [R1+0x150] ;  /* 0x0001500001317983 */ /* 0x000ea80000100800 */
        /* <DEDUP_REMOVED lines=25> */
[----:B------:R-:W2:Y:S04]  /*23220*/  LDL R67, [R1+0x108] ;  /* 0x0001080001437983 */ /* 0x000ea80000100800 */
[----:B------:R-:W2:Y:S04]  /*23230*/  LDL R66, [R1+0x10c] ;  /* 0x00010c0001427983 */ /* 0x000ea80000100800 */
[----:B------:R-:W2:Y:S04]  /*23240*/  LDL.LU R35, [R1+0x5b0] ;  /* 0x0005b00001237983 */ /* 0x000ea80000300800 */
[----:B------:R-:W2:Y:S04]  /*23250*/  LDL.LU R34, [R1+0x5b4] ;  /* 0x0005b40001227983 */ /* 0x000ea80000300800 */
[----:B------:R-:W2:Y:S01]  /*23260*/  LDL.LU R33, [R1+0x5b8] ;  /* 0x0005b80001217983 */ /* 0x000ea20000300800 */
[----:B---3--:R-:W-:-:S05]  /*23270*/  FADD R31, R32, R31 ;  /* 0x0000001f201f7221 */ /* 0x008fca0000000000 */
[----:B------:R0:W-:Y:S04]  /*23280*/  STL [R1+0x588], R31 ;  /* 0x0005881f01007387 */ /* 0x0001e80000100800 */
[----:B------:R-:W3:Y:S04]  /*23290*/  LDL.LU R32, [R1+0x5bc] ;  /* 0x0005bc0001207983 */ /* 0x000ee80000300800 */
[----:B0-----:R-:W3:Y:S01]  /*232a0*/  LDL.LU R31, [R1+0x5c0] ;  /* 0x0005c000011f7983 */ /* 0x001ee20000300800 */
[----:B----4-:R-:W-:-:S03]  /*232b0*/  FADD R58, R57, R58 ;  /* 0x0000003a393a7221 */ /* 0x010fc60000000000 */
[----:B------:R-:W4:Y:S04]  /*232c0*/  LDL.LU R57, [R1+0xb5c] ;  /* 0x000b5c0001397983 */ /* 0x000f280000300800 */
[----:B------:R0:W-:Y:S01]  /*232d0*/  STL [R1+0x58c], R58 ;  /* 0x00058c3a01007387 */ /* 0x0001e20000100800 */
[----:B--2---:R-:W-:-:S03]  /*232e0*/  FADD R60, R59, R60 ;  /* 0x0000003c3b3c7221 */ /* 0x004fc60000000000 */
[----:B0-----:R-:W2:Y:S01]  /*232f0*/  LDL.LU R58, [R1+0xb58] ;  /* 0x000b5800013a7983 */ /* 0x001ea20000300800 */
[----:B------:R-:W-:-:S03]  /*23300*/  FADD R62, R61, R62 ;  /* 0x0000003e3d3e7221 */ /* 0x000fc60000000000 */
[----:B------:R-:W2:Y:S04]  /*23310*/  LDL.LU R59, [R1+0xb54] ;  /* 0x000b5400013b7983 */ /* 0x000ea80000300800 */
[----:B------:R0:W-:Y:S01]  /*23320*/  STL [R1+0x590], R60 ;  /* 0x0005903c01007387 */ /* 0x0001e20000100800 */
[----:B------:R-:W-:-:S03]  /*23330*/  FADD R64, R63, R64 ;  /* 0x000000403f407221 */ /* 0x000fc60000000000 */
[----:B0-----:R-:W2:Y:S01]  /*23340*/  LDL.LU R60, [R1+0xb50] ;  /* 0x000b5000013c7983 */ /* 0x001ea20000300800 */
[----:B------:R-:W-:-:S03]  /*23350*/  FADD R39, R65, R39 ;  /* 0x0000002741277221 */ /* 0x000fc60000000000 */
[----:B------:R-:W2:Y:S01]  /*23360*/  LDL.LU R61, [R1+0xb4c] ;  /* 0x000b4c00013d7983 */ /* 0x000ea20000300800 */
[----:B------:R-:W-:-:S03]  /*23370*/  FADD R37, R38, R37 ;  /* 0x0000002526257221 */ /* 0x000fc60000000000 */
[----:B------:R0:W-:Y:S01]  /*23380*/  STL [R1+0x594], R62 ;  /* 0x0005943e01007387 */ /* 0x0001e20000100800 */
[----:B------:R-:W-:-:S03]  /*23390*/  FADD R3, R36, R3 ;  /* 0x0000000324037221 */ /* 0x000fc60000000000 */
[----:B0-----:R-:W2:Y:S04]  /*233a0*/  LDL.LU R62, [R1+0xb48] ;  /* 0x000b4800013e7983 */ /* 0x001ea80000300800 */
[----:B------:R-:W2:Y:S01]  /*233b0*/  LDL.LU R63, [R1+0xb44] ;  /* 0x000b4400013f7983 */ /* 0x000ea20000300800 */
[----:B------:R-:W-:-:S03]  /*233c0*/  FADD R2, R55, R2 ;  /* 0x0000000237027221 */ /* 0x000fc60000000000 */
[----:B------:R0:W-:Y:S01]  /*233d0*/  STL [R1+0x598], R64 ;  /* 0x0005984001007387 */ /* 0x0001e20000100800 */
[----:B------:R-:W-:-:S03]  /*233e0*/  FADD R0, R54, R0 ;  /* 0x0000000036007221 */ /* 0x000fc60000000000 */
[----:B0-----:R-:W2:Y:S04]  /*233f0*/  LDL.LU R64, [R1+0xb40] ;  /* 0x000b400001407983 */ /* 0x001ea80000300800 */
[----:B------:R-:W2:Y:S04]  /*23400*/  LDL.LU R65, [R1+0xb3c] ;  /* 0x000b3c0001417983 */ /* 0x000ea80000300800 */
[----:B------:R-:W-:Y:S04]  /*23410*/  STL [R1+0x59c], R39 ;  /* 0x00059c2701007387 */ /* 0x000fe80000100800 */
[----:B------:R-:W-:Y:S04]  /*23420*/  STL [R1+0x5a0], R37 ;  /* 0x0005a02501007387 */ /* 0x000fe80000100800 */
[----:B------:R0:W-:Y:S04]  /*23430*/  STL [R1+0x5a4], R3 ;  /* 0x0005a40301007387 */ /* 0x0001e80000100800 */
[----:B0-----:R-:W4:Y:S04]  /*23440*/  LDL.LU R3, [R1+0x5f4] ;  /* 0x0005f40001037983 */ /* 0x001f280000300800 */
[----:B------:R0:W-:Y:S04]  /*23450*/  STL [R1+0x5a8], R2 ;  /* 0x0005a80201007387 */ /* 0x0001e80000100800 */
[----:B0-----:R-:W2:Y:S04]  /*23460*/  LDL.LU R2, [R1+0x5f8] ;  /* 0x0005f80001027983 */ /* 0x001ea80000300800 */
[----:B------:R0:W-:Y:S04]  /*23470*/  STL [R1+0x5ac], R0 ;  /* 0x0005ac0001007387 */ /* 0x0001e80000100800 */
[----:B0-----:R-:W2:Y:S01]  /*23480*/  LDL.LU R0, [R1+0x5fc] ;  /* 0x0005fc0001007983 */ /* 0x001ea20000300800 */
        /* <DEDUP_REMOVED lines=13> */
[----:B------:R-:W-:-:S04]  /*23560*/  FADD R34, R52, R34 ;  /* 0x0000002234227221 */ /* 0x000fc80000000000 */
[----:B------:R-:W-:Y:S01]  /*23570*/  STL [R1+0x5b0], R35 ;  /* 0x0005b02301007387 */ /* 0x000fe20000100800 */
[----:B------:R-:W-:-:S03]  /*23580*/  FADD R33, R51, R33 ;  /* 0x0000002133217221 */ /* 0x000fc60000000000 */
[----:B------:R-:W-:Y:S04]  /*23590*/  STL [R1+0x5b4], R34 ;  /* 0x0005b42201007387 */ /* 0x000fe80000100800 */
[----:B------:R-:W-:Y:S01]  /*235a0*/  STL [R1+0x5b8], R33 ;  /* 0x0005b82101007387 */ /* 0x000fe20000100800 */
[----:B---3--:R-:W-:-:S01]  /*235b0*/  FADD R32, R50, R32 ;  /* 0x0000002032207221 */ /* 0x008fc20000000000 */
[----:B------:R-:W-:-:S04]  /*235c0*/  FADD R31, R49, R31 ;  /* 0x0000001f311f7221 */ /* 0x000fc80000000000 */
[----:B------:R-:W-:Y:S04]  /*235d0*/  STL [R1+0x5bc], R32 ;  /* 0x0005bc2001007387 */ /* 0x000fe80000100800 */
[----:B------:R-:W-:Y:S04]  /*235e0*/  STL [R1+0x5c0], R31 ;  /* 0x0005c01f01007387 */ /* 0x000fe80000100800 */
[----:B------:R-:W-:Y:S04]  /*235f0*/  STL [R1+0x5c4], R30 ;  /* 0x0005c41e01007387 */ /* 0x000fe80000100800 */
[----:B------:R-:W-:Y:S04]  /*23600*/  STL [R1+0x5c8], R29 ;  /* 0x0005c81d01007387 */ /* 0x000fe80000100800 */
[----:B------:R0:W-:Y:S04]  /*23610*/  STL [R1+0x5cc], R28 ;  /* 0x0005cc1c01007387 */ /* 0x0001e80000100800 */
[----:B------:R-:W-:Y:S04]  /*23620*/  STL [R1+0x5d0], R27 ;  /* 0x0005d01b01007387 */ /* 0x000fe80000100800 */
[----:B------:R1:W-:Y:S04]  /*23630*/  STL [R1+0x5d4], R26 ;  /* 0x0005d41a01007387 */ /* 0x0003e80000100800 */
[----:B------:R3:W-:Y:S04]  /*23640*/  STL [R1+0x5d8], R25 ;  /* 0x0005d81901007387 */ /* 0x0007e80000100800 */
[----:B------:R3:W-:Y:S04]  /*23650*/  STL [R1+0x5dc], R24 ;  /* 0x0005dc1801007387 */ /* 0x0007e80000100800 */
[----:B------:R-:W-:Y:S04]  /*23660*/  STL [R1+0x5e0], R8 ;  /* 0x0005e00801007387 */ /* 0x000fe80000100800 */
[----:B------:R-:W-:Y:S04]  /*23670*/  STL [R1+0x5e4], R7 ;  /* 0x0005e40701007387 */ /* 0x000fe80000100800 */
[----:B------:R-:W-:Y:S04]  /*23680*/  STL [R1+0x5e8], R6 ;  /* 0x0005e80601007387 */ /* 0x000fe80000100800 */
[----:B------:R-:W-:Y:S04]  /*23690*/  STL [R1+0x5ec], R5 ;  /* 0x0005ec0501007387 */ /* 0x000fe80000100800 */
[----:B------:R-:W-:Y:S01]  /*236a0*/  STL [R1+0x5f0], R4 ;  /* 0x0005f00401007387 */ /* 0x000fe20000100800 */
[----:B----4-:R-:W-:-:S01]  /*236b0*/  FADD R3, R68, R3 ;  /* 0x0000000344037221 */ /* 0x010fc20000000000 */
[----:B--2---:R-:W-:Y:S01]  /*236c0*/  FADD R2, R67, R2 ;  /* 0x0000000243027221 */ /* 0x004fe20000000000 */
[----:B------:R-:W-:-:S02]  /*236d0*/  FADD R0, R66, R0 ;  /* 0x0000000042007221 */ /* 0x000fc40000000000 */
[----:B------:R-:W2:Y:S04]  /*236e0*/  LDL R66, [R1+0x110] ;  /* 0x0001100001427983 */ /* 0x000ea80000100800 */
[----:B------:R4:W-:Y:S04]  /*236f0*/  STL [R1+0x5f4], R3 ;  /* 0x0005f40301007387 */ /* 0x0009e80000100800 */
[----:B0-----:R-:W2:Y:S04]  /*23700*/  LDL.LU R28, [R1+0x600] ;  /* 0x00060000011c7983 */ /* 0x001ea80000300800 */
[----:B------:R0:W-:Y:S04]  /*23710*/  STL [R1+0x5f8], R2 ;  /* 0x0005f80201007387 */ /* 0x0001e80000100800 */
[----:B------:R-:W2:Y:S04]  /*23720*/  LDL R67, [R1+0x114] ;  /* 0x0001140001437983 */ /* 0x000ea80000100800 */
[----:B------:R0:W-:Y:S04]  /*23730*/  STL [R1+0x5fc], R0 ;  /* 0x0005fc0001007387 */ /* 0x0001e80000100800 */
        /* <DEDUP_REMOVED lines=17> */
[----:B-1----:R-:W2:Y:S04]  /*23850*/  LDL R26, [R1+0x138] ;  /* 0x00013800011a7983 */ /* 0x002ea80000100800 */
[----:B---3--:R-:W3:Y:S04]  /*23860*/  LDL.LU R25, [R1+0x628] ;  /* 0x0006280001197983 */ /* 0x008ee80000300800 */
[----:B------:R-:W3:Y:S04]  /*23870*/  LDL R55, [R1+0x13c] ;  /* 0x00013c0001377983 */ /* 0x000ee80000100800 */
[----:B------:R-:W3:Y:S04]  /*23880*/  LDL.LU R24, [R1+0x62c] ;  /* 0x00062c0001187983 */ /* 0x000ee80000300800 */
[----:B------:R-:W3:Y:S04]  /*23890*/  LDL R54, [R1+0xc0] ;  /* 0x0000c00001367983 */ /* 0x000ee80000100800 */
[----:B----4-:R-:W4:Y:S04]  /*238a0*/  LDL.LU R3, [R1+0x630] ;  /* 0x0006300001037983 */ /* 0x010f280000300800 */
[----:B------:R-:W4:Y:S04]  /*238b0*/  LDL R53, [R1+0xc4] ;  /* 0x0000c40001357983 */ /* 0x000f280000100800 */
[----:B0-----:R-:W4:Y:S04]  /*238c0*/  LDL.LU R2, [R1+0x634] ;  /* 0x0006340001027983 */ /* 0x001f280000300800 */
[----:B------:R-:W4:Y:S04]  /*238d0*/  LDL R52, [R1+0xc8] ;  /* 0x0000c80001347983 */ /* 0x000f280000100800 */
[----:B------:R-:W4:Y:S04]  /*238e0*/  LDL.LU R0, [R1+0x638] ;  /* 0x0006380001007983 */ /* 0x000f280000300800 */
[----:B------:R-:W4:Y:S04]  /*238f0*/  LDL R51, [R1+0xcc] ;  /* 0x0000cc0001337983 */ /* 0x000f280000100800 */
[----:B------:R-:W4:Y:S04]  /*23900*/  LDL R50, [R1+0xd0] ;  /* 0x0000d00001327983 */ /* 0x000f280000100800 */
[----:B------:R-:W4:Y:S04]  /*23910*/  LDL R49, [R1+0xd4] ;  /* 0x0000d40001317983 */ /* 0x000f280000100800 */
[----:B------:R-:W4:Y:S04]  /*23920*/  LDL R48, [R1+0xd8] ;  /* 0x0000d80001307983 */ /* 0x000f280000100800 */
        /* <DEDUP_REMOVED lines=12> */
[----:B--2---:R-:W-:-:S03]  /*239f0*/  FADD R28, R66, R28 ;  /* 0x0000001c421c7221 */ /* 0x004fc60000000000 */
[----:B------:R-:W2:Y:S04]  /*23a00*/  LDL.LU R66, [R1+0xb38] ;  /* 0x000b380001427983 */ /* 0x000ea80000300800 */
        /* <DEDUP_REMOVED lines=17> */
[----:B0-----:R-:W2:Y:S01]  /*23b20*/  LDL.LU R31, [R1+0x63c] ;  /* 0x00063c00011f7983 */ /* 0x001ea20000300800 */
[----:B------:R-:W-:-:S03]  /*23b30*/  FADD R34, R35, R34 ;  /* 0x0000002223227221 */ /* 0x000fc60000000000 */
[----:B------:R-:W2:Y:S04]  /*23b40*/  LDL.LU R70, [R1+0xb28] ;  /* 0x000b280001467983 */ /* 0x000ea80000300800 */
[----:B------:R0:W-:Y:S01]  /*23b50*/  STL [R1+0x610], R71 ;  /* 0x0006104701007387 */ /* 0x0001e20000100800 */
[----:B------:R-:W-:-:S03]  /*23b60*/  FADD R32, R33, R32 ;  /* 0x0000002021207221 */ /* 0x000fc60000000000 */
[----:B0-----:R-:W2:Y:S01]  /*23b70*/  LDL.LU R71, [R1+0xb24] ;  /* 0x000b240001477983 */ /* 0x001ea20000300800 */
[----:B---3--:R-:W-:-:S03]  /*23b80*/  FADD R25, R26, R25 ;  /* 0x000000191a197221 */ /* 0x008fc60000000000 */
[----:B------:R-:W3:Y:S04]  /*23b90*/  LDL.LU R40, [R1+0xb20] ;  /* 0x000b200001287983 */ /* 0x000ee80000300800 */
[----:B------:R0:W-:Y:S01]  /*23ba0*/  STL [R1+0x614], R41 ;  /* 0x0006142901007387 */ /* 0x0001e20000100800 */
[----:B------:R-:W-:-:S01]  /*23bb0*/  FADD R24, R55, R24 ;  /* 0x0000001837187221 */ /* 0x000fc20000000000 */
[----:B----4-:R-:W-:Y:S02]  /*23bc0*/  FADD R3, R54, R3 ;  /* 0x0000000336037221 */ /* 0x010fe40000000000 */
[----:B0-----:R-:W4:Y:S04]  /*23bd0*/  LDL.LU R41, [R1+0xb1c] ;  /* 0x000b1c0001297983 */ /* 0x001f280000300800 */
[----:B------:R-:W-:Y:S01]  /*23be0*/  STL [R1+0x618], R38 ;  /* 0x0006182601007387 */ /* 0x000fe20000100800 */
[----:B------:R-:W-:-:S03]  /*23bf0*/  FADD R2, R53, R2 ;  /* 0x0000000235027221 */ /* 0x000fc60000000000 */
[----:B------:R-:W-:Y:S04]  /*23c00*/  STL [R1+0x61c], R36 ;  /* 0x00061c2401007387 */ /* 0x000fe80000100800 */
[----:B------:R-:W-:Y:S01]  /*23c10*/  STL [R1+0x620], R34 ;  /* 0x0006202201007387 */ /* 0x000fe20000100800 */
[----:B------:R-:W-:-:S03]  /*23c20*/  FADD R0, R52, R0 ;  /* 0x0000000034007221 */ /* 0x000fc60000000000 */
[----:B------:R-:W-:Y:S04]  /*23c30*/  STL [R1+0x624], R32 ;  /* 0x0006242001007387 */ /* 0x000fe80000100800 */
[----:B------:R-:W-:Y:S04]  /*23c40*/  STL [R1+0x628], R25 ;  /* 0x0006281901007387 */ /* 0x000fe80000100800 */
[----:B------:R-:W-:Y:S04]  /*23c50*/  STL [R1+0x62c], R24 ;  /* 0x00062c1801007387 */ /* 0x000fe80000100800 */
[----:B------:R-:W3:Y:S04]  /*23c60*/  LDL R26, [R1+0xf4] ;  /* 0x0000f400011a7983 */ /* 0x000ee80000100800 */
[----:B------:R0:W-:Y:S04]  /*23c70*/  STL [R1+0x630], R3 ;  /* 0x0006300301007387 */ /* 0x0001e80000100800 */
[----:B0-----:R-:W3:Y:S04]  /*23c80*/  LDL.LU R3, [R1+0x664] ;  /* 0x0006640001037983 */ /* 0x001ee80000300800 */
[----:B------:R0:W-:Y:S04]  /*23c90*/  STL [R1+0x634], R2 ;  /* 0x0006340201007387 */ /* 0x0001e80000100800 */
[----:B------:R-:W4:Y:S04]  /*23ca0*/  LDL R25, [R1+0xf8] ;  /* 0x0000f80001197983 */ /* 0x000f280000100800 */
[----:B------:R1:W-:Y:S04]  /*23cb0*/  STL [R1+0x638], R0 ;  /* 0x0006380001007387 */ /* 0x0003e80000100800 */
[----:B0-----:R-:W4:Y:S04]  /*23cc0*/  LDL.LU R2, [R1+0x668] ;  /* 0x0006680001027983 */ /* 0x001f280000300800 */
[----:B------:R-:W4:Y:S04]  /*23cd0*/  LDL R24, [R1+0xfc] ;  /* 0x0000fc0001187983 */ /* 0x000f280000100800 */
[----:B-1----:R-:W4:Y:S01]  /*23ce0*/  LDL.LU R0, [R1+0x66c] ;  /* 0x00066c0001007983 */ /* 0x002f220000300800 */
[----:B------:R-:W-:-:S01]  /*23cf0*/  FADD R27, R47, R27 ;  /* 0x0000001b2f1b7221 */ /* 0x000fc20000000000 */
[----:B------:R-:W-:Y:S01]  /*23d00*/  FADD R8, R46, R8 ;  /* 0x000000082e087221 */ /* 0x000fe20000000000 */
[----:B------:R-:W-:-:S01]  /*23d10*/  FADD R7, R45, R7 ;  /* 0x000000072d077221 */ /* 0x000fc20000000000 */
[----:B------:R-:W-:Y:S01]  /*23d20*/  FADD R6, R44, R6 ;  /* 0x000000062c067221 */ /* 0x000fe20000000000 */
[----:B------:R-:W-:-:S01]  /*23d30*/  FADD R5, R43, R5 ;  /* 0x000000052b057221 */ /* 0x000fc20000000000 */
[----:B------:R-:W-:Y:S01]  /*23d40*/  FADD R4, R42, R4 ;  /* 0x000000042a047221 */ /* 0x000fe20000000000 */
[----:B--2---:R-:W-:-:S01]  /*23d50*/  FADD R28, R48, R28 ;  /* 0x0000001c301c7221 */ /* 0x004fc20000000000 */
[----:B------:R-:W-:Y:S01]  /*23d60*/  FADD R29, R49, R29 ;  /* 0x0000001d311d7221 */ /* 0x000fe20000000000 */
[----:B------:R-:W-:-:S01]  /*23d70*/  FADD R30, R50, R30 ;  /* 0x0000001e321e7221 */ /* 0x000fc20000000000 */
[----:B------:R-:W-:-:S05]  /*23d80*/  FADD R31, R51, R31 ;  /* 0x0000001f331f7221 */ /* 0x000fca0000000000 */
[----:B------:R0:W-:Y:S04]  /*23d90*/  STL [R1+0x63c], R31 ;  /* 0x00063c1f01007387 */ /* 0x0001e80000100800 */
[----:B------:R-:W-:Y:S04]  /*23da0*/  STL [R1+0x640], R30 ;  /* 0x0006401e01007387 */ /* 0x000fe80000100800 */
[----:B------:R-:W-:Y:S04]  /*23db0*/  STL [R1+0x644], R29 ;  /* 0x0006441d01007387 */ /* 0x000fe80000100800 */
[----:B------:R-:W-:Y:S04]  /*23dc0*/  STL [R1+0x648], R28 ;  /* 0x0006481c01007387 */ /* 0x000fe80000100800 */
[----:B------:R-:W-:Y:S04]  /*23dd0*/  STL [R1+0x64c], R27 ;  /* 0x00064c1b01007387 */ /* 0x000fe80000100800 */
[----:B------:R-:W-:Y:S04]  /*23de0*/  STL [R1+0x650], R8 ;  /* 0x0006500801007387 */ /* 0x000fe80000100800 */
[----:B------:R-:W-:Y:S04]  /*23df0*/  STL [R1+0x654], R7 ;  /* 0x0006540701007387 */ /* 0x000fe80000100800 */
[----:B------:R-:W2:Y:S04]  /*23e00*/  LDL R35, [R1+0x80] ;  /* 0x0000800001237983 */ /* 0x000ea80000100800 */
[----:B------:R-:W-:Y:S04]  /*23e10*/  STL [R1+0x658], R6 ;  /* 0x0006580601007387 */ /* 0x000fe80000100800 */
[----:B------:R-:W2:Y:S04]  /*23e20*/  LDL.LU R34, [R1+0x670] ;  /* 0x0006700001227983 */ /* 0x000ea80000300800 */
[----:B------:R1:W-:Y:S04]  /*23e30*/  STL [R1+0x65c], R5 ;  /* 0x00065c0501007387 */ /* 0x0003e80000100800 */
[----:B------:R-:W2:Y:S04]  /*23e40*/  LDL R33, [R1+0x84] ;  /* 0x0000840001217983 */ /* 0x000ea80000100800 */
[----:B------:R-:W-:Y:S04]  /*23e50*/  STL [R1+0x660], R4 ;  /* 0x0006600401007387 */ /* 0x000fe80000100800 */
[----:B------:R-:W2:Y:S04]  /*23e60*/  LDL R51, [R1+0x88] ;  /* 0x0000880001337983 */ /* 0x000ea80000100800 */
[----:B------:R-:W2:Y:S04]  /*23e70*/  LDL R49, [R1+0x8c] ;  /* 0x00008c0001317983 */ /* 0x000ea80000100800 */
[----:B------:R-:W2:Y:S04]  /*23e80*/  LDL R47, [R1+0x90] ;  /* 0x00009000012f7983 */ /* 0x000ea80000100800 */
[----:B------:R-:W2:Y:S04]  /*23e90*/  LDL R45, [R1+0x94] ;  /* 0x00009400012d7983 */ /* 0x000ea80000100800 */
[----:B------:R-:W2:Y:S04]  /*23ea0*/  LDL R43, [R1+0x98] ;  /* 0x00009800012b7983 */ /* 0x000ea80000100800 */
[----:B0-----:R-:W2:Y:S01]  /*23eb0*/  LDL R31, [R1+0x9c] ;  /* 0x00009c00011f7983 */ /* 0x001ea20000100800 */
[----:B---3--:R-:W-:-:S03]  /*23ec0*/  FADD R3, R26, R3 ;  /* 0x000000031a037221 */ /* 0x008fc60000000000 */
[----:B------:R-:W3:Y:S04]  /*23ed0*/  LDL R55, [R1+0xa0] ;  /* 0x0000a00001377983 */ /* 0x000ee80000100800 */
[----:B------:R-:W3:Y:S04]  /*23ee0*/  LDL R54, [R1+0xa4] ;  /* 0x0000a40001367983 */ /* 0x000ee80000100800 */
[----:B------:R-:W3:Y:S04]  /*23ef0*/  LDL R53, [R1+0xa8] ;  /* 0x0000a80001357983 */ /* 0x000ee80000100800 */
[----:B------:R-:W3:Y:S01]  /*23f00*/  LDL R52, [R1+0xac] ;  /* 0x0000ac0001347983 */ /* 0x000ee20000100800 */
[----:B----4-:R-:W-:-:S03]  /*23f10*/  FADD R2, R25, R2 ;  /* 0x0000000219027221 */ /* 0x010fc60000000000 */
[----:B------:R-:W4:Y:S04]  /*23f20*/  LDL R50, [R1+0xb0] ;  /* 0x0000b00001327983 */ /* 0x000f280000100800 */
[----:B------:R-:W4:Y:S01]  /*23f30*/  LDL R48, [R1+0xb4] ;  /* 0x0000b40001307983 */ /* 0x000f220000100800 */
[----:B------:R-:W-:-:S03]  /*23f40*/  FADD R0, R24, R0 ;  /* 0x0000000018007221 */ /* 0x000fc60000000000 */
[----:B------:R-:W4:Y:S04]  /*23f50*/  LDL R46, [R1+0xb8] ;  /* 0x0000b800012e7983 */ /* 0x000f280000100800 */
[----:B------:R-:W4:Y:S04]  /*23f60*/  LDL R44, [R1+0xbc] ;  /* 0x0000bc00012c7983 */ /* 0x000f280000100800 */
[----:B------:R-:W4:Y:S04]  /*23f70*/  LDL R42, [R1+0x40] ;  /* 0x00004000012a7983 */ /* 0x000f280000100800 */
[----:B------:R-:W3:Y:S04]  /*23f80*/  LDL.LU R32, [R1+0x674] ;  /* 0x0006740001207983 */ /* 0x000ee80000300800 */
[----:B------:R0:W-:Y:S04]  /*23f90*/  STL [R1+0x664], R3 ;  /* 0x0006640301007387 */ /* 0x0001e80000100800 */
[----:B-1----:R-:W4:Y:S04]  /*23fa0*/  LDL.LU R5, [R1+0x678] ;  /* 0x0006780001057983 */ /* 0x002f280000300800 */
[----:B------:R1:W-:Y:S04]  /*23fb0*/  STL [R1+0x668], R2 ;  /* 0x0006680201007387 */ /* 0x0003e80000100800 */
[----:B0-----:R-:W4:Y:S04]  /*23fc0*/  LDL.LU R3, [R1+0x67c] ;  /* 0x00067c0001037983 */ /* 0x001f280000300800 */
[----:B------:R0:W-:Y:S04]  /*23fd0*/  STL [R1+0x66c], R0 ;  /* 0x00066c0001007387 */ /* 0x0001e80000100800 */
[----:B-1----:R-:W4:Y:S04]  /*23fe0*/  LDL.LU R2, [R1+0x680] ;  /* 0x0006800001027983 */ /* 0x002f280000300800 */
        /* <DEDUP_REMOVED lines=12> */
[----:B--2---:R-:W-:-:S05]  /*240b0*/  FADD R34, R35, R34 ;  /* 0x0000002223227221 */ /* 0x004fca0000000000 */
[----:B------:R-:W-:Y:S01]  /*240c0*/  STL [R1+0x670], R34 ;  /* 0x0006702201007387 */ /* 0x000fe20000100800 */
[----:B---3--:R-:W-:-:S01]  /*240d0*/  FADD R32, R33, R32 ;  /* 0x0000002021207221 */ /* 0x008fc20000000000 */
[----:B----4-:R-:W-:-:S04]  /*240e0*/  FADD R5, R51, R5 ;  /* 0x0000000533057221 */ /* 0x010fc80000000000 */
[----:B------:R-:W-:Y:S04]  /*240f0*/  STL [R1+0x674], R32 ;  /* 0x0006742001007387 */ /* 0x000fe80000100800 */
[----:B------:R0:W-:Y:S01]  /*24100*/  STL [R1+0x678], R5 ;  /* 0x0006780501007387 */ /* 0x0001e20000100800 */
[----:B------:R-:W-:-:S03]  /*24110*/  FADD R3, R49, R3 ;  /* 0x0000000331037221 */ /* 0x000fc60000000000 */
[----:B------:R-:W2:Y:S04]  /*24120*/  LDL R51, [R1+0x44] ;  /* 0x0000440001337983 */ /* 0x000ea80000100800 */
[----:B------:R1:W-:Y:S01]  /*24130*/  STL [R1+0x67c], R3 ;  /* 0x00067c0301007387 */ /* 0x0003e20000100800 */
[----:B------:R-:W-:-:S03]  /*24140*/  FADD R2, R47, R2 ;  /* 0x000000022f027221 */ /* 0x000fc60000000000 */
[----:B0-----:R-:W2:Y:S01]  /*24150*/  LDL.LU R5, [R1+0x6b4] ;  /* 0x0006b40001057983 */ /* 0x001ea20000300800 */
[----:B------:R-:W-:-:S03]  /*24160*/  FADD R0, R45, R0 ;  /* 0x000000002d007221 */ /* 0x000fc60000000000 */
[----:B------:R-:W-:Y:S04]  /*24170*/  STL [R1+0x680], R2 ;  /* 0x0006800201007387 */ /* 0x000fe80000100800 */
[----:B------:R-:W3:Y:S04]  /*24180*/  LDL R49, [R1+0x48] ;  /* 0x0000480001317983 */ /* 0x000ee80000100800 */
[----:B------:R0:W-:Y:S04]  /*24190*/  STL [R1+0x684], R0 ;  /* 0x0006840001007387 */ /* 0x0001e80000100800 */
[----:B-1----:R-:W3:Y:S04]  /*241a0*/  LDL.LU R3, [R1+0x6b8] ;  /* 0x0006b80001037983 */ /* 0x002ee80000300800 */
[----:B------:R-:W4:Y:S04]  /*241b0*/  LDL R47, [R1+0x4c] ;  /* 0x00004c00012f7983 */ /* 0x000f280000100800 */
[----:B0-----:R-:W4:Y:S01]  /*241c0*/  LDL.LU R0, [R1+0x6bc] ;  /* 0x0006bc0001007983 */ /* 0x001f220000300800 */
[----:B------:R-:W-:-:S03]  /*241d0*/  FADD R4, R43, R4 ;  /* 0x000000042b047221 */ /* 0x000fc60000000000 */
[----:B------:R-:W4:Y:S04]  /*241e0*/  LDL R45, [R1+0x50] ;  /* 0x00005000012d7983 */ /* 0x000f280000100800 */
[----:B------:R-:W4:Y:S04]  /*241f0*/  LDL.LU R2, [R1+0x6c0] ;  /* 0x0006c00001027983 */ /* 0x000f280000300800 */
[----:B------:R-:W4:Y:S04]  /*24200*/  LDL R43, [R1+0x54] ;  /* 0x00005400012b7983 */ /* 0x000f280000100800 */
[----:B------:R0:W-:Y:S04]  /*24210*/  STL [R1+0x688], R4 ;  /* 0x0006880401007387 */ /* 0x0001e80000100800 */
[----:B0-----:R-:W4:Y:S01]  /*24220*/  LDL.LU R4, [R1+0x6c4] ;  /* 0x0006c40001047983 */ /* 0x001f220000300800 */
[----:B------:R-:W-:-:S01]  /*24230*/  FADD R30, R31, R30 ;  /* 0x0000001e1f1e7221 */ /* 0x000fc20000000000 */
[----:B------:R-:W-:Y:S01]  /*24240*/  FADD R29, R55, R29 ;  /* 0x0000001d371d7221 */ /* 0x000fe20000000000 */
[----:B------:R-:W-:-:S01]  /*24250*/  FADD R28, R54, R28 ;  /* 0x0000001c361c7221 */ /* 0x000fc20000000000 */
[----:B------:R-:W-:Y:S01]  /*24260*/  FADD R27, R53, R27 ;  /* 0x0000001b351b7221 */ /* 0x000fe20000000000 */
[----:B------:R-:W-:-:S01]  /*24270*/  FADD R26, R52, R26 ;  /* 0x0000001a341a7221 */ /* 0x000fc20000000000 */
[----:B------:R0:W-:Y:S01]  /*24280*/  STL [R1+0x68c], R30 ;  /* 0x00068c1e01007387 */ /* 0x0001e20000100800 */
[----:B------:R-:W-:-:S01]  /*24290*/  FADD R25, R50, R25 ;  /* 0x0000001932197221 */ /* 0x000fc20000000000 */
[----:B------:R-:W-:-:S02]  /*242a0*/  FADD R24, R48, R24 ;  /* 0x0000001830187221 */ /* 0x000fc40000000000 */
[----:B------:R-:W-:Y:S01]  /*242b0*/  STL [R1+0x690], R29 ;  /* 0x0006901d01007387 */ /* 0x000fe20000100800 */
[----:B------:R-:W-:-:S03]  /*242c0*/  FADD R8, R46, R8 ;  /* 0x000000082e087221 */ /* 0x000fc60000000000 */
[----:B------:R1:W-:Y:S01]  /*242d0*/  STL [R1+0x694], R28 ;  /* 0x0006941c01007387 */ /* 0x0003e20000100800 */
[----:B------:R-:W-:-:S03]  /*242e0*/  FADD R7, R44, R7 ;  /* 0x000000072c077221 */ /* 0x000fc60000000000 */
[----:B------:R-:W-:Y:S01]  /*242f0*/  STL [R1+0x698], R27 ;  /* 0x0006981b01007387 */ /* 0x000fe20000100800 */
[----:B------:R-:W-:-:S03]  /*24300*/  FADD R6, R42, R6 ;  /* 0x000000062a067221 */ /* 0x000fc60000000000 */
[----:B------:R1:W-:Y:S04]  /*24310*/  STL [R1+0x69c], R26 ;  /* 0x00069c1a01007387 */ /* 0x0003e80000100800 */
[----:B------:R-:W-:Y:S04]  /*24320*/  STL [R1+0x6a0], R25 ;  /* 0x0006a01901007387 */ /* 0x000fe80000100800 */
[----:B------:R1:W-:Y:S04]  /*24330*/  STL [R1+0x6a4], R24 ;  /* 0x0006a41801007387 */ /* 0x0003e80000100800 */
[----:B------:R-:W4:Y:S04]  /*24340*/  LDL R42, [R1+0x58] ;  /* 0x00005800012a7983 */ /* 0x000f280000100800 */
[----:B------:R-:W-:Y:S04]  /*24350*/  STL [R1+0x6a8], R8 ;  /* 0x0006a80801007387 */ /* 0x000fe80000100800 */
[----:B------:R-:W4:Y:S04]  /*24360*/  LDL R44, [R1+0x5c] ;  /* 0x00005c00012c7983 */ /* 0x000f280000100800 */
[----:B------:R-:W-:Y:S04]  /*24370*/  STL [R1+0x6ac], R7 ;  /* 0x0006ac0701007387 */ /* 0x000fe80000100800 */
[----:B------:R-:W4:Y:S04]  /*24380*/  LDL R46, [R1+0x60] ;  /* 0x00006000012e7983 */ /* 0x000f280000100800 */
[----:B------:R-:W-:Y:S04]  /*24390*/  STL [R1+0x6b0], R6 ;  /* 0x0006b00601007387 */ /* 0x000fe80000100800 */
[----:B------:R-:W4:Y:S04]  /*243a0*/  LDL R48, [R1+0x64] ;  /* 0x0000640001307983 */ /* 0x000f280000100800 */
[----:B------:R-:W4:Y:S04]  /*243b0*/  LDL R50, [R1+0x68] ;  /* 0x0000680001327983 */ /* 0x000f280000100800 */
[----:B------:R-:W4:Y:S04]  /*243c0*/  LDL R37, [R1+0x6c] ;  /* 0x00006c0001257983 */ /* 0x000f280000100800 */
[----:B------:R-:W4:Y:S04]  /*243d0*/  LDL R35, [R1+0x70] ;  /* 0x0000700001237983 */ /* 0x000f280000100800 */
[----:B0-----:R-:W4:Y:S04]  /*243e0*/  LDL R30, [R1+0x74] ;  /* 0x00007400011e7983 */ /* 0x001f280000100800 */
[----:B-1----:R-:W4:Y:S04]  /*243f0*/  LDL R28, [R1+0x78] ;  /* 0x00007800011c7983 */ /* 0x002f280000100800 */
[----:B------:R-:W4:Y:S04]  /*24400*/  LDL R26, [R1+0x7c] ;  /* 0x00007c00011a7983 */ /* 0x000f280000100800 */
[----:B------:R-:W4:Y:S04]  /*24410*/  LDL R24, [R1] ;  /* 0x0000000001187983 */ /* 0x000f280000100800 */
[----:B------:R-:W4:Y:S04]  /*24420*/  LDL R54, [R1+0x4] ;  /* 0x0000040001367983 */ /* 0x000f280000100800 */
[----:B------:R-:W4:Y:S01]  /*24430*/  LDL R52, [R1+0x8] ;  /* 0x0000080001347983 */ /* 0x000f220000100800 */
[----:B--2---:R-:W-:-:S01]  /*24440*/  FADD R5, R51, R5 ;  /* 0x0000000533057221 */ /* 0x004fc20000000000 */
[----:B---3--:R-:W-:Y:S01]  /*24450*/  FADD R3, R49, R3 ;  /* 0x0000000331037221 */ /* 0x008fe20000000000 */
[----:B----4-:R-:W-:-:S05]  /*24460*/  FADD R0, R47, R0 ;  /* 0x000000002f007221 */ /* 0x010fca0000000000 */
[----:B------:R0:W-:Y:S01]  /*24470*/  STL [R1+0x6bc], R0 ;  /* 0x0006bc0001007387 */ /* 0x0001e20000100800 */
[----:B------:R-:W-:-:S03]  /*24480*/  FADD R2, R45, R2 ;  /* 0x000000022d027221 */ /* 0x000fc60000000000 */
[----:B------:R-:W-:Y:S04]  /*24490*/  STL [R1+0x6b4], R5 ;  /* 0x0006b40501007387 */ /* 0x000fe80000100800 */
[----:B0-----:R-:W2:Y:S04]  /*244a0*/  LDL.LU R0, [R1+0x6f8] ;  /* 0x0006f80001007983 */ /* 0x001ea80000300800 */
[----:B------:R0:W-:Y:S01]  /*244b0*/  STL [R1+0x6b8], R3 ;  /* 0x0006b80301007387 */ /* 0x0001e20000100800 */
[----:B------:R-:W-:-:S03]  /*244c0*/  FADD R4, R43, R4 ;  /* 0x000000042b047221 */ /* 0x000fc60000000000 */
[----:B0-----:R-:W3:Y:S04]  /*244d0*/  LDL.LU R3, [R1+0x6f0] ;  /* 0x0006f00001037983 */ /* 0x001ee80000300800 */
[----:B------:R0:W-:Y:S04]  /*244e0*/  STL [R1+0x6c0], R2 ;  /* 0x0006c00201007387 */ /* 0x0001e80000100800 */
[----:B0-----:R-:W4:Y:S04]  /*244f0*/  LDL.LU R2, [R1+0x6f4] ;  /* 0x0006f40001027983 */ /* 0x001f280000300800 */
[----:B------:R-:W3:Y:S04]  /*24500*/  LDL.LU R43, [R1+0x6c8] ;  /* 0x0006c800012b7983 */ /* 0x000ee80000300800 */
[----:B------:R-:W4:Y:S04]  /*24510*/  LDL.LU R45, [R1+0x6cc] ;  /* 0x0006cc00012d7983 */ /* 0x000f280000300800 */
[----:B------:R-:W4:Y:S04]  /*24520*/  LDL.LU R47, [R1+0x6d0] ;  /* 0x0006d000012f7983 */ /* 0x000f280000300800 */
[----:B------:R0:W-:Y:S04]  /*24530*/  STL [R1+0x6c4], R4 ;  /* 0x0006c40401007387 */ /* 0x0001e80000100800 */
[----:B------:R-:W4:Y:S04]  /*24540*/  LDL.LU R49, [R1+0x6d4] ;  /* 0x0006d40001317983 */ /* 0x000f280000300800 */
[----:B------:R-:W4:Y:S04]  /*24550*/  LDL.LU R39, [R1+0x6d8] ;  /* 0x0006d80001277983 */ /* 0x000f280000300800 */
[----:B------:R-:W4:Y:S04]  /*24560*/  LDL.LU R8, [R1+0x6dc] ;  /* 0x0006dc0001087983 */ /* 0x000f280000300800 */
[----:B------:R-:W4:Y:S04]  /*24570*/  LDL.LU R7, [R1+0x6e0] ;  /* 0x0006e00001077983 */ /* 0x000f280000300800 */
[----:B------:R-:W4:Y:S04]  /*24580*/  LDL.LU R6, [R1+0x6e4] ;  /* 0x0006e40001067983 */ /* 0x000f280000300800 */
[----:B------:R-:W4:Y:S04]  /*24590*/  LDL.LU R5, [R1+0x6e8] ;  /* 0x0006e80001057983 */ /* 0x000f280000300800 */
[----:B0-----:R-:W4:Y:S04]  /*245a0*/  LDL.LU R4, [R1+0x6ec] ;  /* 0x0006ec0001047983 */ /* 0x001f280000300800 */
        /* <DEDUP_REMOVED lines=12> */
[----:B--2---:R-:W-:-:S01]  /*24670*/  FADD R0, R52, R0 ;  /* 0x0000000034007221 */ /* 0x004fc20000000000 */
[----:B---3--:R-:W-:-:S02]  /*24680*/  FADD R43, R42, R43 ;  /* 0x0000002b2a2b7221 */ /* 0x008fc40000000000 */
[----:B------:R-:W2:Y:S01]  /*24690*/  LDL.LU R42, [R1+0xb18] ;  /* 0x000b1800012a7983 */ /* 0x000ea20000300800 */
[----:B----4-:R-:W-:-:S03]  /*246a0*/  FADD R45, R44, R45 ;  /* 0x0000002d2c2d7221 */ /* 0x010fc60000000000 */
[----:B------:R0:W-:Y:S01]  /*246b0*/  STL [R1+0x6c8], R43 ;  /* 0x0006c82b01007387 */ /* 0x0001e20000100800 */
[----:B------:R-:W-:-:S03]  /*246c0*/  FADD R47, R46, R47 ;  /* 0x0000002f2e2f7221 */ /* 0x000fc60000000000 */
[----:B0-----:R-:W3:Y:S01]  /*246d0*/  LDL.LU R43, [R1+0xb14] ;  /* 0x000b1400012b7983 */ /* 0x001ee20000300800 */
[----:B------:R-:W-:-:S03]  /*246e0*/  FADD R49, R48, R49 ;  /* 0x0000003130317221 */ /* 0x000fc60000000000 */
[----:B------:R-:W4:Y:S04]  /*246f0*/  LDL.LU R44, [R1+0xb10] ;  /* 0x000b1000012c7983 */ /* 0x000f280000300800 */
[----:B------:R0:W-:Y:S01]  /*24700*/  STL [R1+0x6cc], R45 ;  /* 0x0006cc2d01007387 */ /* 0x0001e20000100800 */
[----:B------:R-:W-:-:S01]  /*24710*/  FADD R39, R50, R39 ;  /* 0x0000002732277221 */ /* 0x000fc20000000000 */
[----:B------:R-:W-:Y:S01]  /*24720*/  FADD R8, R37, R8 ;  /* 0x0000000825087221 */ /* 0x000fe20000000000 */
[----:B------:R-:W-:-:S01]  /*24730*/  FADD R7, R35, R7 ;  /* 0x0000000723077221 */ /* 0x000fc20000000000 */
[----:B0-----:R-:W4:Y:S04]  /*24740*/  LDL.LU R45, [R1+0xb0c] ;  /* 0x000b0c00012d7983 */ /* 0x001f280000300800 */
        /* <DEDUP_REMOVED lines=9> */
[----:B------:R-:W-:-:S02]  /*247e0*/  FADD R2, R54, R2 ;  /* 0x0000000236027221 */ /* 0x000fc40000000000 */
[----:B0-----:R-:W4:Y:S04]  /*247f0*/  LDL.LU R49, [R1+0xafc] ;  /* 0x000afc0001317983 */ /* 0x001f280000300800 */
[----:B------:R-:W4:Y:S04]  /*24800*/  LDL.LU R50, [R1+0xaf8] ;  /* 0x000af80001327983 */ /* 0x000f280000300800 */
[----:B------:R0:W-:Y:S04]  /*24810*/  STL [R1+0x6d8], R39 ;  /* 0x0006d82701007387 */ /* 0x0001e80000100800 */
[----:B------:R1:W-:Y:S04]  /*24820*/  STL [R1+0x6dc], R8 ;  /* 0x0006dc0801007387 */ /* 0x0003e80000100800 */
[----:B------:R1:W-:Y:S04]  /*24830*/  STL [R1+0x6e0], R7 ;  /* 0x0006e00701007387 */ /* 0x0003e80000100800 */
[----:B------:R1:W-:Y:S04]  /*24840*/  STL [R1+0x6e4], R6 ;  /* 0x0006e40601007387 */ /* 0x0003e80000100800 */
[----:B------:R1:W-:Y:S04]  /*24850*/  STL [R1+0x6e8], R5 ;  /* 0x0006e80501007387 */ /* 0x0003e80000100800 */
[----:B------:R1:W-:Y:S04]  /*24860*/  STL [R1+0x6ec], R4 ;  /* 0x0006ec0401007387 */ /* 0x0003e80000100800 */
[----:B------:R-:W2:Y:S04]  /*24870*/  LDL.LU R52, [R1+0x6fc] ;  /* 0x0006fc0001347983 */ /* 0x000ea80000300800 */
[----:B------:R1:W-:Y:S04]  /*24880*/  STL [R1+0x6f0], R3 ;  /* 0x0006f00301007387 */ /* 0x0003e80000100800 */
[----:B------:R-:W3:Y:S04]  /*24890*/  LDL.LU R54, [R1+0x700] ;  /* 0x0007000001367983 */ /* 0x000ee80000300800 */
[----:B------:R1:W-:Y:S04]  /*248a0*/  STL [R1+0x6f4], R2 ;  /* 0x0006f40201007387 */ /* 0x0003e80000100800 */
[----:B------:R-:W4:Y:S04]  /*248b0*/  LDL.LU R24, [R1+0x704] ;  /* 0x0007040001187983 */ /* 0x000f280000300800 */
[----:B------:R1:W-:Y:S04]  /*248c0*/  STL [R1+0x6f8], R0 ;  /* 0x0006f80001007387 */ /* 0x0003e80000100800 */
[----:B------:R-:W4:Y:S04]  /*248d0*/  LDL.LU R26, [R1+0x708] ;  /* 0x00070800011a7983 */ /* 0x000f280000300800 */
[----:B------:R-:W4:Y:S04]  /*248e0*/  LDL.LU R28, [R1+0x70c] ;  /* 0x00070c00011c7983 */ /* 0x000f280000300800 */
[----:B------:R-:W4:Y:S04]  /*248f0*/  LDL.LU R30, [R1+0x710] ;  /* 0x00071000011e7983 */ /* 0x000f280000300800 */
[----:B0-----:R-:W4:Y:S04]  /*24900*/  LDL.LU R39, [R1+0x714] ;  /* 0x0007140001277983 */ /* 0x001f280000300800 */
        /* <DEDUP_REMOVED lines=9> */
[----:B------:R-:W4:Y:S01]  /*249a0*/  LDL.LU R0, [R1+0x73c] ;  /* 0x00073c0001007983 */ /* 0x000f220000300800 */
[----:B--2---:R-:W-:-:S03]  /*249b0*/  FADD R52, R51, R52 ;  /* 0x0000003433347221 */ /* 0x004fc60000000000 */
[----:B------:R-:W2:Y:S04]  /*249c0*/  LDL.LU R51, [R1+0xaf4] ;  /* 0x000af40001337983 */ /* 0x000ea80000300800 */
[----:B------:R0:W-:Y:S01]  /*249d0*/  STL [R1+0x6fc], R52 ;  /* 0x0006fc3401007387 */ /* 0x0001e20000100800 */
[----:B---3--:R-:W-:-:S03]  /*249e0*/  FADD R54, R53, R54 ;  /* 0x0000003635367221 */ /* 0x008fc60000000000 */
[----:B0-----:R-:W3:Y:S01]  /*249f0*/  LDL.LU R52, [R1+0xaf0] ;  /* 0x000af00001347983 */ /* 0x001ee20000300800 */
[----:B----4-:R-:W-:-:S03]  /*24a00*/  FADD R24, R55, R24 ;  /* 0x0000001837187221 */ /* 0x010fc60000000000 */
[----:B------:R-:W4:Y:S04]  /*24a10*/  LDL.LU R53, [R1+0xaec] ;  /* 0x000aec0001357983 */ /* 0x000f280000300800 */
[----:B------:R0:W-:Y:S01]  /*24a20*/  STL [R1+0x700], R54 ;  /* 0x0007003601007387 */ /* 0x0001e20000100800 */
[----:B------:R-:W-:-:S01]  /*24a30*/  FADD R26, R25, R26 ;  /* 0x0000001a191a7221 */ /* 0x000fc20000000000 */
[----:B------:R-:W-:Y:S02]  /*24a40*/  FADD R28, R27, R28 ;  /* 0x0000001c1b1c7221 */ /* 0x000fe40000000000 */
        /* <DEDUP_REMOVED lines=29> */
[----:B------:R1:W-:Y:S01]  /*24c20*/  STL [R1+0x724], R7 ;  /* 0x0007240701007387 */ /* 0x0003e20000100800 */
[----:B------:R-:W-:-:S03]  /*24c30*/  FADD R0, R219, R0 ;  /* 0x00000000db007221 */ /* 0x000fc60000000000 */
[----:B------:R1:W-:Y:S04]  /*24c40*/  STL [R1+0x728], R6 ;  /* 0x0007280601007387 */ /* 0x0003e80000100800 */
[----:B------:R1:W-:Y:S04]  /*24c50*/  STL [R1+0x72c], R5 ;  /* 0x00072c0501007387 */ /* 0x0003e80000100800 */
[----:B------:R1:W-:Y:S04]  /*24c60*/  STL [R1+0x730], R4 ;  /* 0x0007300401007387 */ /* 0x0003e80000100800 */
[----:B0-----:R-:W2:Y:S04]  /*24c70*/  LDL.LU R39, [R1+0x740] ;  /* 0x0007400001277983 */ /* 0x001ea80000300800 */
[----:B------:R0:W-:Y:S04]  /*24c80*/  STL [R1+0x734], R3 ;  /* 0x0007340301007387 */ /* 0x0001e80000100800 */
[----:B------:R-:W3:Y:S04]  /*24c90*/  LDL.LU R38, [R1+0x744] ;  /* 0x0007440001267983 */ /* 0x000ee80000300800 */
[----:B------:R0:W-:Y:S04]  /*24ca0*/  STL [R1+0x738], R2 ;  /* 0x0007380201007387 */ /* 0x0001e80000100800 */
[----:B-1----:R-:W4:Y:S04]  /*24cb0*/  LDL.LU R37, [R1+0x748] ;  /* 0x0007480001257983 */ /* 0x002f280000300800 */
[----:B------:R1:W-:Y:S04]  /*24cc0*/  STL [R1+0x73c], R0 ;  /* 0x00073c0001007387 */ /* 0x0003e80000100800 */
        /* <DEDUP_REMOVED lines=11> */
[----:B0-----:R-:W4:Y:S04]  /*24d80*/  LDL.LU R3, [R1+0x778] ;  /* 0x0007780001037983 */ /* 0x001f280000300800 */
[----:B------:R-:W4:Y:S04]  /*24d90*/  LDL.LU R2, [R1+0x77c] ;  /* 0x00077c0001027983 */ /* 0x000f280000300800 */
[----:B-1----:R-:W4:Y:S01]  /*24da0*/  LDL.LU R0, [R1+0x780] ;  /* 0x0007800001007983 */ /* 0x002f220000300800 */
[----:B--2---:R-:W-:-:S01]  /*24db0*/  FADD R39, R220, R39 ;  /* 0x00000027dc277221 */ /* 0x004fc20000000000 */
[----:B---3--:R-:W-:-:S04]  /*24dc0*/  FADD R38, R221, R38 ;  /* 0x00000026dd267221 */ /* 0x008fc80000000000 */
[----:B------:R0:W-:Y:S01]  /*24dd0*/  STL [R1+0x740], R39 ;  /* 0x0007402701007387 */ /* 0x0001e20000100800 */
[----:B----4-:R-:W-:-:S03]  /*24de0*/  FADD R37, R222, R37 ;  /* 0x00000025de257221 */ /* 0x010fc60000000000 */
        /* <DEDUP_REMOVED lines=26> */
[----:B0-----:R-:W4:Y:S01]  /*24f90*/  LDL.LU R39, [R1+0x784] ;  /* 0x0007840001277983 */ /* 0x001f220000300800 */
[----:B------:R-:W-:-:S03]  /*24fa0*/  FADD R0, R204, R0 ;  /* 0x00000000cc007221 */ /* 0x000fc60000000000 */
[----:B------:R0:W-:Y:S04]  /*24fb0*/  STL [R1+0x778], R3 ;  /* 0x0007780301007387 */ /* 0x0001e80000100800 */
[----:B-1----:R-:W4:Y:S04]  /*24fc0*/  LDL.LU R38, [R1+0x788] ;  /* 0x0007880001267983 */ /* 0x002f280000300800 */
[----:B------:R1:W-:Y:S04]  /*24fd0*/  STL [R1+0x77c], R2 ;  /* 0x00077c0201007387 */ /* 0x0003e80000100800 */
[----:B--2---:R-:W2:Y:S04]  /*24fe0*/  LDL.LU R37, [R1+0x78c] ;  /* 0x00078c0001257983 */ /* 0x004ea80000300800 */
[----:B------:R1:W-:Y:S04]  /*24ff0*/  STL [R1+0x780], R0 ;  /* 0x0007800001007387 */ /* 0x0003e80000100800 */
[----:B---3--:R-:W3:Y:S04]  /*25000*/  LDL.LU R36, [R1+0x790] ;  /* 0x0007900001247983 */ /* 0x008ee80000300800 */
[----:B----4-:R-:W4:Y:S04]  /*25010*/  LDL.LU R35, [R1+0x794] ;  /* 0x0007940001237983 */ /* 0x010f280000300800 */
        /* <DEDUP_REMOVED lines=10> */
[----:B-1----:R-:W4:Y:S04]  /*250c0*/  LDL.LU R2, [R1+0x7c0] ;  /* 0x0007c00001027983 */ /* 0x002f280000300800 */
[----:B------:R-:W4:Y:S01]  /*250d0*/  LDL.LU R0, [R1+0x7c4] ;  /* 0x0007c40001007983 */ /* 0x000f220000300800 */
[----:B------:R-:W-:-:S01]  /*250e0*/  FADD R39, R205, R39 ;  /* 0x00000027cd277221 */ /* 0x000fc20000000000 */
[----:B------:R-:W-:-:S04]  /*250f0*/  FADD R38, R206, R38 ;  /* 0x00000026ce267221 */ /* 0x000fc80000000000 */
[----:B------:R0:W-:Y:S01]  /*25100*/  STL [R1+0x784], R39 ;  /* 0x0007842701007387 */ /* 0x0001e20000100800 */
[----:B--2---:R-:W-:-:S03]  /*25110*/  FADD R37, R207, R37 ;  /* 0x00000025cf257221 */ /* 0x004fc60000000000 */
        /* <DEDUP_REMOVED lines=457> */
[----:B------:R-:W-:Y:S01]  /*26db0*/  STL [R1+0x9e8], R39 ;  /* 0x0009e82701007387 */ /* 0x000fe20000100800 */
[----:B--2---:R-:W-:-:S03]  /*26dc0*/  FADD R37, R40, R37 ;  /* 0x0000002528257221 */ /* 0x004fc60000000000 */
[----:B------:R-:W-:Y:S01]  /*26dd0*/  STL [R1+0x9ec], R38 ;  /* 0x0009ec2601007387 */ /* 0x000fe20000100800 */
[----:B---3--:R-:W-:-:S03]  /*26de0*/  FADD R36, R41, R36 ;  /* 0x0000002429247221 */ /* 0x008fc60000000000 */
[----:B------:R-:W-:Y:S01]  /*26df0*/  STL [R1+0x9f0], R37 ;  /* 0x0009f02501007387 */ /* 0x000fe20000100800 */
[----:B----4-:R-:W-:-:S03]  /*26e00*/  FADD R35, R42, R35 ;  /* 0x000000232a237221 */ /* 0x010fc60000000000 */
        /* <DEDUP_REMOVED lines=25> */
[----:B------:R-:W4:Y:S04]  /*26fa0*/  LDL.LU R33, [R1+0xa30] ;  /* 0x000a300001217983 */ /* 0x000f280000300800 */
[----:B------:R0:W-:Y:S04]  /*26fb0*/  STL [R1+0xa24], R2 ;  /* 0x000a240201007387 */ /* 0x0001e80000100800 */
[----:B------:R-:W4:Y:S04]  /*26fc0*/  LDL.LU R34, [R1+0xa34] ;  /* 0x000a340001227983 */ /* 0x000f280000300800 */
[----:B------:R0:W-:Y:S04]  /*26fd0*/  STL [R1+0xa28], R0 ;  /* 0x000a280001007387 */ /* 0x0001e80000100800 */
[----:B------:R-:W4:Y:S04]  /*26fe0*/  LDL.LU R35, [R1+0xa38] ;  /* 0x000a380001237983 */ /* 0x000f280000300800 */
[----:B------:R-:W4:Y:S04]  /*26ff0*/  LDL.LU R36, [R1+0xa3c] ;  /* 0x000a3c0001247983 */ /* 0x000f280000300800 */
[----:B------:R-:W4:Y:S04]  /*27000*/  LDL.LU R37, [R1+0xa40] ;  /* 0x000a400001257983 */ /* 0x000f280000300800 */
[----:B------:R-:W4:Y:S04]  /*27010*/  LDL.LU R38, [R1+0xa44] ;  /* 0x000a440001267983 */ /* 0x000f280000300800 */
[----:B------:R-:W4:Y:S04]  /*27020*/  LDL.LU R39, [R1+0xa48] ;  /* 0x000a480001277983 */ /* 0x000f280000300800 */
[----:B-1----:R-:W4:Y:S04]  /*27030*/  LDL.LU R8, [R1+0xa4c] ;  /* 0x000a4c0001087983 */ /* 0x002f280000300800 */
[----:B--2---:R-:W2:Y:S04]  /*27040*/  LDL.LU R7, [R1+0xa50] ;  /* 0x000a500001077983 */ /* 0x004ea80000300800 */
[----:B---3--:R-:W3:Y:S04]  /*27050*/  LDL.LU R6, [R1+0xa54] ;  /* 0x000a540001067983 */ /* 0x008ee80000300800 */
[----:B----4-:R-:W4:Y:S04]  /*27060*/  LDL.LU R5, [R1+0xa58] ;  /* 0x000a580001057983 */ /* 0x010f280000300800 */
[----:B------:R-:W4:Y:S04]  /*27070*/  LDL.LU R4, [R1+0xa5c] ;  /* 0x000a5c0001047983 */ /* 0x000f280000300800 */
[----:B0-----:R-:W4:Y:S04]  /*27080*/  LDL.LU R3, [R1+0xa60] ;  /* 0x000a600001037983 */ /* 0x001f280000300800 */
[----:B------:R-:W4:Y:S04]  /*27090*/  LDL.LU R2, [R1+0xa64] ;  /* 0x000a640001027983 */ /* 0x000f280000300800 */
[----:B------:R-:W4:Y:S04]  /*270a0*/  LDL.LU R0, [R1+0xa68] ;  /* 0x000a680001007983 */ /* 0x000f280000300800 */
[----:B------:R-:W4:Y:S01]  /*270b0*/  LDL.LU R9, [R1+0xa6c] ;  /* 0x000a6c0001097983 */ /* 0x000f220000300800 */
[----:B------:R-:W-:-:S05]  /*270c0*/  FADD R32, R55, R32 ;  /* 0x0000002037207221 */ /* 0x000fca0000000000 */
[----:B------:R0:W-:Y:S01]  /*270d0*/  STL [R1+0xa2c], R32 ;  /* 0x000a2c2001007387 */ /* 0x0001e20000100800 */
[----:B------:R-:W-:-:S03]  /*270e0*/  FADD R33, R24, R33 ;  /* 0x0000002118217221 */ /* 0x000fc60000000000 */
[----:B0-----:R-:W2:Y:S01]  /*270f0*/  LDL.LU R32, [R1+0xac0] ;  /* 0x000ac00001207983 */ /* 0x001ea20000300800 */
[----:B------:R-:W-:-:S03]  /*27100*/  FADD R34, R25, R34 ;  /* 0x0000002219227221 */ /* 0x000fc60000000000 */
[----:B------:R0:W-:Y:S01]  /*27110*/  STL [R1+0xa30], R33 ;  /* 0x000a302101007387 */ /* 0x0001e20000100800 */
[----:B------:R-:W-:-:S01]  /*27120*/  FADD R35, R26, R35 ;  /* 0x000000231a237221 */ /* 0x000fc20000000000 */
[----:B------:R-:W-:Y:S02]  /*27130*/  FADD R36, R27, R36 ;  /* 0x000000241b247221 */ /* 0x000fe40000000000 */
[----:B0-----:R-:W3:Y:S01]  /*27140*/  LDL.LU R33, [R1+0xabc] ;  /* 0x000abc0001217983 */ /* 0x001ee20000300800 */
[----:B------:R-:W-:-:S03]  /*27150*/  FADD R37, R28, R37 ;  /* 0x000000251c257221 */ /* 0x000fc60000000000 */
[----:B------:R0:W-:Y:S01]  /*27160*/  STL [R1+0xa34], R34 ;  /* 0x000a342201007387 */ /* 0x0001e20000100800 */
[----:B------:R-:W-:-:S03]  /*27170*/  FADD R38, R29, R38 ;  /* 0x000000261d267221 */ /* 0x000fc60000000000 */
[----:B0-----:R-:W4:Y:S01]  /*27180*/  LDL.LU R34, [R1+0xab8] ;  /* 0x000ab80001227983 */ /* 0x001f220000300800 */
[----:B------:R-:W-:-:S03]  /*27190*/  FADD R39, R30, R39 ;  /* 0x000000271e277221 */ /* 0x000fc60000000000 */
[----:B------:R0:W-:Y:S04]  /*271a0*/  STL [R1+0xa38], R35 ;  /* 0x000a382301007387 */ /* 0x0001e80000100800 */
[----:B0-----:R-:W4:Y:S04]  /*271b0*/  LDL.LU R35, [R1+0xab4] ;  /* 0x000ab40001237983 */ /* 0x001f280000300800 */
[----:B------:R0:W-:Y:S04]  /*271c0*/  STL [R1+0xa3c], R36 ;  /* 0x000a3c2401007387 */ /* 0x0001e80000100800 */
[----:B0-----:R-:W4:Y:S04]  /*271d0*/  LDL.LU R36, [R1+0xab0] ;  /* 0x000ab00001247983 */ /* 0x001f280000300800 */
[----:B------:R0:W-:Y:S04]  /*271e0*/  STL [R1+0xa40], R37 ;  /* 0x000a402501007387 */ /* 0x0001e80000100800 */
[----:B0-----:R-:W4:Y:S04]  /*271f0*/  LDL.LU R37, [R1+0xaac] ;  /* 0x000aac0001257983 */ /* 0x001f280000300800 */
[----:B------:R0:W-:Y:S04]  /*27200*/  STL [R1+0xa44], R38 ;  /* 0x000a442601007387 */ /* 0x0001e80000100800 */
[----:B0-----:R-:W4:Y:S04]  /*27210*/  LDL.LU R38, [R1+0xaa8] ;  /* 0x000aa80001267983 */ /* 0x001f280000300800 */
[----:B------:R0:W-:Y:S04]  /*27220*/  STL [R1+0xa48], R39 ;  /* 0x000a482701007387 */ /* 0x0001e80000100800 */
[----:B0-----:R-:W4:Y:S01]  /*27230*/  LDL.LU R39, [R1+0xaa4] ;  /* 0x000aa40001277983 */ /* 0x001f220000300800 */
[----:B------:R-:W-:-:S05]  /*27240*/  FADD R8, R31, R8 ;  /* 0x000000081f087221 */ /* 0x000fca0000000000 */
[----:B------:R0:W-:Y:S04]  /*27250*/  STL [R1+0xa4c], R8 ;  /* 0x000a4c0801007387 */ /* 0x0001e80000100800 */
[----:B0-----:R0:W5:Y:S01]  /*27260*/  LDL.LU R8, [R1+0xaa0] ;  /* 0x000aa00001087983 */ /* 0x0011620000300800 */
[----:B------:R-:W-:Y:S01]  /*27270*/  UMOV UR41, URZ ;  /* 0x0000003f00297c82 */ /* 0x000fe20008000000 */
[----:B--2---:R-:W-:-:S05]  /*27280*/  FADD R7, R32, R7 ;  /* 0x0000000720077221 */ /* 0x004fca0000000000 */
[----:B------:R1:W-:Y:S01]  /*27290*/  STL [R1+0xa50], R7 ;  /* 0x000a500701007387 */ /* 0x0003e20000100800 */
[----:B---3--:R-:W-:-:S03]  /*272a0*/  FADD R6, R33, R6 ;  /* 0x0000000621067221 */ /* 0x008fc60000000000 */
[----:B-1----:R0:W5:Y:S04]  /*272b0*/  LDL.LU R7, [R1+0xa9c] ;  /* 0x000a9c0001077983 */ /* 0x0021680000300800 */
[----:B------:R1:W-:Y:S01]  /*272c0*/  STL [R1+0xa54], R6 ;  /* 0x000a540601007387 */ /* 0x0003e20000100800 */
[----:B----4-:R-:W-:-:S03]  /*272d0*/  FADD R5, R34, R5 ;  /* 0x0000000522057221 */ /* 0x010fc60000000000 */
[----:B-1----:R0:W5:Y:S04]  /*272e0*/  LDL.LU R6, [R1+0xa98] ;  /* 0x000a980001067983 */ /* 0x0021680000300800 */
[----:B------:R1:W-:Y:S01]  /*272f0*/  STL [R1+0xa58], R5 ;  /* 0x000a580501007387 */ /* 0x0003e20000100800 */
[----:B------:R-:W-:-:S03]  /*27300*/  FADD R4, R35, R4 ;  /* 0x0000000423047221 */ /* 0x000fc60000000000 */
        /* <DEDUP_REMOVED lines=13> */
[----:B------:R0:W-:Y:S02]  /*273e0*/  STL [R1+0xa6c], R9 ;  /* 0x000a6c0901007387 */ /* 0x0001e40000100800 */
.L_x_24:
[----:B------:R-:W-:Y:S05]  /*273f0*/  @!P1 BRA `(.L_x_25) ;  /* 0x0000000000049947 */ /* 0x000fea0003800000 */
[----:B------:R-:W-:Y:S01]  /*27400*/  BPT.TRAP 0x1 ;  /* 0x000000040000795c */ /* 0x000fe20000300000 */
.L_x_25:
[----:B------:R-:W-:Y:S02]  /*27410*/  UISETP.GT.U32.AND UP0, UPT, UR4, 0x1, UPT ;  /* 0x000000010400788c */ /* 0x000fe4000bf04070 */
[----:B------:R-:W-:-:S04]  /*27420*/  ULEA UR13, UR50, UR9, 0x3 ;  /* 0x00000009320d7291 */ /* 0x000fc8000f8e183f */
[----:B------:R-:W-:Y:S01]  /*27430*/  UIADD3 UR13, UR13, 0x10, URZ ;  /* 0x000000100d0d7890 */ /* 0x000fe2000fffe03f */
[----:B------:R-:W-:-:S03]  /*27440*/  PLOP3.LUT P0, PT, PT, PT, UP0, 0x80, 0x0 ;  /* 0x000000000000781c */ /* 0x000fc60003f0f008 */
[----:B------:R-:W-:-:S09]  /*27450*/  UPRMT UR13, URZ, 0x654, UR13 ;  /* 0x000006543f0d7896 */ /* 0x000fd2000800000d */
[----:B------:R-:W-:Y:S01]  /*27460*/  SYNCS.ARRIVE.TRANS64.RED.A1T0 RZ, [UR13], RZ ;  /* 0x000000ffffff79a7 */ /* 0x000fe2000810040d */
[----:B------:R-:W-:Y:S05]  /*27470*/  @P0 BRA `(.L_x_26) ;  /* 0x0000000000040947 */ /* 0x000fea0003800000 */
[----:B------:R-:W-:Y:S01]  /*27480*/  BPT.TRAP 0x1 ;  /* 0x000000040000795c */ /* 0x000fe20000300000 */
.L_x_26:
[----:B------:R-:W-:Y:S02]  /*27490*/  UISETP.GT.AND UP2, UPT, UR51, 0x1, UPT ;  /* 0x000000013300788c */ /* 0x000fe4000bf44270 */
[----:B------:R-:W-:Y:S02]  /*274a0*/  UIADD3 UR53, UR53, 0x1, URZ ;  /* 0x0000000135357890 */ /* 0x000fe4000fffe03f */
[----:B------:R-:W-:Y:S02]  /*274b0*/  UIADD3 UR50, UR50, 0x1, URZ ;  /* 0x0000000132327890 */ /* 0x000fe4000fffe03f */
[----:B------:R-:W-:Y:S01]  /*274c0*/  PLOP3.LUT P0, PT, PT, PT, UP2, 0x80, 0x0 ;  /* 0x000000000000781c */ /* 0x000fe20003f0f028 */
[----:B------:R-:W-:Y:S02]  /*274d0*/  UISETP.NE.AND UP0, UPT, UR53, 0x2, UPT ;  /* 0x000000023500788c */ /* 0x000fe4000bf05270 */
[----:B------:R-:W-:Y:S02]  /*274e0*/  UIADD3 UR14, UR51, -0x1, URZ ;  /* 0xffffffff330e7890 */ /* 0x000fe4000fffe03f */
[----:B------:R-:W-:-:S02]  /*274f0*/  USEL UR13, URZ, 0x1, UP0 ;  /* 0x000000013f0d7887 */ /* 0x000fc40008000000 */
[----:B------:R-:W-:Y:S02]  /*27500*/  UISETP.NE.AND UP1, UPT, UR50, 0x2, UPT ;  /* 0x000000023200788c */ /* 0x000fe4000bf25270 */
[----:B------:R-:W-:Y:S02]  /*27510*/  ULOP3.LUT UR52, UR52, UR13, URZ, 0x3c, !UPT ;  /* 0x0000000d34347292 */ /* 0x000fe4000f8e3c3f */
[----:B------:R-:W-:Y:S02]  /*27520*/  USEL UR53, UR53, URZ, UP0 ;  /* 0x0000003f35357287 */ /* 0x000fe40008000000 */
[----:B------:R-:W-:Y:S01]  /*27530*/  USEL UR50, UR50, URZ, UP1 ;  /* 0x0000003f32327287 */ /* 0x000fe20008800000 */
[----:B------:R-:W-:Y:S01]  /*27540*/  UMOV UR13, 0x1 ;  /* 0x00000001000d7882 */ /* 0x000fe20000000000 */
[----:B------:R-:W-:Y:S01]  /*27550*/  UMOV UR51, UR14 ;  /* 0x0000000e00337c82 */ /* 0x000fe20008000000 */
[----:B------:R-:W-:Y:S09]  /*27560*/  @P0 BRA `(.L_x_27) ;  /* 0xfffffedc00000947 */ /* 0x000ff2000383ffff */
.L_x_19:
[----:B------:R-:W-:-:S04]  /*27570*/  UISETP.NE.AND UP0, UPT, UR41, URZ, UPT ;  /* 0x0000003f2900728c */ /* 0x000fc8000bf05270 */
[----:B------:R-:W-:-:S06]  /*27580*/  USEL UR12, URZ, 0x1, !UP0 ;  /* 0x000000013f0c7887 */ /* 0x000fcc000c000000 */
[----:B------:R-:W-:-:S13]  /*27590*/  ISETP.NE.AND P0, PT, RZ, UR12, PT ;  /* 0x0000000cff007c0c */ /* 0x000fda000bf05270 */
[----:B------:R-:W-:Y:S05]  /*275a0*/  @!P0 BRA `(.L_x_28) ;  /* 0x0000006800088947 */ /* 0x000fea0003800000 */
[----:B0-----:R-:W2:Y:S04]  /*275b0*/  LDL.LU R9, [R1+0x400] ;  /* 0x0004000001097983 */ /* 0x001ea80000300800 */
[----:B-----5:R0:W-:Y:S04]  /*275c0*/  STL [R1+0xb74], R83 ;  /* 0x000b745301007387 */ /* 0x0201e80000100800 */
[----:B0-----:R-:W2:Y:S04]  /*275d0*/  LDL.LU R83, [R1+0x310] ;  /* 0x0003100001537983 */ /* 0x001ea80000300800 */
[----:B------:R0:W-:Y:S04]  /*275e0*/  STL [R1+0xb70], R84 ;  /* 0x000b705401007387 */ /* 0x0001e80000100800 */
[----:B0-----:R-:W4:Y:S04]  /*275f0*/  LDL.LU R84, [R1+0x3fc] ;  /* 0x0003fc0001547983 */ /* 0x001f280000300800 */
[----:B------:R0:W-:Y:S04]  /*27600*/  STL [R1+0xb6c], R85 ;  /* 0x000b6c5501007387 */ /* 0x0001e80000100800 */
[----:B0-----:R-:W4:Y:S04]  /*27610*/  LDL.LU R85, [R1+0x30c] ;  /* 0x00030c0001557983 */ /* 0x001f280000300800 */
[----:B------:R0:W-:Y:S04]  /*27620*/  STL [R1+0xb68], R86 ;  /* 0x000b685601007387 */ /* 0x0001e80000100800 */
[----:B0-----:R-:W3:Y:S04]  /*27630*/  LDL.LU R86, [R1+0x3f8] ;  /* 0x0003f80001567983 */ /* 0x001ee80000300800 */
[----:B------:R0:W-:Y:S04]  /*27640*/  STL [R1+0xb64], R87 ;  /* 0x000b645701007387 */ /* 0x0001e80000100800 */
[----:B0-----:R-:W3:Y:S04]  /*27650*/  LDL.LU R87, [R1+0x308] ;  /* 0x0003080001577983 */ /* 0x001ee80000300800 */
[----:B------:R0:W-:Y:S04]  /*27660*/  STL [R1+0xb60], R56 ;  /* 0x000b603801007387 */ /* 0x0001e80000100800 */
[----:B0-----:R-:W2:Y:S04]  /*27670*/  LDL.LU R56, [R1+0x3f4] ;  /* 0x0003f40001387983 */ /* 0x001ea80000300800 */
[----:B------:R0:W-:Y:S04]  /*27680*/  STL [R1+0xb5c], R57 ;  /* 0x000b5c3901007387 */ /* 0x0001e80000100800 */
        /* <DEDUP_REMOVED lines=93> */
[----:B--2---:R-:W-:Y:S01]  /*27c60*/  FADD R48, R49, R48 ;  /* 0x0000003031307221 */ /* 0x004fe20000000000 */
[----:B---3--:R-:W-:Y:S01]  /*27c70*/  FADD R46, R47, R46 ;  /* 0x0000002e2f2e7221 */ /* 0x008fe20000000000 */
[----:B----4-:R-:W-:Y:S01]  /*27c80*/  FADD R44, R45, R44 ;  /* 0x0000002c2d2c7221 */ /* 0x010fe20000000000 */
[----:B------:R-:W-:Y:S01]  /*27c90*/  STL [R1+0xaa0], R8 ;  /* 0x000aa00801007387 */ /* 0x000fe20000100800 */
[----:B------:R-:W-:Y:S01]  /*27ca0*/  FADD R42, R43, R42 ;  /* 0x0000002a2b2a7221 */ /* 0x000fe20000000000 */
[----:B------:R-:W-:Y:S01]  /*27cb0*/  FADD R40, R41, R40 ;  /* 0x0000002829287221 */ /* 0x000fe20000000000 */
[----:B------:R-:W-:Y:S01]  /*27cc0*/  FADD R70, R71, R70 ;  /* 0x0000004647467221 */ /* 0x000fe20000000000 */
        /* <DEDUP_REMOVED lines=12> */
[----:B------:R-:W-:Y:S01]  /*27d90*/  FADD R50, R51, R50 ;  /* 0x0000003233327221 */ /* 0x000fe20000000000 */
[----:B------:R-:W-:Y:S01]  /*27da0*/  STL [R1+0xa90], R4 ;  /* 0x000a900401007387 */ /* 0x000fe20000100800 */
[----:B------:R-:W-:-:S03]  /*27db0*/  FADD R9, R83, R9 ;  /* 0x0000000953097221 */ /* 0x000fc60000000000 */
        /* <DEDUP_REMOVED lines=22> */
[----:B0-----:R-:W4:Y:S04]  /*27f20*/  LDL.LU R0, [R1+0x314] ;  /* 0x0003140001007983 */ /* 0x001f280000300800 */
[----:B------:R0:W-:Y:S04]  /*27f30*/  STL [R1+0x3f8], R86 ;  /* 0x0003f85601007387 */ /* 0x0001e80000100800 */
[----:B------:R-:W4:Y:S01]  /*27f40*/  LDL.LU R2, [R1+0x404] ;  /* 0x0004040001027983 */ /* 0x000f220000300800 */
[----:B------:R-:W-:-:S03]  /*27f50*/  FADD R232, R25, R232 ;  /* 0x000000e819e87221 */ /* 0x000fc60000000000 */
[----:B------:R0:W-:Y:S04]  /*27f60*/  STL [R1+0x3fc], R84 ;  /* 0x0003fc5401007387 */ /* 0x0001e80000100800 */
[----:B------:R-:W4:Y:S04]  /*27f70*/  LDL.LU R3, [R1+0x318] ;  /* 0x0003180001037983 */ /* 0x000f280000300800 */
[----:B------:R0:W-:Y:S04]  /*27f80*/  STL [R1+0x400], R9 ;  /* 0x0004000901007387 */ /* 0x0001e80000100800 */
[----:B------:R-:W4:Y:S01]  /*27f90*/  LDL.LU R4, [R1+0x408] ;  /* 0x0004080001047983 */ /* 0x000f220000300800 */
[----:B------:R-:W-:-:S03]  /*27fa0*/  FADD R23, R26, R23 ;  /* 0x000000171a177221 */ /* 0x000fc60000000000 */
[----:B------:R-:W4:Y:S04]  /*27fb0*/  LDL.LU R5, [R1+0x31c] ;  /* 0x00031c0001057983 */ /* 0x000f280000300800 */
[----:B------:R-:W4:Y:S04]  /*27fc0*/  LDL.LU R6, [R1+0x40c] ;  /* 0x00040c0001067983 */ /* 0x000f280000300800 */
[----:B------:R-:W4:Y:S01]  /*27fd0*/  LDL.LU R7, [R1+0x320] ;  /* 0x0003200001077983 */ /* 0x000f220000300800 */
[----:B------:R-:W-:-:S03]  /*27fe0*/  FADD R22, R27, R22 ;  /* 0x000000161b167221 */ /* 0x000fc60000000000 */
[----:B------:R-:W4:Y:S01]  /*27ff0*/  LDL.LU R8, [R1+0x410] ;  /* 0x0004100001087983 */ /* 0x000f220000300800 */
[----:B------:R-:W-:Y:S01]  /*28000*/  FADD R21, R28, R21 ;  /* 0x000000151c157221 */ /* 0x000fe20000000000 */
        /* <DEDUP_REMOVED lines=10> */
[----:B------:R-:W-:-:S02]  /*280b0*/  FADD R10, R39, R10 ;  /* 0x0000000a270a7221 */ /* 0x000fc40000000000 */
        /* <DEDUP_REMOVED lines=23> */
[----:B--2---:R-:W2:Y:S04]  /*28230*/  LDL.LU R48, [R1+0x440] ;  /* 0x0004400001307983 */ /* 0x004ea80000300800 */
[----:B------:R-:W2:Y:S04]  /*28240*/  LDL.LU R47, [R1+0x2d4] ;  /* 0x0002d400012f7983 */ /* 0x000ea80000300800 */
[----:B---3--:R-:W3:Y:S04]  /*28250*/  LDL.LU R46, [R1+0x444] ;  /* 0x00044400012e7983 */ /* 0x008ee80000300800 */
[----:B------:R-:W3:Y:S04]  /*28260*/  LDL.LU R45, [R1+0x2d8] ;  /* 0x0002d800012d7983 */ /* 0x000ee80000300800 */
        /* <DEDUP_REMOVED lines=24> */
[----:B------:R-:W4:Y:S04]  /*283f0*/  LDL.LU R84, [R1+0x478] ;  /* 0x0004780001547983 */ /* 0x000f280000300800 */
[----:B------:R-:W4:Y:S04]  /*28400*/  LDL.LU R83, [R1+0x28c] ;  /* 0x00028c0001537983 */ /* 0x000f280000300800 */
[----:B------:R-:W4:Y:S01]  /*28410*/  LDL.LU R9, [R1+0x47c] ;  /* 0x00047c0001097983 */ /* 0x000f220000300800 */
[----:B------:R-:W-:Y:S01]  /*28420*/  FADD R2, R0, R2 ;  /* 0x0000000200027221 */ /* 0x000fe20000000000 */
[----:B------:R-:W-:Y:S01]  /*28430*/  FADD R4, R3, R4 ;  /* 0x0000000403047221 */ /* 0x000fe20000000000 */
[----:B------:R-:W-:Y:S01]  /*28440*/  FADD R6, R5, R6 ;  /* 0x0000000605067221 */ /* 0x000fe20000000000 */
[----:B------:R-:W-:-:S02]  /*28450*/  FADD R8, R7, R8 ;  /* 0x0000000807087221 */ /* 0x000fc40000000000 */
[----:B------:R0:W-:Y:S04]  /*28460*/  STL [R1+0x404], R2 ;  /* 0x0004040201007387 */ /* 0x0001e80000100800 */
[----:B------:R1:W-:Y:S04]  /*28470*/  STL [R1+0x408], R4 ;  /* 0x0004080401007387 */ /* 0x0003e80000100800 */
[----:B------:R1:W-:Y:S04]  /*28480*/  STL [R1+0x40c], R6 ;  /* 0x00040c0601007387 */ /* 0x0003e80000100800 */
[----:B------:R1:W-:Y:S01]  /*28490*/  STL [R1+0x410], R8 ;  /* 0x0004100801007387 */ /* 0x0003e20000100800 */
[----:B------:R-:W-:Y:S01]  /*284a0*/  FADD R38, R39, R38 ;  /* 0x0000002627267221 */ /* 0x000fe20000000000 */
        /* <DEDUP_REMOVED lines=48> */
[----:B------:R-:W4:Y:S04]  /*287b0*/  LDL.LU R0, [R1+0x290] ;  /* 0x0002900001007983 */ /* 0x000f280000300800 */
[----:B------:R4:W-:Y:S01]  /*287c0*/  STL [R1+0x474], R86 ;  /* 0x0004745601007387 */ /* 0x0009e20000100800 */
[----:B------:R-:W-:-:S03]  /*287d0*/  FADD R84, R85, R84 ;  /* 0x0000005455547221 */ /* 0x000fc60000000000 */
[----:B0-----:R-:W4:Y:S04]  /*287e0*/  LDL.LU R2, [R1+0x480] ;  /* 0x0004800001027983 */ /* 0x001f280000300800 */
[----:B------:R0:W-:Y:S01]  /*287f0*/  STL [R1+0x478], R84 ;  /* 0x0004785401007387 */ /* 0x0001e20000100800 */
[----:B------:R-:W-:-:S03]  /*28800*/  FADD R9, R83, R9 ;  /* 0x0000000953097221 */ /* 0x000fc60000000000 */
[----:B------:R-:W4:Y:S04]  /*28810*/  LDL.LU R3, [R1+0x294] ;  /* 0x0002940001037983 */ /* 0x000f280000300800 */
[----:B------:R0:W-:Y:S04]  /*28820*/  STL [R1+0x47c], R9 ;  /* 0x00047c0901007387 */ /* 0x0001e80000100800 */
        /* <DEDUP_REMOVED lines=58> */
[----:B------:R-:W4:Y:S01]  /*28bd0*/  LDL.LU R9, [R1+0x4f8] ;  /* 0x0004f80001097983 */ /* 0x000f220000300800 */
[----:B------:R-:W-:-:S05]  /*28be0*/  FADD R2, R0, R2 ;  /* 0x0000000200027221 */ /* 0x000fca0000000000 */
        /* <DEDUP_REMOVED lines=372> */
[----:B------:R-:W-:Y:S01]  /*2a330*/  STL [R1+0x5f4], R2 ;  /* 0x0005f40201007387 */ /* 0x000fe20000100800 */
[----:B------:R-:W-:Y:S01]  /*2a340*/  FADD R4, R3, R4 ;  /* 0x0000000403047221 */ /* 0x000fe20000000000 */
[----:B------:R-:W-:-:S04]  /*2a350*/  FADD R6, R5, R6 ;  /* 0x0000000605067221 */ /* 0x000fc80000000000 */
        /* <DEDUP_REMOVED lines=52> */
[----:B------:R-:W-:Y:S01]  /*2a6a0*/  FADD R86, R87, R86 ;  /* 0x0000005657567221 */ /* 0x000fe20000000000 */
[----:B------:R-:W-:Y:S01]  /*2a6b0*/  FADD R84, R85, R84 ;  /* 0x0000005455547221 */ /* 0x000fe20000000000 */
[----:B------:R-:W-:Y:S02]  /*2a6c0*/  FADD R9, R83, R9 ;  /* 0x0000000953097221 */ /* 0x000fe40000000000 */
[----:B------:R-:W2:Y:S04]  /*2a6d0*/  LDL.LU R83, [R1+0x80] ;  /* 0x0000800001537983 */ /* 0x000ea80000300800 */
[----:B------:R-:W-:Y:S04]  /*2a6e0*/  STL [R1+0x664], R86 ;  /* 0x0006645601007387 */ /* 0x000fe80000100800 */
[----:B------:R0:W-:Y:S04]  /*2a6f0*/  STL [R1+0x668], R84 ;  /* 0x0006685401007387 */ /* 0x0001e80000100800 */
[----:B0-----:R-:W2:Y:S04]  /*2a700*/  LDL.LU R84, [R1+0x670] ;  /* 0x0006700001547983 */ /* 0x001ea80000300800 */
[----:B------:R-:W3:Y:S04]  /*2a710*/  LDL.LU R85, [R1+0x84] ;  /* 0x0000840001557983 */ /* 0x000ee80000300800 */
[----:B------:R0:W-:Y:S04]  /*2a720*/  STL [R1+0x66c], R9 ;  /* 0x00066c0901007387 */ /* 0x0001e80000100800 */
        /* <DEDUP_REMOVED lines=58> */
[----:B0-----:R-:W4:Y:S01]  /*2aad0*/  LDL.LU R9, [R1+0x6e8] ;  /* 0x0006e80001097983 */ /* 0x001f220000300800 */
        /* <DEDUP_REMOVED lines=8> */
[----:B------:R-:W-:-:S03]  /*2ab60*/  FADD R58, R57, R58 ;  /* 0x0000003a393a7221 */ /* 0x000fc60000000000 */
[----:B0-----:R-:W4:Y:S01]  /*2ab70*/  LDL.LU R86, [R1+0xb68] ;  /* 0x000b680001567983 */ /* 0x001f220000300800 */
[----:B------:R-:W-:-:S03]  /*2ab80*/  FADD R60, R59, R60 ;  /* 0x0000003c3b3c7221 */ /* 0x000fc60000000000 */
[----:B------:R-:W4:Y:S04]  /*2ab90*/  LDL.LU R87, [R1+0xb64] ;  /* 0x000b640001577983 */ /* 0x000f280000300800 */
[----:B------:R0:W-:Y:S01]  /*2aba0*/  STL [R1+0x678], R56 ;  /* 0x0006783801007387 */ /* 0x0001e20000100800 */
[----:B------:R-:W-:-:S03]  /*2abb0*/  FADD R62, R61, R62 ;  /* 0x0000003e3d3e7221 */ /* 0x000fc60000000000 */
[----:B0-----:R-:W4:Y:S04]  /*2abc0*/  LDL.LU R56, [R1+0xb60] ;  /* 0x000b600001387983 */ /* 0x001f280000300800 */
[----:B------:R-:W4:Y:S04]  /*2abd0*/  LDL.LU R57, [R1+0xb5c] ;  /* 0x000b5c0001397983 */ /* 0x000f280000300800 */
[----:B------:R0:W-:Y:S01]  /*2abe0*/  STL [R1+0x67c], R58 ;  /* 0x00067c3a01007387 */ /* 0x0001e20000100800 */
[----:B------:R-:W-:Y:S01]  /*2abf0*/  FADD R64, R63, R64 ;  /* 0x000000403f407221 */ /* 0x000fe20000000000 */
[----:B------:R-:W-:-:S02]  /*2ac00*/  FADD R66, R65, R66 ;  /* 0x0000004241427221 */ /* 0x000fc40000000000 */
[----:B0-----:R-:W4:Y:S04]  /*2ac10*/  LDL.LU R58, [R1+0xb58] ;  /* 0x000b5800013a7983 */ /* 0x001f280000300800 */
[----:B------:R-:W4:Y:S04]  /*2ac20*/  LDL.LU R59, [R1+0xb54] ;  /* 0x000b5400013b7983 */ /* 0x000f280000300800 */
[----:B------:R0:W-:Y:S01]  /*2ac30*/  STL [R1+0x680], R60 ;  /* 0x0006803c01007387 */ /* 0x0001e20000100800 */
[----:B------:R-:W-:-:S03]  /*2ac40*/  FADD R68, R67, R68 ;  /* 0x0000004443447221 */ /* 0x000fc60000000000 */
        /* <DEDUP_REMOVED lines=24> */
[----:B------:R-:W-:Y:S01]  /*2add0*/  FADD R5, R4, R5 ;  /* 0x0000000504057221 */ /* 0x000fe20000000000 */
[----:B------:R-:W-:Y:S01]  /*2ade0*/  FADD R7, R6, R7 ;  /* 0x0000000706077221 */ /* 0x000fe20000000000 */
[----:B------:R-:W-:Y:S01]  /*2adf0*/  FADD R39, R8, R39 ;  /* 0x0000002708277221 */ /* 0x000fe20000000000 */
        /* <DEDUP_REMOVED lines=14> */
[----:B------:R-:W-:Y:S04]  /*2aee0*/  STL [R1+0x6a4], R0 ;  /* 0x0006a40001007387 */ /* 0x000fe80000100800 */
        /* <DEDUP_REMOVED lines=12> */
[----:B------:R-:W-:Y:S04]  /*2afb0*/  STL [R1+0x6c4], R31 ;  /* 0x0006c41f01007387 */ /* 0x000fe80000100800 */
[----:B------:R-:W-:Y:S01]  /*2afc0*/  STL [R1+0x6c8], R29 ;  /* 0x0006c81d01007387 */ /* 0x000fe20000100800 */
[----:B------:R-:W-:-:S03]  /*2afd0*/  FADD R47, R48, R47 ;  /* 0x0000002f302f7221 */ /* 0x000fc60000000000 */
[----:B------:R-:W-:Y:S01]  /*2afe0*/  STL [R1+0x6cc], R27 ;  /* 0x0006cc1b01007387 */ /* 0x000fe20000100800 */
[----:B------:R-:W-:-:S03]  /*2aff0*/  FADD R9, R46, R9 ;  /* 0x000000092e097221 */ /* 0x000fc60000000000 */
[----:B------:R-:W-:Y:S04]  /*2b000*/  STL [R1+0x6d0], R25 ;  /* 0x0006d01901007387 */ /* 0x000fe80000100800 */
[----:B------:R-:W-:Y:S04]  /*2b010*/  STL [R1+0x6d4], R55 ;  /* 0x0006d43701007387 */ /* 0x000fe80000100800 */
[----:B------:R-:W-:Y:S04]  /*2b020*/  STL [R1+0x6d8], R53 ;  /* 0x0006d83501007387 */ /* 0x000fe80000100800 */
[----:B------:R-:W-:Y:S04]  /*2b030*/  STL [R1+0x6dc], R51 ;  /* 0x0006dc3301007387 */ /* 0x000fe80000100800 */
[----:B------:R-:W2:Y:S04]  /*2b040*/  LDL.LU R46, [R1+0x7c] ;  /* 0x00007c00012e7983 */ /* 0x000ea80000300800 */
[----:B------:R-:W-:Y:S04]  /*2b050*/  STL [R1+0x6e0], R49 ;  /* 0x0006e03101007387 */ /* 0x000fe80000100800 */
[----:B------:R-:W2:Y:S04]  /*2b060*/  LDL.LU R36, [R1+0x6ec] ;  /* 0x0006ec0001247983 */ /* 0x000ea80000300800 */
[----:B------:R0:W-:Y:S04]  /*2b070*/  STL [R1+0x6e4], R47 ;  /* 0x0006e42f01007387 */ /* 0x0001e80000100800 */
[----:B0-----:R-:W3:Y:S04]  /*2b080*/  LDL.LU R47, [R1] ;  /* 0x00000000012f7983 */ /* 0x001ee80000300800 */
        /* <DEDUP_REMOVED lines=35> */
[----:B------:R0:W-:Y:S04]  /*2b2c0*/  STL [R1+0x6ec], R36 ;  /* 0x0006ec2401007387 */ /* 0x0001e80000100800 */
[----:B0-----:R-:W2:Y:S01]  /*2b2d0*/  LDL.LU R36, [R1+0x734] ;  /* 0x0007340001247983 */ /* 0x001ea20000300800 */
[----:B---3--:R-:W-:-:S03]  /*2b2e0*/  FADD R37, R47, R37 ;  /* 0x000000252f257221 */ /* 0x008fc60000000000 */
[----:B------:R-:W3:Y:S04]  /*2b2f0*/  LDL.LU R47, [R1+0xb04] ;  /* 0x000b0400012f7983 */ /* 0x000ee80000300800 */
[----:B------:R0:W-:Y:S01]  /*2b300*/  STL [R1+0x6f0], R37 ;  /* 0x0006f02501007387 */ /* 0x0001e20000100800 */
[----:B----4-:R-:W-:-:S03]  /*2b310*/  FADD R38, R48, R38 ;  /* 0x0000002630267221 */ /* 0x010fc60000000000 */
[----:B0-----:R-:W4:Y:S01]  /*2b320*/  LDL.LU R37, [R1+0x738] ;  /* 0x0007380001257983 */ /* 0x001f220000300800 */
[----:B------:R-:W-:-:S03]  /*2b330*/  FADD R39, R49, R39 ;  /* 0x0000002731277221 */ /* 0x000fc60000000000 */
[----:B------:R-:W3:Y:S04]  /*2b340*/  LDL.LU R48, [R1+0xb00] ;  /* 0x000b000001307983 */ /* 0x000ee80000300800 */
[----:B------:R0:W-:Y:S01]  /*2b350*/  STL [R1+0x6f4], R38 ;  /* 0x0006f42601007387 */ /* 0x0001e20000100800 */
[----:B------:R-:W-:-:S03]  /*2b360*/  FADD R8, R50, R8 ;  /* 0x0000000832087221 */ /* 0x000fc60000000000 */
[----:B0-----:R-:W3:Y:S01]  /*2b370*/  LDL.LU R38, [R1+0x73c] ;  /* 0x00073c0001267983 */ /* 0x001ee20000300800 */
[----:B------:R-:W-:-:S03]  /*2b380*/  FADD R7, R51, R7 ;  /* 0x0000000733077221 */ /* 0x000fc60000000000 */
[----:B------:R-:W3:Y:S04]  /*2b390*/  LDL.LU R49, [R1+0xafc] ;  /* 0x000afc0001317983 */ /* 0x000ee80000300800 */
[----:B------:R0:W-:Y:S01]  /*2b3a0*/  STL [R1+0x6f8], R39 ;  /* 0x0006f82701007387 */ /* 0x0001e20000100800 */
[----:B------:R-:W-:-:S03]  /*2b3b0*/  FADD R6, R52, R6 ;  /* 0x0000000634067221 */ /* 0x000fc60000000000 */
[----:B0-----:R-:W3:Y:S04]  /*2b3c0*/  LDL.LU R39, [R1+0x740] ;  /* 0x0007400001277983 */ /* 0x001ee80000300800 */
[----:B------:R-:W3:Y:S04]  /*2b3d0*/  LDL.LU R50, [R1+0xaf8] ;  /* 0x000af80001327983 */ /* 0x000ee80000300800 */
[----:B------:R0:W-:Y:S04]  /*2b3e0*/  STL [R1+0x6fc], R8 ;  /* 0x0006fc0801007387 */ /* 0x0001e80000100800 */
[----:B0-----:R-:W3:Y:S04]  /*2b3f0*/  LDL.LU R8, [R1+0x744] ;  /* 0x0007440001087983 */ /* 0x001ee80000300800 */
[----:B------:R-:W3:Y:S04]  /*2b400*/  LDL.LU R51, [R1+0xaf4] ;  /* 0x000af40001337983 */ /* 0x000ee80000300800 */
[----:B------:R0:W-:Y:S04]  /*2b410*/  STL [R1+0x700], R7 ;  /* 0x0007000701007387 */ /* 0x0001e80000100800 */
[----:B0-----:R-:W3:Y:S04]  /*2b420*/  LDL.LU R7, [R1+0x748] ;  /* 0x0007480001077983 */ /* 0x001ee80000300800 */
[----:B------:R-:W3:Y:S04]  /*2b430*/  LDL.LU R52, [R1+0xaf0] ;  /* 0x000af00001347983 */ /* 0x000ee80000300800 */
[----:B------:R0:W-:Y:S04]  /*2b440*/  STL [R1+0x704], R6 ;  /* 0x0007040601007387 */ /* 0x0001e80000100800 */
[----:B0-----:R-:W3:Y:S01]  /*2b450*/  LDL.LU R6, [R1+0x74c] ;  /* 0x00074c0001067983 */ /* 0x001ee20000300800 */
[----:B------:R-:W-:Y:S01]  /*2b460*/  FADD R5, R4, R5 ;  /* 0x0000000504057221 */ /* 0x000fe20000000000 */
[----:B------:R-:W-:Y:S01]  /*2b470*/  FADD R3, R53, R3 ;  /* 0x0000000335037221 */ /* 0x000fe20000000000 */
[----:B------:R-:W-:-:S03]  /*2b480*/  FADD R2, R54, R2 ;  /* 0x0000000236027221 */ /* 0x000fc60000000000 */
[----:B------:R0:W-:Y:S01]  /*2b490*/  STL [R1+0x708], R5 ;  /* 0x0007080501007387 */ /* 0x0001e20000100800 */
[----:B------:R-:W-:Y:S01]  /*2b4a0*/  FADD R0, R55, R0 ;  /* 0x0000000037007221 */ /* 0x000fe20000000000 */
[----:B------:R-:W-:Y:S02]  /*2b4b0*/  FADD R9, R24, R9 ;  /* 0x0000000918097221 */ /* 0x000fe40000000000 */
[----:B0-----:R-:W3:Y:S04]  /*2b4c0*/  LDL.LU R5, [R1+0x750] ;  /* 0x0007500001057983 */ /* 0x001ee80000300800 */
[----:B------:R-:W3:Y:S04]  /*2b4d0*/  LDL.LU R4, [R1+0x774] ;  /* 0x0007740001047983 */ /* 0x000ee80000300800 */
[----:B------:R-:W3:Y:S04]  /*2b4e0*/  LDL.LU R53, [R1+0xaec] ;  /* 0x000aec0001357983 */ /* 0x000ee80000300800 */
[----:B------:R0:W-:Y:S01]  /*2b4f0*/  STL [R1+0x70c], R3 ;  /* 0x00070c0301007387 */ /* 0x0001e20000100800 */
[----:B------:R-:W-:-:S03]  /*2b500*/  FADD R26, R25, R26 ;  /* 0x0000001a191a7221 */ /* 0x000fc60000000000 */
[----:B0-----:R-:W3:Y:S04]  /*2b510*/  LDL.LU R3, [R1+0x778] ;  /* 0x0007780001037983 */ /* 0x001ee80000300800 */
        /* <DEDUP_REMOVED lines=14> */
[----:B------:R-:W-:Y:S01]  /*2b600*/  FADD R34, R33, R34 ;  /* 0x0000002221227221 */ /* 0x000fe20000000000 */
[----:B------:R-:W-:-:S02]  /*2b610*/  FADD R35, R216, R35 ;  /* 0x00000023d8237221 */ /* 0x000fc40000000000 */
        /* <DEDUP_REMOVED lines=13> */
[----:B------:R0:W-:Y:S01]  /*2b6f0*/  STL [R1+0x730], R35 ;  /* 0x0007302301007387 */ /* 0x0001e20000100800 */
[----:B--2---:R-:W-:-:S03]  /*2b700*/  FADD R36, R217, R36 ;  /* 0x00000024d9247221 */ /* 0x004fc60000000000 */
[----:B0-----:R-:W2:Y:S04]  /*2b710*/  LDL.LU R35, [R1+0xab4] ;  /* 0x000ab40001237983 */ /* 0x001ea80000300800 */
[----:B------:R-:W2:Y:S04]  /*2b720*/  LDL.LU R216, [R1+0x770] ;  /* 0x0007700001d87983 */ /* 0x000ea80000300800 */
[----:B------:R0:W-:Y:S01]  /*2b730*/  STL [R1+0x734], R36 ;  /* 0x0007342401007387 */ /* 0x0001e20000100800 */
[----:B----4-:R-:W-:-:S03]  /*2b740*/  FADD R37, R218, R37 ;  /* 0x00000025da257221 */ /* 0x010fc60000000000 */
[----:B0-----:R-:W4:Y:S04]  /*2b750*/  LDL.LU R36, [R1+0xab0] ;  /* 0x000ab00001247983 */ /* 0x001f280000300800 */
[----:B------:R-:W4:Y:S04]  /*2b760*/  LDL.LU R217, [R1+0x76c] ;  /* 0x00076c0001d97983 */ /* 0x000f280000300800 */
[----:B------:R0:W-:Y:S01]  /*2b770*/  STL [R1+0x738], R37 ;  /* 0x0007382501007387 */ /* 0x0001e20000100800 */
[----:B---3--:R-:W-:-:S03]  /*2b780*/  FADD R38, R219, R38 ;  /* 0x00000026db267221 */ /* 0x008fc60000000000 */
        /* <DEDUP_REMOVED lines=12> */
[----:B0-----:R1:W5:Y:S04]  /*2b850*/  LDL.LU R8, [R1+0xaa0] ;  /* 0x000aa00001087983 */ /* 0x0013680000300800 */
[----:B------:R-:W3:Y:S04]  /*2b860*/  LDL.LU R221, [R1+0x75c] ;  /* 0x00075c0001dd7983 */ /* 0x000ee80000300800 */
[----:B------:R0:W-:Y:S01]  /*2b870*/  STL [R1+0x748], R7 ;  /* 0x0007480701007387 */ /* 0x0001e20000100800 */
[----:B------:R-:W-:-:S03]  /*2b880*/  FADD R6, R223, R6 ;  /* 0x00000006df067221 */ /* 0x000fc60000000000 */
[----:B0-----:R1:W5:Y:S04]  /*2b890*/  LDL.LU R7, [R1+0xa9c] ;  /* 0x000a9c0001077983 */ /* 0x0013680000300800 */
[----:B------:R-:W3:Y:S04]  /*2b8a0*/  LDL.LU R222, [R1+0x758] ;  /* 0x0007580001de7983 */ /* 0x000ee80000300800 */
[----:B------:R0:W-:Y:S04]  /*2b8b0*/  STL [R1+0x74c], R6 ;  /* 0x00074c0601007387 */ /* 0x0001e80000100800 */
[----:B0-----:R1:W5:Y:S04]  /*2b8c0*/  LDL.LU R6, [R1+0xa98] ;  /* 0x000a980001067983 */ /* 0x0013680000300800 */
[----:B------:R-:W3:Y:S01]  /*2b8d0*/  LDL.LU R223, [R1+0x754] ;  /* 0x0007540001df7983 */ /* 0x000ee20000300800 */
[----:B------:R-:W-:Y:S01]  /*2b8e0*/  FADD R5, R224, R5 ;  /* 0x00000005e0057221 */ /* 0x000fe20000000000 */
[----:B------:R-:W-:-:S04]  /*2b8f0*/  FADD R4, R201, R4 ;  /* 0x00000004c9047221 */ /* 0x000fc80000000000 */
[----:B------:R0:W-:Y:S04]  /*2b900*/  STL [R1+0x750], R5 ;  /* 0x0007500501007387 */ /* 0x0001e80000100800 */
[----:B0-----:R1:W5:Y:S01]  /*2b910*/  LDL.LU R5, [R1+0xa94] ;  /* 0x000a940001057983 */ /* 0x0013620000300800 */
[----:B------:R-:W-:Y:S01]  /*2b920*/  FADD R3, R202, R3 ;  /* 0x00000003ca037221 */ /* 0x000fe20000000000 */
[----:B------:R-:W-:Y:S01]  /*2b930*/  FADD R2, R203, R2 ;  /* 0x00000002cb027221 */ /* 0x000fe20000000000 */
[----:B------:R-:W-:Y:S01]  /*2b940*/  FADD R0, R204, R0 ;  /* 0x00000000cc007221 */ /* 0x000fe20000000000 */
[----:B--2---:R-:W-:Y:S01]  /*2b950*/  FADD R216, R200, R216 ;  /* 0x000000d8c8d87221 */ /* 0x004fe20000000000 */
[----:B----4-:R-:W-:Y:S01]  /*2b960*/  FADD R217, R231, R217 ;  /* 0x000000d9e7d97221 */ /* 0x010fe20000000000 */
[----:B---3--:R-:W-:Y:S01]  /*2b970*/  FADD R218, R230, R218 ;  /* 0x000000dae6da7221 */ /* 0x008fe20000000000 */
[----:B------:R-:W-:Y:S01]  /*2b980*/  FADD R219, R229, R219 ;  /* 0x000000dbe5db7221 */ /* 0x000fe20000000000 */
[----:B------:R-:W-:Y:S01]  /*2b990*/  FADD R220, R228, R220 ;  /* 0x000000dce4dc7221 */ /* 0x000fe20000000000 */
[----:B------:R-:W-:Y:S01]  /*2b9a0*/  FADD R221, R227, R221 ;  /* 0x000000dde3dd7221 */ /* 0x000fe20000000000 */
[----:B------:R-:W-:Y:S01]  /*2b9b0*/  FADD R222, R226, R222 ;  /* 0x000000dee2de7221 */ /* 0x000fe20000000000 */
[----:B------:R-:W-:-:S05]  /*2b9c0*/  FADD R223, R225, R223 ;  /* 0x000000dfe1df7221 */ /* 0x000fca0000000000 */
[----:B------:R-:W-:Y:S04]  /*2b9d0*/  STL [R1+0x754], R223 ;  /* 0x000754df01007387 */ /* 0x000fe80000100800 */
[----:B------:R-:W-:Y:S04]  /*2b9e0*/  STL [R1+0x758], R222 ;  /* 0x000758de01007387 */ /* 0x000fe80000100800 */
[----:B------:R-:W-:Y:S04]  /*2b9f0*/  STL [R1+0x75c], R221 ;  /* 0x00075cdd01007387 */ /* 0x000fe80000100800 */
[----:B------:R-:W-:Y:S04]  /*2ba00*/  STL [R1+0x760], R220 ;  /* 0x000760dc01007387 */ /* 0x000fe80000100800 */
[----:B------:R-:W-:Y:S04]  /*2ba10*/  STL [R1+0x764], R219 ;  /* 0x000764db01007387 */ /* 0x000fe80000100800 */
[----:B------:R-:W-:Y:S04]  /*2ba20*/  STL [R1+0x768], R218 ;  /* 0x000768da01007387 */ /* 0x000fe80000100800 */
[----:B------:R0:W-:Y:S04]  /*2ba30*/  STL [R1+0x774], R4 ;  /* 0x0007740401007387 */ /* 0x0001e80000100800 */
[----:B------:R-:W-:Y:S04]  /*2ba40*/  STL [R1+0x76c], R217 ;  /* 0x00076cd901007387 */ /* 0x000fe80000100800 */
[----:B0-----:R-:W2:Y:S04]  /*2ba50*/  LDL.LU R4, [R1+0x788] ;  /* 0x0007880001047983 */ /* 0x001ea80000300800 */
[----:B------:R-:W-:Y:S04]  /*2ba60*/  STL [R1+0x770], R216 ;  /* 0x000770d801007387 */ /* 0x000fe80000100800 */
[----:B------:R0:W-:Y:S04]  /*2ba70*/  STL [R1+0x778], R3 ;  /* 0x0007780301007387 */ /* 0x0001e80000100800 */
[----:B0-----:R-:W3:Y:S04]  /*2ba80*/  LDL.LU R3, [R1+0x78c] ;  /* 0x00078c0001037983 */ /* 0x001ee80000300800 */
[----:B------:R0:W-:Y:S04]  /*2ba90*/  STL [R1+0x77c], R2 ;  /* 0x00077c0201007387 */ /* 0x0001e80000100800 */
[----:B0-----:R-:W4:Y:S04]  /*2baa0*/  LDL.LU R2, [R1+0x790] ;  /* 0x0007900001027983 */ /* 0x001f280000300800 */
[----:B------:R0:W-:Y:S04]  /*2bab0*/  STL [R1+0x780], R0 ;  /* 0x0007800001007387 */ /* 0x0001e80000100800 */
[----:B0-----:R-:W4:Y:S01]  /*2bac0*/  LDL.LU R0, [R1+0x794] ;  /* 0x0007940001007983 */ /* 0x001f220000300800 */
[----:B------:R-:W-:-:S03]  /*2bad0*/  FADD R9, R205, R9 ;  /* 0x00000009cd097221 */ /* 0x000fc60000000000 */
[----:B------:R-:W4:Y:S04]  /*2bae0*/  LDL.LU R205, [R1+0x7a8] ;  /* 0x0007a80001cd7983 */ /* 0x000f280000300800 */
        /* <DEDUP_REMOVED lines=23> */
[----:B--2---:R-:W-:-:S05]  /*2bc60*/  FADD R4, R206, R4 ;  /* 0x00000004ce047221 */ /* 0x004fca0000000000 */
[----:B------:R0:W-:Y:S04]  /*2bc70*/  STL [R1+0x788], R4 ;  /* 0x0007880401007387 */ /* 0x0001e80000100800 */
[----:B0-----:R1:W5:Y:S01]  /*2bc80*/  LDL.LU R4, [R1+0xa90] ;  /* 0x000a900001047983 */ /* 0x0013620000300800 */
[----:B---3--:R-:W-:-:S03]  /*2bc90*/  FADD R3, R207, R3 ;  /* 0x00000003cf037221 */ /* 0x008fc60000000000 */
[----:B------:R-:W2:Y:S04]  /*2bca0*/  LDL.LU R206, [R1+0x7a4] ;  /* 0x0007a40001ce7983 */ /* 0x000ea80000300800 */
[----:B------:R0:W-:Y:S01]  /*2bcb0*/  STL [R1+0x78c], R3 ;  /* 0x00078c0301007387 */ /* 0x0001e20000100800 */
[----:B----4-:R-:W-:-:S03]  /*2bcc0*/  FADD R2, R208, R2 ;  /* 0x00000002d0027221 */ /* 0x010fc60000000000 */
[----:B0-----:R1:W5:Y:S04]  /*2bcd0*/  LDL.LU R3, [R1+0xa8c] ;  /* 0x000a8c0001037983 */ /* 0x0013680000300800 */
[----:B------:R-:W3:Y:S04]  /*2bce0*/  LDL.LU R207, [R1+0x7a0] ;  /* 0x0007a00001cf7983 */ /* 0x000ee80000300800 */
[----:B------:R0:W-:Y:S01]  /*2bcf0*/  STL [R1+0x790], R2 ;  /* 0x0007900201007387 */ /* 0x0001e20000100800 */
[----:B------:R-:W-:-:S03]  /*2bd00*/  FADD R0, R209, R0 ;  /* 0x00000000d1007221 */ /* 0x000fc60000000000 */
[----:B0-----:R1:W5:Y:S04]  /*2bd10*/  LDL.LU R2, [R1+0xa88] ;  /* 0x000a880001027983 */ /* 0x0013680000300800 */
[----:B------:R-:W4:Y:S04]  /*2bd20*/  LDL.LU R208, [R1+0x79c] ;  /* 0x00079c0001d07983 */ /* 0x000f280000300800 */
[----:B------:R0:W-:Y:S04]  /*2bd30*/  STL [R1+0x794], R0 ;  /* 0x0007940001007387 */ /* 0x0001e80000100800 */
[----:B0-----:R1:W5:Y:S04]  /*2bd40*/  LDL.LU R0, [R1+0xa84] ;  /* 0x000a840001007983 */ /* 0x0013680000300800 */
        /* <DEDUP_REMOVED lines=24> */
[----:B--2---:R-:W-:Y:S01]  /*2bed0*/  FADD R206, R213, R206 ;  /* 0x000000ced5ce7221 */ /* 0x004fe20000000000 */
[----:B---3--:R-:W-:Y:S01]  /*2bee0*/  FADD R207, R212, R207 ;  /* 0x000000cfd4cf7221 */ /* 0x008fe20000000000 */
[----:B----4-:R-:W-:Y:S01]  /*2bef0*/  FADD R208, R211, R208 ;  /* 0x000000d0d3d07221 */ /* 0x010fe20000000000 */
[----:B------:R-:W-:-:S05]  /*2bf00*/  FADD R209, R210, R209 ;  /* 0x000000d1d2d17221 */ /* 0x000fca0000000000 */
        /* <DEDUP_REMOVED lines=24> */
[----:B------:R-:W4:Y:S04]  /*2c090*/  LDL.LU R213, [R1+0x804] ;  /* 0x0008040001d57983 */ /* 0x000f280000300800 */
[----:B------:R1:W-:Y:S04]  /*2c0a0*/  STL [R1+0x7f8], R217 ;  /* 0x0007f8d901007387 */ /* 0x0003e80000100800 */
[----:B------:R-:W4:Y:S04]  /*2c0b0*/  LDL.LU R212, [R1+0x808] ;  /* 0x0008080001d47983 */ /* 0x000f280000300800 */
[----:B------:R1:W-:Y:S04]  /*2c0c0*/  STL [R1+0x7fc], R216 ;  /* 0x0007fcd801007387 */ /* 0x0003e80000100800 */
[----:B------:R-:W4:Y:S04]  /*2c0d0*/  LDL.LU R211, [R1+0x80c] ;  /* 0x00080c0001d37983 */ /* 0x000f280000300800 */
[----:B------:R1:W-:Y:S04]  /*2c0e0*/  STL [R1+0x800], R9 ;  /* 0x0008000901007387 */ /* 0x0003e80000100800 */
[----:B------:R-:W4:Y:S04]  /*2c0f0*/  LDL.LU R210, [R1+0x810] ;  /* 0x0008100001d27983 */ /* 0x000f280000300800 */
[----:B0-----:R-:W4:Y:S04]  /*2c100*/  LDL.LU R209, [R1+0x814] ;  /* 0x0008140001d17983 */ /* 0x001f280000300800 */
[----:B--2---:R-:W2:Y:S04]  /*2c110*/  LDL.LU R208, [R1+0x818] ;  /* 0x0008180001d07983 */ /* 0x004ea80000300800 */
[----:B---3--:R-:W3:Y:S04]  /*2c120*/  LDL.LU R207, [R1+0x81c] ;  /* 0x00081c0001cf7983 */ /* 0x008ee80000300800 */
[----:B----4-:R-:W4:Y:S04]  /*2c130*/  LDL.LU R206, [R1+0x820] ;  /* 0x0008200001ce7983 */ /* 0x010f280000300800 */
        /* <DEDUP_REMOVED lines=86> */
[----:B------:R-:W4:Y:S04]  /*2c6a0*/  LDL.LU R211, [R1+0x888] ;  /* 0x0008880001d37983 */ /* 0x000f280000300800 */
[----:B------:R1:W-:Y:S04]  /*2c6b0*/  STL [R1+0x87c], R9 ;  /* 0x00087c0901007387 */ /* 0x0003e80000100800 */
[----:B------:R-:W4:Y:S04]  /*2c6c0*/  LDL.LU R210, [R1+0x88c] ;  /* 0x00088c0001d27983 */ /* 0x000f280000300800 */
[----:B--2---:R-:W2:Y:S04]  /*2c6d0*/  LDL.LU R209, [R1+0x890] ;  /* 0x0008900001d17983 */ /* 0x004ea80000300800 */
        /* <DEDUP_REMOVED lines=362> */
[----:B------:R-:W-:Y:S01]  /*2dd80*/  FADD R216, R38, R216 ;  /* 0x000000d826d87221 */ /* 0x000fe20000000000 */
[----:B------:R-:W-:-:S05]  /*2dd90*/  FADD R9, R9, R39 ;  /* 0x0000002709097221 */ /* 0x000fca0000000000 */
[----:B------:R1:W-:Y:S04]  /*2dda0*/  STL [R1+0xa6c], R9 ;  /* 0x000a6c0901007387 */ /* 0x0003e80000100800 */
[----:B------:R1:W-:Y:S04]  /*2ddb0*/  STL [R1+0xa64], R217 ;  /* 0x000a64d901007387 */ /* 0x0003e80000100800 */
[----:B------:R1:W-:Y:S02]  /*2ddc0*/  STL [R1+0xa68], R216 ;  /* 0x000a68d801007387 */ /* 0x0003e40000100800 */
.L_x_28:
[----:B01----:R-:W0:Y:S02]  /*2ddd0*/  LDC R9, c[0x0][0x28c] ;  /* 0x0000a300ff097b82 */ /* 0x003e240000000800 */
[----:B0-----:R-:W-:-:S13]  /*2dde0*/  ISETP.GE.AND P0, PT, R9, 0x1, PT ;  /* 0x000000010900780c */ /* 0x001fda0003f06270 */
[----:B------:R-:W-:Y:S05]  /*2ddf0*/  @!P0 BRA `(.L_x_29) ;  /* 0x0000000000408947 */ /* 0x000fea0003800000 */
[----:B------:R-:W-:-:S06]  /*2de00*/  UISETP.NE.AND UP0, UPT, UR44, 0x3, UPT ;  /* 0x000000032c00788c */ /* 0x000fcc000bf05270 */
[----:B------:R-:W-:-:S13]  /*2de10*/  PLOP3.LUT P0, PT, PT, PT, UP0, 0x80, 0x0 ;  /* 0x000000000000781c */ /* 0x000fda0003f0f008 */
[----:B------:R-:W-:Y:S05]  /*2de20*/  @!P0 BRA `(.L_x_30) ;  /* 0x0000000000048947 */ /* 0x000fea0003800000 */
[----:B------:R-:W-:Y:S01]  /*2de30*/  BPT.TRAP 0x1 ;  /* 0x000000040000795c */ /* 0x000fe20000300000 */
.L_x_30:
[----:B------:R-:W-:-:S04]  /*2de40*/  UISETP.LT.AND UP0, UPT, UR45, 0x1, UPT ;  /* 0x000000012d00788c */ /* 0x000fc8000bf01270 */
[----:B------:R-:W-:Y:S02]  /*2de50*/  USEL UR12, UR45, 0x1, UP0 ;  /* 0x000000012d0c7887 */ /* 0x000fe40008000000 */
[----:B------:R-:W-:Y:S02]  /*2de60*/  UISETP.GT.U32.AND UP0, UPT, UR4, 0x1, UPT ;  /* 0x000000010400788c */ /* 0x000fe4000bf04070 */
[----:B------:R-:W-:-:S04]  /*2de70*/  UIADD3 UR12, UR42, UR45, -UR12 ;  /* 0x0000002d2a0c7290 */ /* 0x000fc8000fffe80c */
[----:B------:R-:W-:Y:S01]  /*2de80*/  USHF.L.U32 UR12, UR12, 0x3, URZ ;  /* 0x000000030c0c7899 */ /* 0x000fe2000800063f */
[----:B------:R-:W-:-:S03]  /*2de90*/  PLOP3.LUT P0, PT, PT, PT, UP0, 0x80, 0x0 ;  /* 0x000000000000781c */ /* 0x000fc60003f0f008 */
[----:B------:R-:W-:-:S04]  /*2dea0*/  ULOP3.LUT UR12, UR12, 0x8, URZ, 0xc0, !UPT ;  /* 0x000000080c0c7892 */ /* 0x000fc8000f8ec03f */
[----:B------:R-:W-:-:S04]  /*2deb0*/  UIADD3 UR12, UR9, 0x10, UR12 ;  /* 0x00000010090c7890 */ /* 0x000fc8000fffe00c */
[----:B------:R-:W-:-:S09]  /*2dec0*/  UPRMT UR12, URZ, 0x654, UR12 ;  /* 0x000006543f0c7896 */ /* 0x000fd2000800000c */
[----:B------:R-:W-:Y:S01]  /*2ded0*/  SYNCS.ARRIVE.TRANS64.RED.A1T0 RZ, [UR12], RZ ;  /* 0x000000ffffff79a7 */ /* 0x000fe2000810040c */
[----:B------:R-:W-:Y:S05]  /*2dee0*/  @P0 BRA `(.L_x_29) ;  /* 0x0000000000040947 */ /* 0x000fea0003800000 */
[----:B------:R-:W-:Y:S01]  /*2def0*/  BPT.TRAP 0x1 ;  /* 0x000000040000795c */ /* 0x000fe20000300000 */
.L_x_29:
[----:B------:R-:W2:Y:S01]  /*2df00*/  LDL.LU R28, [R1+0xa74] ;  /* 0x000a7400011c7983 */ /* 0x000ea20000300800 */
[----:B------:R-:W0:Y:S01]  /*2df10*/  LDC R26, c[0x0][0x288] ;  /* 0x0000a200ff1a7b82 */ /* 0x000e220000000800 */
[----:B------:R-:W-:Y:S01]  /*2df20*/  ULDC UR9, c[0x0][0x284] ;  /* 0x0000a10000097ab9 */ /* 0x000fe20000000800 */
[----:B------:R-:W1:Y:S01]  /*2df30*/  S2R R29, SR_TID.X ;  /* 0x00000000001d7919 */ /* 0x000e620000002100 */
[----:B------:R-:W-:Y:S01]  /*2df40*/  USHF.R.S32.HI UR14, URZ, 0x1f, UR48 ;  /* 0x0000001f3f0e7899 */ /* 0x000fe20008011430 */
[----:B------:R-:W-:Y:S01]  /*2df50*/  ULDC.64 UR12, c[0x0][0x5d0] ;  /* 0x00017400000c7ab9 */ /* 0x000fe20000000a00 */
[----:B------:R-:W4:Y:S01]  /*2df60*/  LDL.LU R27, [R1+0xa70] ;  /* 0x000a7000011b7983 */ /* 0x000f220000300800 */
[--C-:B-1----:R-:W-:Y:S02]  /*2df70*/  SHF.R.U32.HI R25, RZ, 0x2, R29.reuse ;  /* 0x00000002ff197819 */ /* 0x102fe4000001161d */
[----:B------:R-:W-:Y:S02]  /*2df80*/  LOP3.LUT R31, R29, 0x60, RZ, 0xc0, !PT ;  /* 0x000000601d1f7812 */ /* 0x000fe400078ec0ff */
[----:B------:R-:W-:-:S02]  /*2df90*/  SHF.R.U32.HI R24, RZ, 0x7, R29 ;  /* 0x00000007ff187819 */ /* 0x000fc4000001161d */
[----:B------:R-:W-:Y:S02]  /*2dfa0*/  LOP3.LUT R25, R25, 0x7, RZ, 0xc0, !PT ;  /* 0x0000000719197812 */ /* 0x000fe400078ec0ff */
[----:B------:R-:W-:Y:S02]  /*2dfb0*/  SHF.R.U32.HI R31, RZ, 0x1, R31 ;  /* 0x00000001ff1f7819 */ /* 0x000fe4000001161f */
[----:B------:R-:W-:Y:S02]  /*2dfc0*/  LOP3.LUT R24, R24, 0x1, RZ, 0xc0, !PT ;  /* 0x0000000118187812 */ /* 0x000fe400078ec0ff */
[----:B------:R-:W-:Y:S02]  /*2dfd0*/  IADD3 R9, RZ, -R31, -R25 ;  /* 0x8000001fff097210 */ /* 0x000fe40007ffe819 */
[----:B------:R-:W-:Y:S01]  /*2dfe0*/  LOP3.LUT R30, R29, 0x3, RZ, 0xc0, !PT ;  /* 0x000000031d1e7812 */ /* 0x000fe200078ec0ff */
[C---:B------:R-:W-:Y:S02]  /*2dff0*/  IMAD.SHL.U32 R33, R24.reuse, 0x40, RZ ;  /* 0x0000004018217824 */ /* 0x040fe400078e00ff */
[----:B------:R-:W-:-:S02]  /*2e000*/  IMAD R9, R24, -0x40, R9 ;  /* 0xffffffc018097824 */ /* 0x000fc400078e0209 */
[----:B0-----:R-:W-:Y:S01]  /*2e010*/  IMAD R30, R30, -0x2, R26 ;  /* 0xfffffffe1e1e7824 */ /* 0x001fe200078e021a */
[----:B------:R-:W-:Y:S01]  /*2e020*/  LOP3.LUT R33, R33, 0x40, R25, 0xe2, !PT ;  /* 0x0000004021217812 */ /* 0x000fe200078ee219 */
[----:B------:R-:W-:Y:S02]  /*2e030*/  IMAD.SHL.U32 R29, R29, 0x2, RZ ;  /* 0x000000021d1d7824 */ /* 0x000fe400078e00ff */
[----:B--2---:R-:W-:-:S04]  /*2e040*/  IMAD R28, R28, 0xe0, RZ ;  /* 0x000000e01c1c7824 */ /* 0x004fc800078e02ff */
[----:B------:R-:W-:Y:S01]  /*2e050*/  IMAD.IADD R30, R30, 0x1, -R28 ;  /* 0x000000011e1e7824 */ /* 0x000fe200078e0a1c */
[C---:B------:R-:W-:Y:S01]  /*2e060*/  ISETP.GE.AND P0, PT, R28.reuse, R26, PT ;  /* 0x0000001a1c00720c */ /* 0x040fe20003f06270 */
[----:B------:R-:W-:Y:S01]  /*2e070*/  IMAD.U32 R26, RZ, RZ, UR12 ;  /* 0x0000000cff1a7e24 */ /* 0x000fe2000f8e00ff */
[----:B------:R-:W-:Y:S01]  /*2e080*/  LOP3.LUT R28, R28, 0x6, R29, 0xf8, !PT ;  /* 0x000000061c1c7812 */ /* 0x000fe200078ef81d */
[C---:B----4-:R-:W-:Y:S02]  /*2e090*/  IMAD.SHL.U32 R24, R27.reuse, 0x200, RZ ;  /* 0x000002001b187824 */ /* 0x050fe400078e00ff */
[----:B------:R-:W-:Y:S01]  /*2e0a0*/  IMAD.WIDE R42, R27, 0x200, RZ ;  /* 0x000002001b2a7825 */ /* 0x000fe200078e02ff */
[--C-:B------:R-:W-:Y:S02]  /*2e0b0*/  SHF.R.S32.HI R29, RZ, 0x1f, R28.reuse ;  /* 0x0000001fff1d7819 */ /* 0x100fe4000001141c */
[C---:B------:R-:W-:Y:S02]  /*2e0c0*/  IADD3 R9, -R24.reuse, UR9, R9 ;  /* 0x0000000918097c10 */ /* 0x040fe4000fffe109 */
[----:B------:R-:W-:Y:S01]  /*2e0d0*/  ISETP.GE.OR P0, PT, R24, UR9, P0 ;  /* 0x0000000918007c0c */ /* 0x000fe20008706670 */
[----:B------:R-:W-:Y:S01]  /*2e0e0*/  IMAD.MOV.U32 R24, RZ, RZ, -0x1 ;  /* 0xffffffffff187424 */ /* 0x000fe200078e00ff */
[----:B------:R-:W-:Y:S01]  /*2e0f0*/  UIMAD UR9, UR14, UR12, URZ ;  /* 0x0000000c0e0972a4 */ /* 0x000fe2000f8e023f */
[----:B------:R-:W-:Y:S01]  /*2e100*/  IMAD.WIDE.U32 R26, R26, UR48, R28 ;  /* 0x000000301a1a7c25 */ /* 0x000fe2000f8e001c */
[----:B------:R-:W-:-:S02]  /*2e110*/  LOP3.LUT R33, R42, R33, R31, 0xfe, !PT ;  /* 0x000000212a217212 */ /* 0x000fc400078efe1f */
[----:B------:R0:W-:Y:S01]  /*2e120*/  STL [R1+0x138], R24 ;  /* 0x0001381801007387 */ /* 0x0001e20000100800 */
[----:B------:R-:W-:-:S06]  /*2e130*/  UIMAD UR9, UR48, UR13, UR9 ;  /* 0x0000000d300972a4 */ /* 0x000fcc000f8e0209 */
[----:B------:R-:W-:Y:S01]  /*2e140*/  VIADD R27, R27, UR9 ;  /* 0x000000091b1b7c36 */ /* 0x000fe20008000000 */
[----:B------:R-:W-:Y:S06]  /*2e150*/  @P0 BRA `(.L_x_31) ;  /* 0x0000036400e00947 */ /* 0x000fec0003800000 */
[----:B0-----:R-:W0:Y:S01]  /*2e160*/  LDC.64 R24, c[0x0][0x5c8] ;  /* 0x00017200ff187b82 */ /* 0x001e220000000a00 */
[----:B------:R-:W-:Y:S01]  /*2e170*/  FSETP.NEU.AND P0, PT, RZ, UR46, PT ;  /* 0x0000002eff007c0b */ /* 0x000fe2000bf0d000 */
[----:B------:R-:W-:Y:S01]  /*2e180*/  BSSY B0, `(.L_x_31) ;  /* 0x0003675000007945 */ /* 0x000fe20003800000 */
[-C--:B0-----:R-:W-:Y:S02]  /*2e190*/  IMAD R31, R43, R24.reuse, RZ ;  /* 0x000000182b1f7224 */ /* 0x081fe400078e02ff */
[----:B------:R-:W-:-:S04]  /*2e1a0*/  IMAD.WIDE.U32 R26, R33, R24, R26 ;  /* 0x00000018211a7225 */ /* 0x000fc800078e001a */
[----:B------:R-:W-:-:S04]  /*2e1b0*/  IMAD R31, R33, R25, R31 ;  /* 0x00000019211f7224 */ /* 0x000fc800078e021f */
[----:B------:R-:W-:Y:S01]  /*2e1c0*/  IMAD.IADD R31, R27, 0x1, R31 ;  /* 0x000000011b1f7824 */ /* 0x000fe200078e021f */
[----:B------:R-:W-:Y:S06]  /*2e1d0*/  @!P0 BRA `(.L_x_32) ;  /* 0x000001fc00808947 */ /* 0x000fec0003800000 */
[----:B------:R-:W-:Y:S01]  /*2e1e0*/  ISETP.GE.AND P5, PT, R9, 0x189, PT ;  /* 0x000001890900780c */ /* 0x000fe20003fa6270 */
[----:B------:R-:W-:Y:S01]  /*2e1f0*/  ULDC.64 UR12, c[0x0][0x5b8] ;  /* 0x00016e00000c7ab9 */ /* 0x000fe20000000a00 */
[----:B------:R-:W2:Y:S02]  /*2e200*/  LDL.LU R61, [R1+0x3c0] ;  /* 0x0003c000013d7983 */ /* 0x000ea40000300800 */
[C---:B------:R-:W-:Y:S02]  /*2e210*/  ISETP.LT.OR P4, PT, R30.reuse, 0x1, !P5 ;  /* 0x000000011e00780c */ /* 0x040fe40006f81670 */
[C---:B------:R-:W-:Y:S02]  /*2e220*/  ISETP.LT.OR P2, PT, R30.reuse, 0x2, !P5 ;  /* 0x000000021e00780c */ /* 0x040fe40006f41670 */
[----:B------:R-:W-:Y:S02]  /*2e230*/  ISETP.LT.OR P3, PT, R30, 0x9, !P5 ;  /* 0x000000091e00780c */ /* 0x000fe40006f61670 */
[----:B------:R-:W-:Y:S01]  /*2e240*/  LOP3.LUT R32, R32, 0xdfffffff, RZ, 0xc0, !PT ;  /* 0xdfffffff20207812 */ /* 0x000fe200078ec0ff */
[----:B------:R-:W-:Y:S01]  /*2e250*/  UIMAD UR9, UR14, UR12, URZ ;  /* 0x0000000c0e0972a4 */ /* 0x000fe2000f8e023f */
[----:B-----5:R-:W-:Y:S01]  /*2e260*/  LOP3.LUT R0, R0, 0xfffffffd, RZ, 0xc0, !PT ;  /* 0xfffffffd00007812 */ /* 0x020fe200078ec0ff */
[----:B------:R-:W4:Y:S01]  /*2e270*/  LDL.LU R60, [R1+0x3c4] ;  /* 0x0003c400013c7983 */ /* 0x000f220000300800 */
[----:B------:R-:W-:Y:S01]  /*2e280*/  ULDC.64 UR14, c[0x0][0x5a8] ;  /* 0x00016a00000e7ab9 */ /* 0x000fe20000000a00 */
[----:B------:R-:W-:-:S02]  /*2e290*/  UIMAD UR9, UR48, UR13, UR9 ;  /* 0x0000000d300972a4 */ /* 0x000fc4000f8e0209 */
[----:B------:R-:W0:Y:S01]  /*2e2a0*/  @!P4 LDC.64 R36, c[0x0][0x5c0] ;  /* 0x00017000ff24cb82 */ /* 0x000e220000000a00 */
[----:B------:R-:W-:Y:S01]  /*2e2b0*/  @!P4 IMAD.MOV.U32 R38, RZ, RZ, R26 ;  /* 0x000000ffff26c224 */ /* 0x000fe200078e001a */
[----:B------:R-:W-:Y:S01]  /*2e2c0*/  @P2 LOP3.LUT R32, R32, 0x20000000, RZ, 0xfc, !PT ;  /* 0x2000000020202812 */ /* 0x000fe200078efcff */
[----:B------:R-:W-:Y:S01]  /*2e2d0*/  @!P4 IMAD.MOV.U32 R39, RZ, RZ, R31 ;  /* 0x000000ffff27c224 */ /* 0x000fe200078e001f */
[----:B------:R-:W-:Y:S01]  /*2e2e0*/  @P4 LOP3.LUT R0, R0, 0x2, RZ, 0xfc, !PT ;  /* 0x0000000200004812 */ /* 0x000fe200078efcff */
[----:B------:R-:W-:Y:S01]  /*2e2f0*/  @!P4 IMAD R35, R25, 0x180, RZ ;  /* 0x000001801923c824 */ /* 0x000fe200078e02ff */
[----:B------:R-:W-:Y:S01]  /*2e300*/  ISETP.LT.OR P6, PT, R30, 0x11, !P5 ;  /* 0x000000111e00780c */ /* 0x000fe20006fc1670 */
[----:B------:R-:W-:Y:S01]  /*2e310*/  @!P4 IMAD.WIDE.U32 R38, R24, 0x180, R38 ;  /* 0x000001801826c825 */ /* 0x000fe200078e0026 */
[----:B------:R-:W1:Y:S01]  /*2e320*/  @!P2 LDC.64 R40, c[0x0][0x5c0] ;  /* 0x00017000ff28ab82 */ /* 0x000e620000000a00 */
[----:B------:R-:W-:Y:S01]  /*2e330*/  LOP3.LUT R0, R0, 0xfffffff7, RZ, 0xc0, !PT ;  /* 0xfffffff700007812 */ /* 0x000fe200078ec0ff */
[----:B------:R-:W-:Y:S01]  /*2e340*/  STL [R1+0xa90], R8 ;  /* 0x000a900801007387 */ /* 0x000fe20000100800 */
[----:B------:R-:W-:-:S02]  /*2e350*/  @!P4 IMAD.IADD R35, R39, 0x1, R35 ;  /* 0x000000012723c824 */ /* 0x000fc400078e0223 */
[----:B------:R-:W-:Y:S01]  /*2e360*/  @P3 LOP3.LUT R0, R0, 0x8, RZ, 0xfc, !PT ;  /* 0x0000000800003812 */ /* 0x000fe200078efcff */
[----:B------:R-:W-:Y:S03]  /*2e370*/  STL [R1+0xa8c], R6 ;  /* 0x000a8c0601007387 */ /* 0x000fe60000100800 */
[----:B------:R-:W-:Y:S01]  /*2e380*/  LOP3.LUT R0, R0, 0xfffffffb, RZ, 0xc0, !PT ;  /* 0xfffffffb00007812 */ /* 0x000fe200078ec0ff */
[----:B------:R-:W-:Y:S01]  /*2e390*/  STL [R1+0xa88], R5 ;  /* 0x000a880501007387 */ /* 0x000fe20000100800 */
[----:B------:R-:W-:-:S03]  /*2e3a0*/  LOP3.LUT R32, R32, 0xf7ffffff, RZ, 0xc0, !PT ;  /* 0xf7ffffff20207812 */ /* 0x000fc600078ec0ff */
[----:B------:R-:W-:Y:S01]  /*2e3b0*/  STL [R1+0xa84], R4 ;  /* 0x000a840401007387 */ /* 0x000fe20000100800 */
[----:B0-----:R-:W-:Y:S01]  /*2e3c0*/  @!P4 IADD3 R46, P0, P1, R38, UR8, R36 ;  /* 0x00000008262ecc10 */ /* 0x001fe2000f91e024 */
[----:B------:R-:W-:Y:S01]  /*2e3d0*/  @!P2 IMAD.MOV.U32 R36, RZ, RZ, R26 ;  /* 0x000000ffff24a224 */ /* 0x000fe200078e001a */
[----:B------:R-:W0:Y:S02]  /*2e3e0*/  @!P3 LDC.64 R38, c[0x0][0x5c0] ;  /* 0x00017000ff26bb82 */ /* 0x000e240000000a00 */
[----:B------:R-:W-:Y:S01]  /*2e3f0*/  @!P4 IADD3.X R47, R35, UR7, R37, P0, P1 ;  /* 0x00000007232fcc10 */ /* 0x000fe200087e2425 */
[----:B------:R-:W-:Y:S02]  /*2e400*/  @!P2 IMAD.MOV.U32 R37, RZ, RZ, R31 ;  /* 0x000000ffff25a224 */ /* 0x000fe400078e001f */
[----:B------:R-:W-:Y:S02]  /*2e410*/  @!P2 IMAD R35, R25, 0x180, RZ ;  /* 0x000001801923a824 */ /* 0x000fe400078e02ff */
[----:B------:R-:W-:-:S04]  /*2e420*/  @!P2 IMAD.WIDE.U32 R36, R24, 0x180, R36 ;  /* 0x000001801824a825 */ /* 0x000fc800078e0024 */
[----:B------:R-:W-:Y:S01]  /*2e430*/  @!P2 IMAD.IADD R35, R37, 0x1, R35 ;  /* 0x000000012523a824 */ /* 0x000fe200078e0223 */
[----:B-1----:R-:W-:Y:S01]  /*2e440*/  @!P2 IADD3 R44, P0, P1, R36, UR8, R40 ;  /* 0x00000008242cac10 */ /* 0x002fe2000f91e028 */
[----:B------:R-:W-:Y:S02]  /*2e450*/  @!P3 IMAD.MOV.U32 R36, RZ, RZ, R26 ;  /* 0x000000ffff24b224 */ /* 0x000fe400078e001a */
[----:B------:R-:W-:Y:S01]  /*2e460*/  @!P3 IMAD.MOV.U32 R37, RZ, RZ, R31 ;  /* 0x000000ffff25b224 */ /* 0x000fe200078e001f */
[----:B------:R-:W-:Y:S01]  /*2e470*/  @!P2 IADD3.X R45, R35, UR7, R41, P0, P1 ;  /* 0x00000007232dac10 */ /* 0x000fe200087e2429 */
[----:B------:R-:W-:Y:S01]  /*2e480*/  @!P3 IMAD R35, R25, 0x180, RZ ;  /* 0x000001801923b824 */ /* 0x000fe200078e02ff */
[----:B------:R-:W-:Y:S01]  /*2e490*/  ISETP.LT.OR P2, PT, R30, 0xa, !P5 ;  /* 0x0000000a1e00780c */ /* 0x000fe20006f41670 */
[----:B------:R-:W-:-:S04]  /*2e4a0*/  @!P3 IMAD.WIDE.U32 R36, R24, 0x180, R36 ;  /* 0x000001801824b825 */ /* 0x000fc800078e0024 */
[----:B------:R-:W-:Y:S01]  /*2e4b0*/  @!P3 IMAD.IADD R35, R37, 0x1, R35 ;  /* 0x000000012523b824 */ /* 0x000fe200078e0223 */
[----:B0-----:R-:W-:-:S04]  /*2e4c0*/  @!P3 IADD3 R56, P0, P1, R36, UR8, R38 ;  /* 0x000000082438bc10 */ /* 0x001fc8000f91e026 */
[----:B------:R-:W-:-:S03]  /*2e4d0*/  @!P3 IADD3.X R57, R35, UR7, R39, P0, P1 ;  /* 0x000000072339bc10 */ /* 0x000fc600087e2427 */
[----:B------:R-:W0:Y:S01]  /*2e4e0*/  @!P2 LDC.64 R36, c[0x0][0x5c0] ;  /* 0x00017000ff24ab82 */ /* 0x000e220000000a00 */
[----:B------:R-:W-:Y:S01]  /*2e4f0*/  @!P2 IMAD.MOV.U32 R38, RZ, RZ, R26 ;  /* 0x000000ffff26a224 */ /* 0x000fe200078e001a */
[----:B------:R-:W-:Y:S01]  /*2e500*/  @P2 LOP3.LUT R0, R0, 0x4, RZ, 0xfc, !PT ;  /* 0x0000000400002812 */ /* 0x000fe200078efcff */
[----:B------:R-:W-:Y:S02]  /*2e510*/  @!P2 IMAD.MOV.U32 R39, RZ, RZ, R31 ;  /* 0x000000ffff27a224 */ /* 0x000fe400078e001f */
[----:B------:R-:W-:Y:S02]  /*2e520*/  @!P2 IMAD R35, R25, 0x180, RZ ;  /* 0x000001801923a824 */ /* 0x000fe400078e02ff */
[----:B------:R-:W-:-:S04]  /*2e530*/  @!P2 IMAD.WIDE.U32 R38, R24, 0x180, R38 ;  /* 0x000001801826a825 */ /* 0x000fc800078e0026 */
[----:B------:R-:W-:Y:S01]  /*2e540*/  @!P2 IMAD.IADD R35, R39, 0x1, R35 ;  /* 0x000000012723a824 */ /* 0x000fe200078e0223 */
[----:B0-----:R-:W-:-:S04]  /*2e550*/  @!P2 IADD3 R54, P0, P1, R38, UR8, R36 ;  /* 0x000000082636ac10 */ /* 0x001fc8000f91e024 */
[----:B------:R-:W-:Y:S01]  /*2e560*/  @!P2 IADD3.X R55, R35, UR7, R37, P0, P1 ;  /* 0x000000072337ac10 */ /* 0x000fe200087e2425 */
[----:B------:R-:W-:Y:S01]  /*2e570*/  IMAD.U32 R35, RZ, RZ, UR12 ;  /* 0x0000000cff237e24 */ /* 0x000fe2000f8e00ff */
[----:B------:R-:W-:Y:S01]  /*2e580*/  ULDC.64 UR12, c[0x0][0x5b0] ;  /* 0x00016c00000c7ab9 */ /* 0x000fe20000000a00 */
[----:B------:R-:W-:Y:S02]  /*2e590*/  ISETP.GE.AND P2, PT, R9, 0x1, PT ;  /* 0x000000010900780c */ /* 0x000fe40003f46270 */
[----:B------:R-:W-:-:S04]  /*2e5a0*/  IMAD.WIDE.U32 R28, R35, UR48, R28 ;  /* 0x00000030231c7c25 */ /* 0x000fc8000f8e001c */
[----:B------:R-:W-:Y:S02]  /*2e5b0*/  VIADD R37, R29, UR9 ;  /* 0x000000091d257c36 */ /* 0x000fe40008000000 */
[----:B------:R-:W-:Y:S02]  /*2e5c0*/  IMAD.MOV.U32 R36, RZ, RZ, R28 ;  /* 0x000000ffff247224 */ /* 0x000fe400078e001c */
[----:B------:R-:W-:Y:S02]  /*2e5d0*/  IMAD R35, R43, UR12, RZ ;  /* 0x0000000c2b237c24 */ /* 0x000fe4000f8e02ff */
[----:B------:R-:W-:-:S04]  /*2e5e0*/  IMAD.WIDE.U32 R28, R33, UR12, R36 ;  /* 0x0000000c211c7c25 */ /* 0x000fc8000f8e0024 */
[----:B------:R-:W-:Y:S01]  /*2e5f0*/  IMAD R35, R33, UR13, R35 ;  /* 0x0000000d21237c24 */ /* 0x000fe2000f8e0223 */
[----:B------:R-:W-:-:S04]  /*2e600*/  IADD3 R28, P0, R28, UR14, RZ ;  /* 0x0000000e1c1c7c10 */ /* 0x000fc8000ff1e0ff */
[--C-:B------:R-:W-:Y:S02]  /*2e610*/  IADD3.X R29, R29, UR15, R35.reuse, P0, !PT ;  /* 0x0000000f1d1d7c10 */ /* 0x100fe400087fe423 */
[----:B------:R-:W-:Y:S02]  /*2e620*/  ISETP.LT.OR P0, PT, R30, 0x1, !P2 ;  /* 0x000000011e00780c */ /* 0x000fe40005701670 */
[----:B------:R-:W-:-:S11]  /*2e630*/  PRMT R35, RZ, 0x7610, R35 ;  /* 0x00007610ff237816 */ /* 0x000fd60000000023 */
[----:B------:R-:W3:Y:S01]  /*2e640*/  @!P0 LDG.E.U8 R35, desc[UR54][R28.64] ;  /* 0x000000361c238981 */ /* 0x000ee2000c1e1100 */
[----:B------:R-:W0:Y:S02]  /*2e650*/  @!P0 LDC.64 R38, c[0x0][0x5c0] ;  /* 0x00017000ff268b82 */ /* 0x000e240000000a00 */
[----:B0-----:R-:W-:-:S05]  /*2e660*/  @!P0 IADD3 R38, P1, R26, R38, RZ ;  /* 0x000000261a268210 */ /* 0x001fca0007f3e0ff */
[----:B------:R-:W-:Y:S01]  /*2e670*/  @!P0 IMAD.X R39, R31, 0x1, R39, P1 ;  /* 0x000000011f278824 */ /* 0x000fe200008e0627 */
[----:B---3--:R-:W-:-:S04]  /*2e680*/  LOP3.LUT R35, R35, 0xff, RZ, 0xc0, !PT ;  /* 0x000000ff23237812 */ /* 0x008fc800078ec0ff */
[----:B------:R-:W-:-:S05]  /*2e690*/  F2FP.F16.E4M3.UNPACK_B R35, R35 ;  /* 0x00000023ff23723e */ /* 0x000fca00020006ff */
[----:B------:R-:W-:-:S05]  /*2e6a0*/  HADD2.F32 R35, -RZ, R35.H0_H0 ;  /* 0x20000023ff237230 */ /* 0x000fca0000004100 */
[----:B------:R-:W-:-:S04]  /*2e6b0*/  FMUL R35, R35, UR46 ;  /* 0x0000002e23237c20 */ /* 0x000fc80008400000 */
[----:B------:R-:W-:Y:S01]  /*2e6c0*/  FFMA R35, R10, UR47, R35 ;  /* 0x0000002f0a237c23 */ /* 0x000fe20008000023 */
[----:B------:R-:W-:-:S04]  /*2e6d0*/  PRMT R10, RZ, 0x7610, R10 ;  /* 0x00007610ff0a7816 */ /* 0x000fc8000000000a */
[----:B------:R-:W-:-:S05]  /*2e6e0*/  F2FP.SATFINITE.E4M3.F32.PACK_AB_MERGE_C R35, RZ, R35, RZ ;  /* 0x00000023ff23723e */ /* 0x000fca00048070ff */
[----:B------:R0:W-:Y:S01]  /*2e6f0*/  @!P0 STG.E.U8 desc[UR54][R38.64], R35 ;  /* 0x0000002326008986 */ /* 0x0001e2000c101136 */
[----:B------:R-:W-:-:S13]  /*2e700*/  ISETP.LT.OR P0, PT, R30, 0x2, !P2 ;  /* 0x000000021e00780c */ /* 0x000fda0005701670 */
[----:B------:R-:W3:Y:S01]  /*2e710*/  @!P0 LDG.E.U8 R10, desc[UR54][R28.64+0x1] ;  /* 0x000001361c0a8981 */ /* 0x000ee2000c1e1100 */
[----:B0-----:R-:W0:Y:S02]  /*2e720*/  @!P0 LDC.64 R38, c[0x0][0x5c0] ;  /* 0x00017000ff268b82 */ /* 0x001e240000000a00 */
[----:B0-----:R-:W-:-:S05]  /*2e730*/  @!P0 IADD3 R38, P1, R26, R38, RZ ;  /* 0x000000261a268210 */ /* 0x001fca0007f3e0ff */
[----:B------:R-:W-:Y:S01]  /*2e740*/  @!P0 IMAD.X R39, R31, 0x1, R39, P1 ;  /* 0x000000011f278824 */ /* 0x000fe200008e0627 */
[----:B------:R-:W-:Y:S02]  /*2e750*/  ISETP.GE.AND P3, PT, R9, 0x9, PT ;  /* 0x000000090900780c */ /* 0x000fe40003f66270 */
[----:B---3--:R-:W-:-:S04]  /*2e760*/  LOP3.LUT R10, R10, 0xff, RZ, 0xc0, !PT ;  /* 0x000000ff0a0a7812 */ /* 0x008fc800078ec0ff */
[----:B------:R-:W-:-:S05]  /*2e770*/  F2FP.F16.E4M3.UNPACK_B R10, R10 ;  /* 0x0000000aff0a723e */ /* 0x000fca00020006ff */
[----:B------:R-:W-:-:S05]  /*2e780*/  HADD2.F32 R10, -RZ, R10.H0_H0 ;  /* 0x2000000aff0a7230 */ /* 0x000fca0000004100 */
[----:B------:R-:W-:-:S04]  /*2e790*/  FMUL R10, R10, UR46 ;  /* 0x0000002e0a0a7c20 */ /* 0x000fc80008400000 */
[----:B------:R-:W-:-:S05]  /*2e7a0*/  FFMA R11, R11, UR47, R10 ;  /* 0x0000002f0b0b7c23 */ /* 0x000fca000800000a */
[----:B------:R-:W-:-:S05]  /*2e7b0*/  F2FP.SATFINITE.E4M3.F32.PACK_AB_MERGE_C R11, RZ, R11, RZ ;  /* 0x0000000bff0b723e */ /* 0x000fca00048070ff */
[----:B------:R0:W-:Y:S01]  /*2e7c0*/  @!P0 STG.E.U8 desc[UR54][R38.64+0x1], R11 ;  /* 0x0000010b26008986 */ /* 0x0001e2000c101136 */
[----:B------:R-:W-:-:S05]  /*2e7d0*/  IADD3 R10, P0, R33, 0x8, RZ ;  /* 0x00000008210a7810 */ /* 0x000fca0007f1e0ff */
[----:B------:R-:W-:-:S04]  /*2e7e0*/  IMAD.X R35, RZ, RZ, R43, P0 ;  /* 0x000000ffff237224 */ /* 0x000fc800000e062b */
[----:B------:R-:W-:-:S04]  /*2e7f0*/  IMAD R35, R35, UR12, RZ ;  /* 0x0000000c23237c24 */ /* 0x000fc8000f8e02ff */
[C---:B------:R-:W-:Y:S02]  /*2e800*/  IMAD R35, R10.reuse, UR13, R35 ;  /* 0x0000000d0a237c24 */ /* 0x040fe4000f8e0223 */
[----:B0-----:R-:W-:-:S03]  /*2e810*/  IMAD.WIDE.U32 R10, R10, UR12, R36 ;  /* 0x0000000c0a0a7c25 */ /* 0x001fc6000f8e0024 */
[----:B------:R-:W-:-:S04]  /*2e820*/  IADD3 R10, P0, R10, UR14, RZ ;  /* 0x0000000e0a0a7c10 */ /* 0x000fc8000ff1e0ff */
[--C-:B------:R-:W-:Y:S02]  /*2e830*/  IADD3.X R11, R11, UR15, R35.reuse, P0, !PT ;  /* 0x0000000f0b0b7c10 */ /* 0x100fe400087fe423 */
[----:B------:R-:W-:Y:S02]  /*2e840*/  ISETP.LT.OR P0, PT, R30, 0x1, !P3 ;  /* 0x000000011e00780c */ /* 0x000fe40005f01670 */
[----:B------:R-:W-:-:S11]  /*2e850*/  PRMT R35, RZ, 0x7610, R35 ;  /* 0x00007610ff237816 */ /* 0x000fd60000000023 */
[----:B------:R-:W3:Y:S01]  /*2e860*/  @!P0 LDG.E.U8 R35, desc[UR54][R10.64] ;  /* 0x000000360a238981 */ /* 0x000ee2000c1e1100 */
[----:B------:R-:W0:Y:S02]  /*2e870*/  @!P0 LDC.64 R38, c[0x0][0x5c0] ;  /* 0x00017000ff268b82 */ /* 0x000e240000000a00 */
[----:B0-----:R-:W-:-:S04]  /*2e880*/  @!P0 IADD3 R38, P1, P4, R26, UR8, R38 ;  /* 0x000000081a268c10 */ /* 0x001fc8000fc3e026 */
[----:B------:R-:W-:Y:S02]  /*2e890*/  @!P0 IADD3.X R39, R31, UR7, R39, P1, P4 ;  /* 0x000000071f278c10 */ /* 0x000fe40008fe8427 */
[----:B---3--:R-:W-:-:S04]  /*2e8a0*/  LOP3.LUT R35, R35, 0xff, RZ, 0xc0, !PT ;  /* 0x000000ff23237812 */ /* 0x008fc800078ec0ff */
[----:B------:R-:W-:-:S05]  /*2e8b0*/  F2FP.F16.E4M3.UNPACK_B R35, R35 ;  /* 0x00000023ff23723e */ /* 0x000fca00020006ff */
[----:B------:R-:W-:-:S05]  /*2e8c0*/  HADD2.F32 R35, -RZ, R35.H0_H0 ;  /* 0x20000023ff237230 */ /* 0x000fca0000004100 */
[----:B------:R-:W-:-:S04]  /*2e8d0*/  FMUL R35, R35, UR46 ;  /* 0x0000002e23237c20 */ /* 0x000fc80008400000 */
[----:B------:R-:W-:-:S05]  /*2e8e0*/  FFMA R35, R12, UR47, R35 ;  /* 0x0000002f0c237c23 */ /* 0x000fca0008000023 */
[----:B------:R-:W-:-:S05]  /*2e8f0*/  F2FP.SATFINITE.E4M3.F32.PACK_AB_MERGE_C R35, RZ, R35, RZ ;  /* 0x00000023ff23723e */ /* 0x000fca00048070ff */
[----:B------:R0:W-:Y:S01]  /*2e900*/  @!P0 STG.E.U8 desc[UR54][R38.64], R35 ;  /* 0x0000002326008986 */ /* 0x0001e2000c101136 */
[----:B------:R-:W-:Y:S02]  /*2e910*/  ISETP.LT.OR P0, PT, R30, 0x2, !P3 ;  /* 0x000000021e00780c */ /* 0x000fe40005f01670 */
[----:B------:R-:W-:-:S11]  /*2e920*/  PRMT R12, RZ, 0x7610, R12 ;  /* 0x00007610ff0c7816 */ /* 0x000fd6000000000c */
[----:B------:R-:W3:Y:S01]  /*2e930*/  @!P0 LDG.E.U8 R12, desc[UR54][R10.64+0x1] ;  /* 0x000001360a0c8981 */ /* 0x000ee2000c1e1100 */
[----:B0-----:R-:W0:Y:S02]  /*2e940*/  @!P0 LDC.64 R38, c[0x0][0x5c0] ;  /* 0x00017000ff268b82 */ /* 0x001e240000000a00 */
[----:B0-----:R-:W-:-:S04]  /*2e950*/  @!P0 IADD3 R38, P1, P4, R26, UR8, R38 ;  /* 0x000000081a268c10 */ /* 0x001fc8000fc3e026 */
[----:B------:R-:W-:Y:S01]  /*2e960*/  @!P0 IADD3.X R39, R31, UR7, R39, P1, P4 ;  /* 0x000000071f278c10 */ /* 0x000fe20008fe8427 */
[----:B------:R-:W-:Y:S01]  /*2e970*/  @!P6 IMAD R35, R25, 0x180, RZ ;  /* 0x000001801923e824 */ /* 0x000fe200078e02ff */
[----:B---3--:R-:W-:-:S04]  /*2e980*/  LOP3.LUT R12, R12, 0xff, RZ, 0xc0, !PT ;  /* 0x000000ff0c0c7812 */ /* 0x008fc800078ec0ff */
[----:B------:R-:W-:-:S05]  /*2e990*/  F2FP.F16.E4M3.UNPACK_B R12, R12 ;  /* 0x0000000cff0c723e */ /* 0x000fca00020006ff */
[----:B------:R-:W-:-:S05]  /*2e9a0*/  HADD2.F32 R12, -RZ, R12.H0_H0 ;  /* 0x2000000cff0c7230 */ /* 0x000fca0000004100 */
[----:B------:R-:W-:-:S04]  /*2e9b0*/  FMUL R12, R12, UR46 ;  /* 0x0000002e0c0c7c20 */ /* 0x000fc80008400000 */
[----:B------:R-:W-:-:S05]  /*2e9c0*/  FFMA R13, R13, UR47, R12 ;  /* 0x0000002f0d0d7c23 */ /* 0x000fca000800000c */
[----:B------:R-:W-:-:S05]  /*2e9d0*/  F2FP.SATFINITE.E4M3.F32.PACK_AB_MERGE_C R13, RZ, R13, RZ ;  /* 0x0000000dff0d723e */ /* 0x000fca00048070ff */
[----:B------:R0:W-:Y:S02]  /*2e9e0*/  @!P0 STG.E.U8 desc[UR54][R38.64+0x1], R13 ;  /* 0x0000010d26008986 */ /* 0x0001e4000c101136 */
[----:B0-----:R-:W0:Y:S01]  /*2e9f0*/  @!P6 LDC.64 R12, c[0x0][0x5c0] ;  /* 0x00017000ff0ceb82 */ /* 0x001e220000000a00 */
[----:B------:R-:W-:Y:S02]  /*2ea00*/  @!P6 IMAD.MOV.U32 R38, RZ, RZ, R26 ;  /* 0x000000ffff26e224 */ /* 0x000fe400078e001a */
[----:B------:R-:W-:Y:S02]  /*2ea10*/  @!P6 IMAD.MOV.U32 R39, RZ, RZ, R31 ;  /* 0x000000ffff27e224 */ /* 0x000fe400078e001f */
[----:B------:R-:W-:-:S04]  /*2ea20*/  @!P6 IMAD.WIDE.U32 R38, R24, 0x180, R38 ;  /* 0x000001801826e825 */ /* 0x000fc800078e0026 */
[----:B------:R-:W-:Y:S01]  /*2ea30*/  @!P6 IMAD.IADD R35, R39, 0x1, R35 ;  /* 0x000000012723e824 */ /* 0x000fe200078e0223 */
[----:B0-----:R-:W-:-:S04]  /*2ea40*/  @!P6 IADD3 R52, P0, P1, R38, UR8, R12 ;  /* 0x000000082634ec10 */ /* 0x001fc8000f91e00c */
[----:B------:R-:W-:Y:S02]  /*2ea50*/  @!P6 IADD3.X R53, R35, UR7, R13, P0, P1 ;  /* 0x000000072335ec10 */ /* 0x000fe400087e240d */
[----:B------:R-:W-:Y:S02]  /*2ea60*/  ISETP.LT.OR P0, PT, R30, 0x9, !P2 ;  /* 0x000000091e00780c */ /* 0x000fe40005701670 */
[----:B------:R-:W-:-:S11]  /*2ea70*/  PRMT R12, RZ, 0x7610, R12 ;  /* 0x00007610ff0c7816 */ /* 0x000fd6000000000c */
[----:B------:R-:W3:Y:S02]  /*2ea80*/  @!P0 LDG.E.U8 R12, desc[UR54][R28.64+0x8] ;  /* 0x000008361c0c8981 */ /* 0x000ee4000c1e1100 */
[----:B---3--:R-:W-:-:S04]  /*2ea90*/  LOP3.LUT R12, R12, 0xff, RZ, 0xc0, !PT ;  /* 0x000000ff0c0c7812 */ /* 0x008fc800078ec0ff */
[----:B------:R-:W-:-:S05]  /*2eaa0*/  F2FP.F16.E4M3.UNPACK_B R12, R12 ;  /* 0x0000000cff0c723e */ /* 0x000fca00020006ff */
[----:B------:R-:W-:-:S05]  /*2eab0*/  HADD2.F32 R12, -RZ, R12.H0_H0 ;  /* 0x2000000cff0c7230 */ /* 0x000fca0000004100 */
[----:B------:R-:W-:-:S04]  /*2eac0*/  FMUL R12, R12, UR46 ;  /* 0x0000002e0c0c7c20 */ /* 0x000fc80008400000 */
[----:B------:R-:W-:Y:S02]  /*2ead0*/  FFMA R14, R14, UR47, R12 ;  /* 0x0000002f0e0e7c23 */ /* 0x000fe4000800000c */
[----:B------:R-:W0:Y:S03]  /*2eae0*/  @!P0 LDC.64 R12, c[0x0][0x5c0] ;  /* 0x00017000ff0c8b82 */ /* 0x000e260000000a00 */
[----:B------:R-:W-:Y:S02]  /*2eaf0*/  F2FP.SATFINITE.E4M3.F32.PACK_AB_MERGE_C R14, RZ, R14, RZ ;  /* 0x0000000eff0e723e */ /* 0x000fe400048070ff */
[----:B0-----:R-:W-:-:S05]  /*2eb00*/  @!P0 IADD3 R12, P1, R26, R12, RZ ;  /* 0x0000000c1a0c8210 */ /* 0x001fca0007f3e0ff */
[----:B------:R-:W-:-:S05]  /*2eb10*/  @!P0 IMAD.X R13, R31, 0x1, R13, P1 ;  /* 0x000000011f0d8824 */ /* 0x000fca00008e060d */
[----:B------:R0:W-:Y:S01]  /*2eb20*/  @!P0 STG.E.U8 desc[UR54][R12.64+0x8], R14 ;  /* 0x0000080e0c008986 */ /* 0x0001e2000c101136 */
[----:B------:R-:W-:Y:S02]  /*2eb30*/  ISETP.LT.OR P0, PT, R30, 0xa, !P2 ;  /* 0x0000000a1e00780c */ /* 0x000fe40005701670 */
[----:B0-----:R-:W-:-:S11]  /*2eb40*/  PRMT R14, RZ, 0x7610, R14 ;  /* 0x00007610ff0e7816 */ /* 0x001fd6000000000e */
[----:B------:R-:W0:Y:S01]  /*2eb50*/  @!P0 LDC.64 R12, c[0x0][0x5c0] ;  /* 0x00017000ff0c8b82 */ /* 0x000e220000000a00 */
[----:B------:R-:W3:Y:S01]  /*2eb60*/  @!P0 LDG.E.U8 R14, desc[UR54][R28.64+0x9] ;  /* 0x000009361c0e8981 */ /* 0x000ee2000c1e1100 */
[----:B------:R-:W-:Y:S02]  /*2eb70*/  ISETP.LT.OR P4, PT, R30, 0x12, !P5 ;  /* 0x000000121e00780c */ /* 0x000fe40006f81670 */
[----:B0-----:R-:W-:-:S05]  /*2eb80*/  @!P0 IADD3 R12, P1, R26, R12, RZ ;  /* 0x0000000c1a0c8210 */ /* 0x001fca0007f3e0ff */
[----:B------:R-:W-:-:S06]  /*2eb90*/  @!P0 IMAD.X R13, R31, 0x1, R13, P1 ;  /* 0x000000011f0d8824 */ /* 0x000fcc00008e060d */
        /* <DEDUP_REMOVED lines=17> */
[----:B------:R-:W3:Y:S01]  /*2ecb0*/  @!P0 LDG.E.U8 R12, desc[UR54][R10.64+0x8] ;  /* 0x000008360a0c8981 */ /* 0x000ee2000c1e1100 */
[----:B------:R-:W-:-:S04]  /*2ecc0*/  LOP3.LUT R0, R0, 0xfffffeff, RZ, 0xc0, !PT ;  /* 0xfffffeff00007812 */ /* 0x000fc800078ec0ff */
[----:B------:R-:W-:-:S04]  /*2ecd0*/  @P6 LOP3.LUT R0, R0, 0x100, RZ, 0xfc, !PT ;  /* 0x0000010000006812 */ /* 0x000fc800078efcff */
[----:B------:R-:W-:-:S04]  /*2ece0*/  LOP3.LUT R0, R0, 0xffffffbf, RZ, 0xc0, !PT ;  /* 0xffffffbf00007812 */ /* 0x000fc800078ec0ff */
[----:B------:R-:W-:Y:S02]  /*2ecf0*/  @P4 LOP3.LUT R0, R0, 0x40, RZ, 0xfc, !PT ;  /* 0x0000004000004812 */ /* 0x000fe400078efcff */
[----:B---3--:R-:W-:-:S04]  /*2ed00*/  LOP3.LUT R12, R12, 0xff, RZ, 0xc0, !PT ;  /* 0x000000ff0c0c7812 */ /* 0x008fc800078ec0ff */
[----:B------:R-:W-:-:S05]  /*2ed10*/  F2FP.F16.E4M3.UNPACK_B R12, R12 ;  /* 0x0000000cff0c723e */ /* 0x000fca00020006ff */
[----:B------:R-:W-:-:S05]  /*2ed20*/  HADD2.F32 R12, -RZ, R12.H0_H0 ;  /* 0x2000000cff0c7230 */ /* 0x000fca0000004100 */
[----:B------:R-:W-:-:S04]  /*2ed30*/  FMUL R12, R12, UR46 ;  /* 0x0000002e0c0c7c20 */ /* 0x000fc80008400000 */
[----:B------:R-:W-:Y:S02]  /*2ed40*/  FFMA R14, R16, UR47, R12 ;  /* 0x0000002f100e7c23 */ /* 0x000fe4000800000c */
[----:B------:R-:W0:Y:S03]  /*2ed50*/  @!P0 LDC.64 R12, c[0x0][0x5c0] ;  /* 0x00017000ff0c8b82 */ /* 0x000e260000000a00 */
[----:B------:R-:W-:Y:S02]  /*2ed60*/  F2FP.SATFINITE.E4M3.F32.PACK_AB_MERGE_C R14, RZ, R14, RZ ;  /* 0x0000000eff0e723e */ /* 0x000fe400048070ff */
[----:B0-----:R-:W-:-:S04]  /*2ed70*/  @!P0 IADD3 R12, P1, P4, R26, UR8, R12 ;  /* 0x000000081a0c8c10 */ /* 0x001fc8000fc3e00c */
[----:B------:R-:W-:-:S05]  /*2ed80*/  @!P0 IADD3.X R13, R31, UR7, R13, P1, P4 ;  /* 0x000000071f0d8c10 */ /* 0x000fca0008fe840d */
[----:B------:R0:W-:Y:S01]  /*2ed90*/  @!P0 STG.E.U8 desc[UR54][R12.64+0x8], R14 ;  /* 0x0000080e0c008986 */ /* 0x0001e2000c101136 */
[----:B------:R-:W-:Y:S02]  /*2eda0*/  ISETP.LT.OR P0, PT, R30, 0xa, !P3 ;  /* 0x0000000a1e00780c */ /* 0x000fe40005f01670 */
[----:B0-----:R-:W-:-:S11]  /*2edb0*/  PRMT R14, RZ, 0x7610, R14 ;  /* 0x00007610ff0e7816 */ /* 0x001fd6000000000e */
[----:B------:R-:W0:Y:S01]  /*2edc0*/  @!P0 LDC.64 R12, c[0x0][0x5c0] ;  /* 0x00017000ff0c8b82 */ /* 0x000e220000000a00 */
[----:B------:R-:W3:Y:S01]  /*2edd0*/  @!P0 LDG.E.U8 R14, desc[UR54][R10.64+0x9] ;  /* 0x000009360a0e8981 */ /* 0x000ee2000c1e1100 */
[----:B------:R-:W-:Y:S02]  /*2ede0*/  ISETP.LT.OR P6, PT, R30, 0x19, !P5 ;  /* 0x000000191e00780c */ /* 0x000fe40006fc1670 */
[----:B0-----:R-:W-:-:S04]  /*2edf0*/  @!P0 IADD3 R12, P1, P4, R26, UR8, R12 ;  /* 0x000000081a0c8c10 */ /* 0x001fc8000fc3e00c */
[----:B------:R-:W-:-:S07]  /*2ee00*/  @!P0 IADD3.X R13, R31, UR7, R13, P1, P4 ;  /* 0x000000071f0d8c10 */ /* 0x000fce0008fe840d */
[----:B------:R-:W-:Y:S01]  /*2ee10*/  @!P6 IMAD.MOV.U32 R15, RZ, RZ, R31 ;  /* 0x000000ffff0fe224 */ /* 0x000fe200078e001f */
        /* <DEDUP_REMOVED lines=9> */
[----:B------:R-:W-:Y:S02]  /*2eeb0*/  @!P6 IMAD R17, R25, 0x180, RZ ;  /* 0x000001801911e824 */ /* 0x000fe400078e02ff */
[----:B------:R-:W-:-:S04]  /*2eec0*/  @!P6 IMAD.WIDE.U32 R14, R24, 0x180, R14 ;  /* 0x00000180180ee825 */ /* 0x000fc800078e000e */
[----:B------:R-:W-:Y:S01]  /*2eed0*/  @!P6 IMAD.IADD R15, R15, 0x1, R17 ;  /* 0x000000010f0fe824 */ /* 0x000fe200078e0211 */
[----:B0-----:R-:W-:-:S04]  /*2eee0*/  @!P6 IADD3 R58, P0, P1, R14, UR8, R12 ;  /* 0x000000080e3aec10 */ /* 0x001fc8000f91e00c */
[----:B------:R-:W-:Y:S02]  /*2eef0*/  @!P6 IADD3.X R59, R15, UR7, R13, P0, P1 ;  /* 0x000000070f3bec10 */ /* 0x000fe400087e240d */
[----:B------:R-:W-:Y:S02]  /*2ef00*/  ISETP.LT.OR P0, PT, R30, 0x11, !P2 ;  /* 0x000000111e00780c */ /* 0x000fe40005701670 */
[----:B------:R-:W-:-:S11]  /*2ef10*/  PRMT R12, RZ, 0x7610, R12 ;  /* 0x00007610ff0c7816 */ /* 0x000fd6000000000c */
[----:B------:R-:W3:Y:S01]  /*2ef20*/  @!P0 LDG.E.U8 R12, desc[UR54][R28.64+0x10] ;  /* 0x000010361c0c8981 */ /* 0x000ee2000c1e1100 */
[----:B------:R-:W-:Y:S02]  /*2ef30*/  PRMT R14, RZ, 0x7610, R14 ;  /* 0x00007610ff0e7816 */ /* 0x000fe4000000000e */
        /* <DEDUP_REMOVED lines=10> */
[----:B------:R-:W-:-:S13]  /*2efe0*/  ISETP.LT.OR P0, PT, R30, 0x12, !P2 ;  /* 0x000000121e00780c */ /* 0x000fda0005701670 */
[----:B------:R-:W3:Y:S01]  /*2eff0*/  @!P0 LDG.E.U8 R14, desc[UR54][R28.64+0x11] ;  /* 0x000011361c0e8981 */ /* 0x000ee2000c1e1100 */
[----:B0-----:R-:W0:Y:S01]  /*2f000*/  @!P0 LDC.64 R12, c[0x0][0x5c0] ;  /* 0x00017000ff0c8b82 */ /* 0x001e220000000a00 */
[----:B------:R-:W-:Y:S02]  /*2f010*/  ISETP.LT.OR P4, PT, R30, 0x1a, !P5 ;  /* 0x0000001a1e00780c */ /* 0x000fe40006f81670 */
[----:B0-----:R-:W-:-:S05]  /*2f020*/  @!P0 IADD3 R12, P1, R26, R12, RZ ;  /* 0x0000000c1a0c8210 */ /* 0x001fca0007f3e0ff */
[----:B------:R-:W-:-:S06]  /*2f030*/  @!P0 IMAD.X R13, R31, 0x1, R13, P1 ;  /* 0x000000011f0d8824 */ /* 0x000fcc00008e060d */
[----:B------:R-:W-:Y:S02]  /*2f040*/  @!P4 IMAD.MOV.U32 R15, RZ, RZ, R31 ;  /* 0x000000ffff0fc224 */ /* 0x000fe400078e001f */
        /* <DEDUP_REMOVED lines=9> */
[----:B------:R-:W-:-:S04]  /*2f0e0*/  @!P4 IMAD.MOV.U32 R14, RZ, RZ, R26 ;  /* 0x000000ffff0ec224 */ /* 0x000fc800078e001a */
        /* <DEDUP_REMOVED lines=22> */
[----:B------:R-:W-:-:S13]  /*2f250*/  ISETP.LT.OR P0, PT, R30, 0x12, !P3 ;  /* 0x000000121e00780c */ /* 0x000fda0005f01670 */
[----:B------:R-:W3:Y:S01]  /*2f260*/  @!P0 LDG.E.U8 R14, desc[UR54][R10.64+0x11] ;  /* 0x000011360a0e8981 */ /* 0x000ee2000c1e1100 */
[----:B0-----:R-:W0:Y:S01]  /*2f270*/  @!P0 LDC.64 R12, c[0x0][0x5c0] ;  /* 0x00017000ff0c8b82 */ /* 0x001e220000000a00 */
[----:B------:R-:W-:Y:S02]  /*2f280*/  ISETP.LT.OR P5, PT, R30, 0x21, !P5 ;  /* 0x000000211e00780c */ /* 0x000fe40006fa1670 */
[----:B0-----:R-:W-:-:S04]  /*2f290*/  @!P0 IADD3 R12, P1, P4, R26, UR8, R12 ;  /* 0x000000081a0c8c10 */ /* 0x001fc8000fc3e00c */
[----:B------:R-:W-:-:S07]  /*2f2a0*/  @!P0 IADD3.X R13, R31, UR7, R13, P1, P4 ;  /* 0x000000071f0d8c10 */ /* 0x000fce0008fe840d */
        /* <DEDUP_REMOVED lines=31> */
[----:B0-----:R-:W0:Y:S02]  /*2f4a0*/  @!P0 LDC.64 R12, c[0x0][0x5c0] ;  /* 0x00017000ff0c8b82 */ /* 0x001e240000000a00 */
[----:B0-----:R-:W-:-:S05]  /*2f4b0*/  @!P0 IADD3 R12, P1, R26, R12, RZ ;  /* 0x0000000c1a0c8210 */ /* 0x001fca0007f3e0ff */
[----:B------:R-:W-:Y:S01]  /*2f4c0*/  @!P0 IMAD.X R13, R31, 0x1, R13, P1 ;  /* 0x000000011f0d8824 */ /* 0x000fe200008e060d */
[----:B---3--:R-:W-:-:S04]  /*2f4d0*/  LOP3.LUT R14, R14, 0xff, RZ, 0xc0, !PT ;  /* 0x000000ff0e0e7812 */ /* 0x008fc800078ec0ff */
[----:B------:R-:W-:-:S05]  /*2f4e0*/  F2FP.F16.E4M3.UNPACK_B R14, R14 ;  /* 0x0000000eff0e723e */ /* 0x000fca00020006ff */
[----:B------:R-:W-:-:S05]  /*2f4f0*/  HADD2.F32 R14, -RZ, R14.H0_H0 ;  /* 0x2000000eff0e7230 */ /* 0x000fca0000004100 */
[----:B------:R-:W-:-:S04]  /*2f500*/  FMUL R14, R14, UR46 ;  /* 0x0000002e0e0e7c20 */ /* 0x000fc80008400000 */
[----:B------:R-:W-:-:S05]  /*2f510*/  FFMA R23, R23, UR47, R14 ;  /* 0x0000002f17177c23 */ /* 0x000fca000800000e */
[----:B------:R-:W-:-:S05]  /*2f520*/  F2FP.SATFINITE.E4M3.F32.PACK_AB_MERGE_C R23, RZ, R23, RZ ;  /* 0x00000017ff17723e */ /* 0x000fca00048070ff */
[----:B------:R0:W-:Y:S01]  /*2f530*/  @!P0 STG.E.U8 desc[UR54][R12.64+0x19], R23 ;  /* 0x000019170c008986 */ /* 0x0001e2000c101136 */
[----:B------:R-:W-:-:S13]  /*2f540*/  ISETP.LT.OR P0, PT, R30, 0x19, !P3 ;  /* 0x000000191e00780c */ /* 0x000fda0005f01670 */
[----:B0-----:R-:W0:Y:S02]  /*2f550*/  @!P0 LDC.64 R12, c[0x0][0x5c0] ;  /* 0x00017000ff0c8b82 */ /* 0x001e240000000a00 */
[--C-:B0-----:R-:W-:Y:S02]  /*2f560*/  @!P0 IADD3 R18, P1, P4, R26, UR8, R12.reuse ;  /* 0x000000081a128c10 */ /* 0x101fe4000fc3e00c */
[----:B------:R-:W-:-:S06]  /*2f570*/  PRMT R12, RZ, 0x7610, R12 ;  /* 0x00007610ff0c7816 */ /* 0x000fcc000000000c */
[----:B------:R-:W3:Y:S01]  /*2f580*/  @!P0 LDG.E.U8 R12, desc[UR54][R10.64+0x18] ;  /* 0x000018360a0c8981 */ /* 0x000ee2000c1e1100 */
[----:B------:R-:W-:Y:S02]  /*2f590*/  @!P0 IADD3.X R19, R31, UR7, R13, P1, P4 ;  /* 0x000000071f138c10 */ /* 0x000fe40008fe840d */
[----:B------:R-:W-:Y:S02]  /*2f5a0*/  ISETP.LT.OR P4, PT, R30, 0x1a, !P3 ;  /* 0x0000001a1e00780c */ /* 0x000fe40005f81670 */
        /* <DEDUP_REMOVED lines=8> */
[----:B------:R-:W-:-:S05]  /*2f630*/  F2FP.SATFINITE.E4M3.F32.PACK_AB_MERGE_C R232, RZ, R232, RZ ;  /* 0x000000e8ffe8723e */ /* 0x000fca00048070ff */
[----:B------:R1:W-:Y:S01]  /*2f640*/  @!P0 STG.E.U8 desc[UR54][R18.64+0x18], R232 ;  /* 0x000018e812008986 */ /* 0x0003e2000c101136 */
[----:B0-----:R-:W-:-:S04]  /*2f650*/  @!P4 IADD3 R14, P1, P5, R26, UR8, R12 ;  /* 0x000000081a0ecc10 */ /* 0x001fc8000fd3e00c */
[----:B------:R-:W-:Y:S02]  /*2f660*/  @!P4 IADD3.X R15, R31, UR7, R13, P1, P5 ;  /* 0x000000071f0fcc10 */ /* 0x000fe40008fea40d */
[----:B------:R-:W-:-:S04]  /*2f670*/  ISETP.GE.AND P1, PT, R9, 0x81, PT ;  /* 0x000000810900780c */ /* 0x000fc80003f26270 */
[----:B------:R-:W-:-:S13]  /*2f680*/  ISETP.LT.OR P0, PT, R30, 0x1, !P1 ;  /* 0x000000011e00780c */ /* 0x000fda0004f01670 */
[----:B------:R-:W1:Y:S02]  /*2f690*/  @!P0 LDC.64 R12, c[0x0][0x5c0] ;  /* 0x00017000ff0c8b82 */ /* 0x000e640000000a00 */
[--C-:B-1----:R-:W-:Y:S02]  /*2f6a0*/  @!P0 IADD3 R18, P5, P6, R26, UR6, R12.reuse ;  /* 0x000000061a128c10 */ /* 0x102fe4000febe00c */
[----:B------:R-:W-:-:S06]  /*2f6b0*/  PRMT R12, RZ, 0x7610, R12 ;  /* 0x00007610ff0c7816 */ /* 0x000fcc000000000c */
[----:B------:R-:W3:Y:S01]  /*2f6c0*/  @!P4 LDG.E.U8 R12, desc[UR54][R10.64+0x19] ;  /* 0x000019360a0cc981 */ /* 0x000ee2000c1e1100 */
        /* <DEDUP_REMOVED lines=9> */
[----:B0-----:R-:W-:-:S04]  /*2f760*/  IMAD.X R14, RZ, RZ, R43, P4 ;  /* 0x000000ffff0e7224 */ /* 0x001fc800020e062b */
[----:B------:R-:W-:-:S04]  /*2f770*/  IMAD R14, R14, UR12, RZ ;  /* 0x0000000c0e0e7c24 */ /* 0x000fc8000f8e02ff */
[C---:B------:R-:W-:Y:S02]  /*2f780*/  IMAD R14, R12.reuse, UR13, R14 ;  /* 0x0000000d0c0e7c24 */ /* 0x040fe4000f8e020e */
[----:B------:R-:W-:-:S03]  /*2f790*/  IMAD.WIDE.U32 R12, R12, UR12, R36 ;  /* 0x0000000c0c0c7c25 */ /* 0x000fc6000f8e0024 */
[----:B------:R-:W-:-:S04]  /*2f7a0*/  IADD3 R12, P4, R12, UR14, RZ ;  /* 0x0000000e0c0c7c10 */ /* 0x000fc8000ff9e0ff */
[--C-:B------:R-:W-:Y:S02]  /*2f7b0*/  IADD3.X R13, R13, UR15, R14.reuse, P4, !PT ;  /* 0x0000000f0d0d7c10 */ /* 0x100fe4000a7fe40e */
[----:B------:R-:W-:-:S06]  /*2f7c0*/  PRMT R14, RZ, 0x7610, R14 ;  /* 0x00007610ff0e7816 */ /* 0x000fcc000000000e */
[----:B------:R-:W3:Y:S01]  /*2f7d0*/  @!P0 LDG.E.U8 R14, desc[UR54][R12.64] ;  /* 0x000000360c0e8981 */ /* 0x000ee2000c1e1100 */
[----:B------:R-:W-:Y:S02]  /*2f7e0*/  ISETP.LT.OR P4, PT, R30, 0x2, !P1 ;  /* 0x000000021e00780c */ /* 0x000fe40004f81670 */
[----:B------:R-:W-:Y:S02]  /*2f7f0*/  PRMT R17, RZ, 0x7610, R17 ;  /* 0x00007610ff117816 */ /* 0x000fe40000000011 */
[----:B---3--:R-:W-:-:S04]  /*2f800*/  LOP3.LUT R14, R14, 0xff, RZ, 0xc0, !PT ;  /* 0x000000ff0e0e7812 */ /* 0x008fc800078ec0ff */
[----:B------:R-:W-:-:S05]  /*2f810*/  F2FP.F16.E4M3.UNPACK_B R14, R14 ;  /* 0x0000000eff0e723e */ /* 0x000fca00020006ff */
[----:B------:R-:W-:-:S05]  /*2f820*/  HADD2.F32 R14, -RZ, R14.H0_H0 ;  /* 0x2000000eff0e7230 */ /* 0x000fca0000004100 */
[----:B------:R-:W-:-:S04]  /*2f830*/  FMUL R14, R14, UR46 ;  /* 0x0000002e0e0e7c20 */ /* 0x000fc80008400000 */
[----:B------:R-:W-:Y:S02]  /*2f840*/  FFMA R234, R234, UR47, R14 ;  /* 0x0000002feaea7c23 */ /* 0x000fe4000800000e */
[----:B------:R-:W0:Y:S03]  /*2f850*/  @!P4 LDC.64 R14, c[0x0][0x5c0] ;  /* 0x00017000ff0ecb82 */ /* 0x000e260000000a00 */
[----:B------:R-:W-:-:S05]  /*2f860*/  F2FP.SATFINITE.E4M3.F32.PACK_AB_MERGE_C R234, RZ, R234, RZ ;  /* 0x000000eaffea723e */ /* 0x000fca00048070ff */
[----:B------:R1:W-:Y:S04]  /*2f870*/  @!P0 STG.E.U8 desc[UR54][R18.64], R234 ;  /* 0x000000ea12008986 */ /* 0x0003e8000c101136 */
[----:B------:R-:W3:Y:S01]  /*2f880*/  @!P4 LDG.E.U8 R17, desc[UR54][R12.64+0x1] ;  /* 0x000001360c11c981 */ /* 0x000ee2000c1e1100 */
[----:B0-----:R-:W-:-:S04]  /*2f890*/  @!P4 IADD3 R14, P5, P6, R26, UR6, R14 ;  /* 0x000000061a0ecc10 */ /* 0x001fc8000febe00e */
[----:B------:R-:W-:Y:S02]  /*2f8a0*/  @!P4 IADD3.X R15, R31, UR5, R15, P5, P6 ;  /* 0x000000051f0fcc10 */ /* 0x000fe4000afec40f */
[----:B------:R-:W-:-:S04]  /*2f8b0*/  ISETP.GE.AND P2, PT, R9, 0x89, PT ;  /* 0x000000890900780c */ /* 0x000fc80003f46270 */
[----:B------:R-:W-:-:S13]  /*2f8c0*/  ISETP.LT.OR P0, PT, R30, 0x1, !P2 ;  /* 0x000000011e00780c */ /* 0x000fda0005701670 */
[----:B-1----:R-:W0:Y:S01]  /*2f8d0*/  @!P0 LDC.64 R18, c[0x0][0x5c0] ;  /* 0x00017000ff128b82 */ /* 0x002e220000000a00 */
[----:B---3--:R-:W-:-:S04]  /*2f8e0*/  LOP3.LUT R17, R17, 0xff, RZ, 0xc0, !PT ;  /* 0x000000ff11117812 */ /* 0x008fc800078ec0ff */
[----:B------:R-:W-:-:S05]  /*2f8f0*/  F2FP.F16.E4M3.UNPACK_B R17, R17 ;  /* 0x00000011ff11723e */ /* 0x000fca00020006ff */
[----:B------:R-:W-:-:S05]  /*2f900*/  HADD2.F32 R17, -RZ, R17.H0_H0 ;  /* 0x20000011ff117230 */ /* 0x000fca0000004100 */
[----:B------:R-:W-:-:S04]  /*2f910*/  FMUL R17, R17, UR46 ;  /* 0x0000002e11117c20 */ /* 0x000fc80008400000 */
[----:B------:R-:W-:-:S05]  /*2f920*/  FFMA R235, R235, UR47, R17 ;  /* 0x0000002febeb7c23 */ /* 0x000fca0008000011 */
[----:B------:R-:W-:-:S05]  /*2f930*/  F2FP.SATFINITE.E4M3.F32.PACK_AB_MERGE_C R235, RZ, R235, RZ ;  /* 0x000000ebffeb723e */ /* 0x000fca00048070ff */
[----:B------:R1:W-:Y:S02]  /*2f940*/  @!P4 STG.E.U8 desc[UR54][R14.64+0x1], R235 ;  /* 0x000001eb0e00c986 */ /* 0x0003e4000c101136 */
[----:B-1----:R-:W-:-:S05]  /*2f950*/  IADD3 R14, P4, R33, 0x88, RZ ;  /* 0x00000088210e7810 */ /* 0x002fca0007f9e0ff */
[----:B------:R-:W-:-:S04]  /*2f960*/  IMAD.X R17, RZ, RZ, R43, P4 ;  /* 0x000000ffff117224 */ /* 0x000fc800020e062b */
[----:B------:R-:W-:-:S04]  /*2f970*/  IMAD R17, R17, UR12, RZ ;  /* 0x0000000c11117c24 */ /* 0x000fc8000f8e02ff */
[C---:B------:R-:W-:Y:S02]  /*2f980*/  IMAD R17, R14.reuse, UR13, R17 ;  /* 0x0000000d0e117c24 */ /* 0x040fe4000f8e0211 */
[----:B------:R-:W-:-:S03]  /*2f990*/  IMAD.WIDE.U32 R14, R14, UR12, R36 ;  /* 0x0000000c0e0e7c25 */ /* 0x000fc6000f8e0024 */
[----:B------:R-:W-:-:S04]  /*2f9a0*/  IADD3 R14, P4, R14, UR14, RZ ;  /* 0x0000000e0e0e7c10 */ /* 0x000fc8000ff9e0ff */
[--C-:B------:R-:W-:Y:S02]  /*2f9b0*/  IADD3.X R15, R15, UR15, R17.reuse, P4, !PT ;  /* 0x0000000f0f0f7c10 */ /* 0x100fe4000a7fe411 */
[----:B------:R-:W-:-:S06]  /*2f9c0*/  PRMT R17, RZ, 0x7610, R17 ;  /* 0x00007610ff117816 */ /* 0x000fcc0000000011 */
[----:B------:R-:W3:Y:S01]  /*2f9d0*/  @!P0 LDG.E.U8 R17, desc[UR54][R14.64] ;  /* 0x000000360e118981 */ /* 0x000ee2000c1e1100 */
[----:B------:R-:W-:Y:S02]  /*2f9e0*/  IMAD.U32 R20, RZ, RZ, UR8 ;  /* 0x00000008ff147e24 */ /* 0x000fe4000f8e00ff */
[----:B------:R-:W-:-:S03]  /*2f9f0*/  IMAD.U32 R21, RZ, RZ, UR7 ;  /* 0x00000007ff157e24 */ /* 0x000fc6000f8e00ff */
[----:B------:R-:W-:-:S04]  /*2fa00*/  @!P0 IADD3 R20, P5, P6, R20, UR6, R26 ;  /* 0x0000000614148c10 */ /* 0x000fc8000febe01a */
[----:B------:R-:W-:Y:S02]  /*2fa10*/  @!P0 IADD3.X R21, R21, UR5, R31, P5, P6 ;  /* 0x0000000515158c10 */ /* 0x000fe4000afec41f */
[----:B0-----:R-:W-:Y:S02]  /*2fa20*/  @!P0 IADD3 R18, P4, R20, R18, RZ ;  /* 0x0000001214128210 */ /* 0x001fe40007f9e0ff */
[----:B------:R-:W-:-:S03]  /*2fa30*/  @P3 LOP3.LUT R32, R32, 0x8000000, RZ, 0xfc, !PT ;  /* 0x0800000020203812 */ /* 0x000fc600078efcff */
[----:B------:R-:W-:Y:S01]  /*2fa40*/  @!P0 IMAD.X R19, R21, 0x1, R19, P4 ;  /* 0x0000000115138824 */ /* 0x000fe200020e0613 */
[----:B------:R-:W-:Y:S02]  /*2fa50*/  ISETP.LT.OR P4, PT, R30, 0x2, !P2 ;  /* 0x000000021e00780c */ /* 0x000fe40005781670 */
[----:B------:R-:W-:Y:S02]  /*2fa60*/  LOP3.LUT R16, R16, 0xfffffffb, RZ, 0xc0, !PT ;  /* 0xfffffffb10107812 */ /* 0x000fe400078ec0ff */
[----:B------:R-:W-:Y:S02]  /*2fa70*/  ISETP.GE.AND P3, PT, R9, 0x189, PT ;  /* 0x000001890900780c */ /* 0x000fe40003f66270 */
[----:B------:R-:W-:Y:S02]  /*2fa80*/  @P1 LOP3.LUT R16, R16, 0x4, RZ, 0xfc, !PT ;  /* 0x0000000410101812 */ /* 0x000fe400078efcff */
[----:B------:R-:W-:-:S05]  /*2fa90*/  ISETP.LT.OR P1, PT, R30, 0x22, !P3 ;  /* 0x000000221e00780c */ /* 0x000fca0005f21670 */
[----:B------:R-:W0:Y:S01]  /*2faa0*/  @!P4 LDC.64 R22, c[0x0][0x5c0] ;  /* 0x00017000ff16cb82 */ /* 0x000e220000000a00 */
[----:B------:R-:W-:-:S07]  /*2fab0*/  IMAD.U32 R35, RZ, RZ, UR7 ;  /* 0x00000007ff237e24 */ /* 0x000fce000f8e00ff */
[----:B------:R-:W-:Y:S02]  /*2fac0*/  @!P1 IMAD.MOV.U32 R20, RZ, RZ, R26 ;  /* 0x000000ffff149224 */ /* 0x000fe400078e001a */
[----:B------:R-:W-:Y:S02]  /*2fad0*/  @!P1 IMAD.MOV.U32 R21, RZ, RZ, R31 ;  /* 0x000000ffff159224 */ /* 0x000fe400078e001f */
[----:B------:R-:W-:Y:S01]  /*2fae0*/  @!P1 IMAD.WIDE.U32 R20, R24, 0x180, R20 ;  /* 0x0000018018149825 */ /* 0x000fe200078e0014 */
[----:B---3--:R-:W-:-:S04]  /*2faf0*/  LOP3.LUT R17, R17, 0xff, RZ, 0xc0, !PT ;  /* 0x000000ff11117812 */ /* 0x008fc800078ec0ff */
[----:B------:R-:W-:-:S05]  /*2fb00*/  F2FP.F16.E4M3.UNPACK_B R17, R17 ;  /* 0x00000011ff11723e */ /* 0x000fca00020006ff */
[----:B------:R-:W-:-:S05]  /*2fb10*/  HADD2.F32 R17, -RZ, R17.H0_H0 ;  /* 0x20000011ff117230 */ /* 0x000fca0000004100 */
[----:B------:R-:W-:-:S04]  /*2fb20*/  FMUL R17, R17, UR46 ;  /* 0x0000002e11117c20 */ /* 0x000fc80008400000 */
[----:B------:R-:W-:-:S05]  /*2fb30*/  FFMA R236, R236, UR47, R17 ;  /* 0x0000002fecec7c23 */ /* 0x000fca0008000011 */
[----:B------:R-:W-:-:S05]  /*2fb40*/  F2FP.SATFINITE.E4M3.F32.PACK_AB_MERGE_C R236, RZ, R236, RZ ;  /* 0x000000ecffec723e */ /* 0x000fca00048070ff */
[----:B------:R1:W-:Y:S01]  /*2fb50*/  @!P0 STG.E.U8 desc[UR54][R18.64], R236 ;  /* 0x000000ec12008986 */ /* 0x0003e2000c101136 */
[----:B------:R-:W-:Y:S01]  /*2fb60*/  IMAD.U32 R17, RZ, RZ, UR8 ;  /* 0x00000008ff117e24 */ /* 0x000fe2000f8e00ff */
[----:B-1----:R-:W1:Y:S04]  /*2fb70*/  @!P1 LDC.64 R18, c[0x0][0x5c0] ;  /* 0x00017000ff129b82 */ /* 0x002e680000000a00 */
[----:B------:R-:W-:-:S04]  /*2fb80*/  @!P4 IADD3 R17, P5, P6, R17, UR6, R26 ;  /* 0x000000061111cc10 */ /* 0x000fc8000febe01a */
[----:B0-----:R-:W-:Y:S01]  /*2fb90*/  @!P4 IADD3 R22, P0, R17, R22, RZ ;  /* 0x000000161116c210 */ /* 0x001fe20007f1e0ff */
[----:B------:R-:W-:Y:S01]  /*2fba0*/  @!P1 IMAD R17, R25, 0x180, RZ ;  /* 0x0000018019119824 */ /* 0x000fe200078e02ff */
[----:B------:R-:W-:-:S03]  /*2fbb0*/  @!P4 IADD3.X R35, R35, UR5, R31, P5, P6 ;  /* 0x000000052323cc10 */ /* 0x000fc6000afec41f */
[----:B------:R-:W-:Y:S01]  /*2fbc0*/  @!P1 IMAD.IADD R17, R21, 0x1, R17 ;  /* 0x0000000115119824 */ /* 0x000fe200078e0211 */
[----:B-1----:R-:W-:-:S04]  /*2fbd0*/  @!P1 IADD3 R78, P5, P6, R20, UR8, R18 ;  /* 0x00000008144e9c10 */ /* 0x002fc8000febe012 */
[----:B------:R-:W-:Y:S02]  /*2fbe0*/  @!P1 IADD3.X R79, R17, UR7, R19, P5, P6 ;  /* 0x00000007114f9c10 */ /* 0x000fe4000afec413 */
[----:B------:R-:W-:-:S06]  /*2fbf0*/  PRMT R17, RZ, 0x7610, R17 ;  /* 0x00007610ff117816 */ /* 0x000fcc0000000011 */
[----:B------:R-:W3:Y:S01]  /*2fc00*/  @!P4 LDG.E.U8 R17, desc[UR54][R14.64+0x1] ;  /* 0x000001360e11c981 */ /* 0x000ee2000c1e1100 */
[----:B------:R-:W-:-:S13]  /*2fc10*/  ISETP.LT.OR P6, PT, R30, 0x29, !P3 ;  /* 0x000000291e00780c */ /* 0x000fda0005fc1670 */
[----:B------:R-:W0:Y:S01]  /*2fc20*/  @!P6 LDC.64 R18, c[0x0][0x5c0] ;  /* 0x00017000ff12eb82 */ /* 0x000e220000000a00 */
[----:B------:R-:W-:Y:S02]  /*2fc30*/  @!P6 IMAD.MOV.U32 R20, RZ, RZ, R26 ;  /* 0x000000ffff14e224 */ /* 0x000fe400078e001a */
[----:B------:R-:W-:Y:S02]  /*2fc40*/  @!P6 IMAD.MOV.U32 R21, RZ, RZ, R31 ;  /* 0x000000ffff15e224 */ /* 0x000fe400078e001f */
[----:B------:R-:W-:Y:S01]  /*2fc50*/  @!P4 IMAD.X R23, R35, 0x1, R23, P0 ;  /* 0x000000012317c824 */ /* 0x000fe200000e0617 */
[----:B------:R-:W-:Y:S01]  /*2fc60*/  LOP3.LUT R0, R0, 0xffefffff, RZ, 0xc0, !PT ;  /* 0xffefffff00007812 */ /* 0x000fe200078ec0ff */
[----:B------:R-:W-:-:S03]  /*2fc70*/  @!P6 IMAD.WIDE.U32 R20, R24, 0x180, R20 ;  /* 0x000001801814e825 */ /* 0x000fc600078e0014 */
[----:B------:R-:W-:Y:S02]  /*2fc80*/  @P1 LOP3.LUT R0, R0, 0x100000, RZ, 0xfc, !PT ;  /* 0x0010000000001812 */ /* 0x000fe400078efcff */
[----:B------:R-:W-:Y:S02]  /*2fc90*/  LOP3.LUT P1, RZ, R16, 0x4, RZ, 0xc0, !PT ;  /* 0x0000000410ff7812 */ /* 0x000fe4000782c0ff */
[----:B---3--:R-:W-:-:S04]  /*2fca0*/  LOP3.LUT R17, R17, 0xff, RZ, 0xc0, !PT ;  /* 0x000000ff11117812 */ /* 0x008fc800078ec0ff */
[----:B------:R-:W-:-:S05]  /*2fcb0*/  F2FP.F16.E4M3.UNPACK_B R17, R17 ;  /* 0x00000011ff11723e */ /* 0x000fca00020006ff */
[----:B------:R-:W-:-:S05]  /*2fcc0*/  HADD2.F32 R17, -RZ, R17.H0_H0 ;  /* 0x20000011ff117230 */ /* 0x000fca0000004100 */
[----:B------:R-:W-:-:S04]  /*2fcd0*/  FMUL R17, R17, UR46 ;  /* 0x0000002e11117c20 */ /* 0x000fc80008400000 */
[----:B------:R-:W-:Y:S01]  /*2fce0*/  FFMA R237, R237, UR47, R17 ;  /* 0x0000002feded7c23 */ /* 0x000fe20008000011 */
[----:B------:R-:W-:-:S04]  /*2fcf0*/  @!P6 IMAD R17, R25, 0x180, RZ ;  /* 0x000001801911e824 */ /* 0x000fc800078e02ff */
[----:B------:R-:W-:Y:S01]  /*2fd00*/  F2FP.SATFINITE.E4M3.F32.PACK_AB_MERGE_C R237, RZ, R237, RZ ;  /* 0x000000edffed723e */ /* 0x000fe200048070ff */
[----:B------:R-:W-:-:S04]  /*2fd10*/  @!P6 IMAD.IADD R17, R21, 0x1, R17 ;  /* 0x000000011511e824 */ /* 0x000fc800078e0211 */
[----:B------:R-:W-:Y:S01]  /*2fd20*/  @!P4 STG.E.U8 desc[UR54][R22.64+0x1], R237 ;  /* 0x000001ed1600c986 */ /* 0x000fe2000c101136 */
[----:B0-----:R-:W-:-:S04]  /*2fd30*/  @!P6 IADD3 R88, P0, P4, R20, UR8, R18 ;  /* 0x000000081458ec10 */ /* 0x001fc8000fc1e012 */
[----:B------:R-:W-:Y:S02]  /*2fd40*/  @!P6 IADD3.X R89, R17, UR7, R19, P0, P4 ;  /* 0x000000071159ec10 */ /* 0x000fe400087e8413 */
        /* <DEDUP_REMOVED lines=10> */
[----:B--2---:R-:W-:Y:S01]  /*2fdf0*/  FFMA R17, R61, UR47, R17 ;  /* 0x0000002f3d117c23 */ /* 0x004fe20008000011 */
[----:B------:R-:W-:Y:S01]  /*2fe00*/  IMAD.U32 R20, RZ, RZ, UR7 ;  /* 0x00000007ff147e24 */ /* 0x000fe2000f8e00ff */
[----:B------:R-:W2:Y:S03]  /*2fe10*/  LDL.LU R61, [R1+0x3c8] ;  /* 0x0003c800013d7983 */ /* 0x000ea60000300800 */
[----:B------:R-:W-:-:S05]  /*2fe20*/  F2FP.SATFINITE.E4M3.F32.PACK_AB_MERGE_C R17, RZ, R17, RZ ;  /* 0x00000011ff11723e */ /* 0x000fca00048070ff */
[----:B------:R0:W-:Y:S01]  /*2fe30*/  @!P0 STG.E.U8 desc[UR54][R18.64+0x8], R17 ;  /* 0x0000081112008986 */ /* 0x0001e2000c101136 */
[----:B------:R-:W-:Y:S02]  /*2fe40*/  ISETP.LT.OR P0, PT, R30, 0xa, !P1 ;  /* 0x0000000a1e00780c */ /* 0x000fe40004f01670 */
[----:B0-----:R-:W-:-:S11]  /*2fe50*/  PRMT R17, RZ, 0x7610, R17 ;  /* 0x00007610ff117816 */ /* 0x001fd60000000011 */
[----:B------:R-:W0:Y:S01]  /*2fe60*/  @!P0 LDC.64 R18, c[0x0][0x5c0] ;  /* 0x00017000ff128b82 */ /* 0x000e220000000a00 */
[----:B------:R-:W3:Y:S01]  /*2fe70*/  @!P0 LDG.E.U8 R17, desc[UR54][R12.64+0x9] ;  /* 0x000009360c118981 */ /* 0x000ee2000c1e1100 */
[----:B0-----:R-:W-:-:S04]  /*2fe80*/  @!P0 IADD3 R18, P4, P5, R26, UR6, R18 ;  /* 0x000000061a128c10 */ /* 0x001fc8000fd9e012 */
[----:B------:R-:W-:Y:S02]  /*2fe90*/  @!P0 IADD3.X R19, R31, UR5, R19, P4, P5 ;  /* 0x000000051f138c10 */ /* 0x000fe4000a7ea413 */
[----:B------:R-:W-:Y:S02]  /*2fea0*/  ISETP.LT.OR P4, PT, R30, 0x9, !P2 ;  /* 0x000000091e00780c */ /* 0x000fe40005781670 */
[----:B---3--:R-:W-:-:S04]  /*2feb0*/  LOP3.LUT R17, R17, 0xff, RZ, 0xc0, !PT ;  /* 0x000000ff11117812 */ /* 0x008fc800078ec0ff */
[----:B------:R-:W-:-:S05]  /*2fec0*/  F2FP.F16.E4M3.UNPACK_B R17, R17 ;  /* 0x00000011ff11723e */ /* 0x000fca00020006ff */
[----:B------:R-:W-:-:S05]  /*2fed0*/  HADD2.F32 R17, -RZ, R17.H0_H0 ;  /* 0x20000011ff117230 */ /* 0x000fca0000004100 */
[----:B------:R-:W-:-:S04]  /*2fee0*/  FMUL R17, R17, UR46 ;  /* 0x0000002e11117c20 */ /* 0x000fc80008400000 */
[----:B----4-:R-:W-:Y:S01]  /*2fef0*/  FFMA R17, R60, UR47, R17 ;  /* 0x0000002f3c117c23 */ /* 0x010fe20008000011 */
[----:B------:R-:W-:Y:S01]  /*2ff00*/  LOP3.LUT R16, R16, 0xfffffffd, RZ, 0xc0, !PT ;  /* 0xfffffffd10107812 */ /* 0x000fe200078ec0ff */
[----:B------:R-:W-:Y:S01]  /*2ff10*/  IMAD.U32 R35, RZ, RZ, UR7 ;  /* 0x00000007ff237e24 */ /* 0x000fe2000f8e00ff */
[----:B------:R-:W-:Y:S01]  /*2ff20*/  LOP3.LUT R0, R0, 0xfdffffff, RZ, 0xc0, !PT ;  /* 0xfdffffff00007812 */ /* 0x000fe200078ec0ff */
[----:B------:R-:W3:Y:S01]  /*2ff30*/  LDL.LU R60, [R1+0x3cc] ;  /* 0x0003cc00013c7983 */ /* 0x000ee20000300800 */
[----:B------:R-:W-:-:S05]  /*2ff40*/  F2FP.SATFINITE.E4M3.F32.PACK_AB_MERGE_C R17, RZ, R17, RZ ;  /* 0x00000011ff11723e */ /* 0x000fca00048070ff */
[----:B------:R0:W-:Y:S02]  /*2ff50*/  @!P0 STG.E.U8 desc[UR54][R18.64+0x9], R17 ;  /* 0x0000091112008986 */ /* 0x0001e4000c101136 */
[----:B0-----:R-:W0:Y:S01]  /*2ff60*/  @!P4 LDC.64 R18, c[0x0][0x5c0] ;  /* 0x00017000ff12cb82 */ /* 0x001e220000000a00 */
[----:B------:R-:W-:-:S05]  /*2ff70*/  IMAD.U32 R17, RZ, RZ, UR8 ;  /* 0x00000008ff117e24 */ /* 0x000fca000f8e00ff */
[----:B------:R-:W-:-:S04]  /*2ff80*/  @!P4 IADD3 R17, P0, P5, R17, UR6, R26 ;  /* 0x000000061111cc10 */ /* 0x000fc8000fd1e01a */
[----:B------:R-:W-:Y:S02]  /*2ff90*/  @!P4 IADD3.X R20, R20, UR5, R31, P0, P5 ;  /* 0x000000051414cc10 */ /* 0x000fe400087ea41f */
[----:B0-----:R-:W-:Y:S02]  /*2ffa0*/  @!P4 IADD3 R18, P0, R17, R18, RZ ;  /* 0x000000121112c210 */ /* 0x001fe40007f1e0ff */
[----:B------:R-:W-:-:S06]  /*2ffb0*/  PRMT R17, RZ, 0x7610, R17 ;  /* 0x00007610ff117816 */ /* 0x000fcc0000000011 */
[----:B------:R-:W4:Y:S01]  /*2ffc0*/  @!P4 LDG.E.U8 R17, desc[UR54][R14.64+0x8] ;  /* 0x000008360e11c981 */ /* 0x000f22000c1e1100 */
[----:B------:R-:W-:Y:S01]  /*2ffd0*/  @!P4 IMAD.X R19, R20, 0x1, R19, P0 ;  /* 0x000000011413c824 */ /* 0x000fe200000e0613 */
[----:B------:R-:W-:Y:S02]  /*2ffe0*/  ISETP.LT.OR P0, PT, R30, 0xa, !P2 ;  /* 0x0000000a1e00780c */ /* 0x000fe40005701670 */
[----:B------:R-:W-:Y:S02]  /*2fff0*/  @P1 LOP3.LUT R16, R16, 0x2, RZ, 0xfc, !PT ;  /* 0x0000000210101812 */ /* 0x000fe400078efcff */
[----:B------:R-:W-:-:S09]  /*30000*/  ISETP.LT.OR P1, PT, R30, 0x2a, !P3 ;  /* 0x0000002a1e00780c */ /* 0x000fd20005f21670 */
[----:B------:R-:W0:Y:S01]  /*30010*/  @!P0 LDC.64 R22, c[0x0][0x5c0] ;  /* 0x00017000ff168b82 */ /* 0x000e220000000a00 */
[----:B------:R-:W-:Y:S01]  /*30020*/  IMAD.U32 R20, RZ, RZ, UR8 ;  /* 0x00000008ff147e24 */ /* 0x000fe2000f8e00ff */
[----:B------:R-:W-:-:S04]  /*30030*/  @P6 LOP3.LUT R0, R0, 0x2000000, RZ, 0xfc, !PT ;  /* 0x0200000000006812 */ /* 0x000fc800078efcff */
[----:B------:R-:W-:Y:S01]  /*30040*/  @!P0 IADD3 R20, P5, P6, R20, UR6, R26 ;  /* 0x0000000614148c10 */ /* 0x000fe2000febe01a */
[----:B------:R-:W-:-:S03]  /*30050*/  @!P1 IMAD.MOV.U32 R21, RZ, RZ, R31 ;  /* 0x000000ffff159224 */ /* 0x000fc600078e001f */
[----:B------:R-:W-:Y:S02]  /*30060*/  @!P0 IADD3.X R35, R35, UR5, R31, P5, P6 ;  /* 0x0000000523238c10 */ /* 0x000fe4000afec41f */
[----:B----4-:R-:W-:-:S04]  /*30070*/  LOP3.LUT R17, R17, 0xff, RZ, 0xc0, !PT ;  /* 0x000000ff11117812 */ /* 0x010fc800078ec0ff */
[----:B------:R-:W-:-:S05]  /*30080*/  F2FP.F16.E4M3.UNPACK_B R17, R17 ;  /* 0x00000011ff11723e */ /* 0x000fca00020006ff */
[----:B------:R-:W-:-:S05]  /*30090*/  HADD2.F32 R17, -RZ, R17.H0_H0 ;  /* 0x20000011ff117230 */ /* 0x000fca0000004100 */
[----:B------:R-:W-:-:S04]  /*300a0*/  FMUL R17, R17, UR46 ;  /* 0x0000002e11117c20 */ /* 0x000fc80008400000 */
[----:B--2---:R-:W-:Y:S01]  /*300b0*/  FFMA R17, R61, UR47, R17 ;  /* 0x0000002f3d117c23 */ /* 0x004fe20008000011 */
[----:B------:R-:W-:Y:S01]  /*300c0*/  LOP3.LUT R0, R0, 0xfeffffff, RZ, 0xc0, !PT ;  /* 0xfeffffff00007812 */ /* 0x000fe200078ec0ff */
[----:B------:R-:W2:Y:S03]  /*300d0*/  LDL.LU R61, [R1+0x3d0] ;  /* 0x0003d000013d7983 */ /* 0x000ea60000300800 */
[----:B------:R-:W-:-:S05]  /*300e0*/  F2FP.SATFINITE.E4M3.F32.PACK_AB_MERGE_C R17, RZ, R17, RZ ;  /* 0x00000011ff11723e */ /* 0x000fca00048070ff */
[----:B------:R1:W-:Y:S02]  /*300f0*/  @!P4 STG.E.U8 desc[UR54][R18.64+0x8], R17 ;  /* 0x000008111200c986 */ /* 0x0003e4000c101136 */
[----:B-1----:R-:W1:Y:S01]  /*30100*/  @!P1 LDC.64 R18, c[0x0][0x5c0] ;  /* 0x00017000ff129b82 */ /* 0x002e620000000a00 */
[----:B0-----:R-:W-:Y:S01]  /*30110*/  @!P0 IADD3 R22, P4, R20, R22, RZ ;  /* 0x0000001614168210 */ /* 0x001fe20007f9e0ff */
[----:B------:R-:W-:Y:S02]  /*30120*/  @!P1 IMAD.MOV.U32 R20, RZ, RZ, R26 ;  /* 0x000000ffff149224 */ /* 0x000fe400078e001a */
[----:B------:R-:W-:Y:S02]  /*30130*/  @!P1 IMAD R17, R25, 0x180, RZ ;  /* 0x0000018019119824 */ /* 0x000fe400078e02ff */
[----:B------:R-:W-:-:S04]  /*30140*/  @!P1 IMAD.WIDE.U32 R20, R24, 0x180, R20 ;  /* 0x0000018018149825 */ /* 0x000fc800078e0014 */
[----:B------:R-:W-:Y:S01]  /*30150*/  @!P1 IMAD.IADD R17, R21, 0x1, R17 ;  /* 0x0000000115119824 */ /* 0x000fe200078e0211 */
[----:B-1----:R-:W-:-:S04]  /*30160*/  @!P1 IADD3 R86, P5, P6, R20, UR8, R18 ;  /* 0x0000000814569c10 */ /* 0x002fc8000febe012 */
[----:B------:R-:W-:Y:S02]  /*30170*/  @!P1 IADD3.X R87, R17, UR7, R19, P5, P6 ;  /* 0x0000000711579c10 */ /* 0x000fe4000afec413 */
[----:B------:R-:W-:-:S06]  /*30180*/  PRMT R17, RZ, 0x7610, R17 ;  /* 0x00007610ff117816 */ /* 0x000fcc0000000011 */
[----:B------:R-:W4:Y:S01]  /*30190*/  @!P0 LDG.E.U8 R17, desc[UR54][R14.64+0x9] ;  /* 0x000009360e118981 */ /* 0x000f22000c1e1100 */
[----:B------:R-:W-:-:S13]  /*301a0*/  ISETP.LT.OR P6, PT, R30, 0x31, !P3 ;  /* 0x000000311e00780c */ /* 0x000fda0005fc1670 */
[----:B------:R-:W0:Y:S01]  /*301b0*/  @!P6 LDC.64 R18, c[0x0][0x5c0] ;  /* 0x00017000ff12eb82 */ /* 0x000e220000000a00 */
[----:B------:R-:W-:Y:S02]  /*301c0*/  @!P0 IMAD.X R23, R35, 0x1, R23, P4 ;  /* 0x0000000123178824 */ /* 0x000fe400020e0617 */
[----:B------:R-:W-:Y:S02]  /*301d0*/  @!P6 IMAD.MOV.U32 R20, RZ, RZ, R26 ;  /* 0x000000ffff14e224 */ /* 0x000fe400078e001a */
[----:B------:R-:W-:Y:S02]  /*301e0*/  @!P6 IMAD.MOV.U32 R21, RZ, RZ, R31 ;  /* 0x000000ffff15e224 */ /* 0x000fe400078e001f */
[----:B------:R-:W-:Y:S01]  /*301f0*/  @!P6 IMAD.WIDE.U32 R20, R24, 0x180, R20 ;  /* 0x000001801814e825 */ /* 0x000fe200078e0014 */
[----:B------:R-:W-:Y:S02]  /*30200*/  @P1 LOP3.LUT R0, R0, 0x1000000, RZ, 0xfc, !PT ;  /* 0x0100000000001812 */ /* 0x000fe400078efcff */
[----:B------:R-:W-:-:S02]  /*30210*/  LOP3.LUT P1, RZ, R16, 0x2, RZ, 0xc0, !PT ;  /* 0x0000000210ff7812 */ /* 0x000fc4000782c0ff */
[----:B----4-:R-:W-:-:S04]  /*30220*/  LOP3.LUT R17, R17, 0xff, RZ, 0xc0, !PT ;  /* 0x000000ff11117812 */ /* 0x010fc800078ec0ff */
[----:B------:R-:W-:-:S05]  /*30230*/  F2FP.F16.E4M3.UNPACK_B R17, R17 ;  /* 0x00000011ff11723e */ /* 0x000fca00020006ff */
[----:B------:R-:W-:-:S05]  /*30240*/  HADD2.F32 R17, -RZ, R17.H0_H0 ;  /* 0x20000011ff117230 */ /* 0x000fca0000004100 */
[----:B------:R-:W-:-:S04]  /*30250*/  FMUL R17, R17, UR46 ;  /* 0x0000002e11117c20 */ /* 0x000fc80008400000 */
[----:B---3--:R-:W-:Y:S02]  /*30260*/  FFMA R17, R60, UR47, R17 ;  /* 0x0000002f3c117c23 */ /* 0x008fe40008000011 */
[----:B------:R-:W3:Y:S03]  /*30270*/  LDL.LU R60, [R1+0x3d4] ;  /* 0x0003d400013c7983 */ /* 0x000ee60000300800 */
[----:B------:R-:W-:-:S05]  /*30280*/  F2FP.SATFINITE.E4M3.F32.PACK_AB_MERGE_C R17, RZ, R17, RZ ;  /* 0x00000011ff11723e */ /* 0x000fca00048070ff */
[----:B------:R1:W-:Y:S01]  /*30290*/  @!P0 STG.E.U8 desc[UR54][R22.64+0x9], R17 ;  /* 0x0000091116008986 */ /* 0x0003e2000c101136 */
[----:B0-----:R-:W-:Y:S01]  /*302a0*/  @!P6 IADD3 R96, P0, P4, R20, UR8, R18 ;  /* 0x000000081460ec10 */ /* 0x001fe2000fc1e012 */
[----:B-1----:R-:W-:-:S04]  /*302b0*/  @!P6 IMAD R17, R25, 0x180, RZ ;  /* 0x000001801911e824 */ /* 0x002fc800078e02ff */
[----:B------:R-:W-:-:S05]  /*302c0*/  @!P6 IMAD.IADD R17, R21, 0x1, R17 ;  /* 0x000000011511e824 */ /* 0x000fca00078e0211 */
[----:B------:R-:W-:Y:S02]  /*302d0*/  @!P6 IADD3.X R97, R17, UR7, R19, P0, P4 ;  /* 0x000000071161ec10 */ /* 0x000fe400087e8413 */
[----:B------:R-:W-:Y:S02]  /*302e0*/  ISETP.LT.OR P0, PT, R30, 0x11, !P1 ;  /* 0x000000111e00780c */ /* 0x000fe40004f01670 */
[----:B------:R-:W-:-:S11]  /*302f0*/  PRMT R17, RZ, 0x7610, R17 ;  /* 0x00007610ff117816 */ /* 0x000fd60000000011 */
[----:B------:R-:W4:Y:S01]  /*30300*/  @!P0 LDG.E.U8 R17, desc[UR54][R12.64+0x10] ;  /* 0x000010360c118981 */ /* 0x000f22000c1e1100 */
[----:B------:R-:W0:Y:S02]  /*30310*/  @!P0 LDC.64 R18, c[0x0][0x5c0] ;  /* 0x00017000ff128b82 */ /* 0x000e240000000a00 */
[----:B0-----:R-:W-:-:S04]  /*30320*/  @!P0 IADD3 R18, P4, P5, R26, UR6, R18 ;  /* 0x000000061a128c10 */ /* 0x001fc8000fd9e012 */
[----:B------:R-:W-:Y:S02]  /*30330*/  @!P0 IADD3.X R19, R31, UR5, R19, P4, P5 ;  /* 0x000000051f138c10 */ /* 0x000fe4000a7ea413 */
[----:B----4-:R-:W-:-:S04]  /*30340*/  LOP3.LUT R17, R17, 0xff, RZ, 0xc0, !PT ;  /* 0x000000ff11117812 */ /* 0x010fc800078ec0ff */
        /* <DEDUP_REMOVED lines=11> */
[----:B------:R-:W4:Y:S01]  /*30400*/  @!P0 LDG.E.U8 R17, desc[UR54][R12.64+0x11] ;  /* 0x000011360c118981 */ /* 0x000f22000c1e1100 */
[----:B0-----:R-:W-:-:S04]  /*30410*/  @!P0 IADD3 R18, P4, P5, R26, UR6, R18 ;  /* 0x000000061a128c10 */ /* 0x001fc8000fd9e012 */
[----:B------:R-:W-:Y:S02]  /*30420*/  @!P0 IADD3.X R19, R31, UR5, R19, P4, P5 ;  /* 0x000000051f138c10 */ /* 0x000fe4000a7ea413 */
[----:B------:R-:W-:Y:S02]  /*30430*/  ISETP.LT.OR P4, PT, R30, 0x11, !P2 ;  /* 0x000000111e00780c */ /* 0x000fe40005781670 */
[----:B----4-:R-:W-:-:S04]  /*30440*/  LOP3.LUT R17, R17, 0xff, RZ, 0xc0, !PT ;  /* 0x000000ff11117812 */ /* 0x010fc800078ec0ff */
[----:B------:R-:W-:-:S05]  /*30450*/  F2FP.F16.E4M3.UNPACK_B R17, R17 ;  /* 0x00000011ff11723e */ /* 0x000fca00020006ff */
[----:B------:R-:W-:-:S05]  /*30460*/  HADD2.F32 R17, -RZ, R17.H0_H0 ;  /* 0x20000011ff117230 */ /* 0x000fca0000004100 */
[----:B------:R-:W-:-:S04]  /*30470*/  FMUL R17, R17, UR46 ;  /* 0x0000002e11117c20 */ /* 0x000fc80008400000 */
[----:B---3--:R-:W-:Y:S01]  /*30480*/  FFMA R17, R60, UR47, R17 ;  /* 0x0000002f3c117c23 */ /* 0x008fe20008000011 */
        /* <DEDUP_REMOVED lines=21> */
[--C-:B------:R-:W-:Y:S01]  /*305e0*/  @!P1 IMAD.MOV.U32 R21, RZ, RZ, R31.reuse ;  /* 0x000000ffff159224 */ /* 0x100fe200078e001f */
[----:B------:R-:W-:Y:S02]  /*305f0*/  LOP3.LUT R0, R0, 0xf7ffffff, RZ, 0xc0, !PT ;  /* 0xf7ffffff00007812 */ /* 0x000fe400078ec0ff */
[----:B------:R-:W-:Y:S02]  /*30600*/  @!P0 IADD3.X R35, R35, UR5, R31, P5, P6 ;  /* 0x0000000523238c10 */ /* 0x000fe4000afec41f */
[----:B------:R-:W-:Y:S02]  /*30610*/  @P1 LOP3.LUT R0, R0, 0x8000000, RZ, 0xfc, !PT ;  /* 0x0800000000001812 */ /* 0x000fe400078efcff */
[----:B----4-:R-:W-:-:S04]  /*30620*/  LOP3.LUT R17, R17, 0xff, RZ, 0xc0, !PT ;  /* 0x000000ff11117812 */ /* 0x010fc800078ec0ff */
[----:B------:R-:W-:-:S05]  /*30630*/  F2FP.F16.E4M3.UNPACK_B R17, R17 ;  /* 0x00000011ff11723e */ /* 0x000fca00020006ff */
[----:B------:R-:W-:-:S05]  /*30640*/  HADD2.F32 R17, -RZ, R17.H0_H0 ;  /* 0x20000011ff117230 */ /* 0x000fca0000004100 */
[----:B------:R-:W-:-:S04]  /*30650*/  FMUL R17, R17, UR46 ;  /* 0x0000002e11117c20 */ /* 0x000fc80008400000 */
[----:B--2---:R-:W-:Y:S02]  /*30660*/  FFMA R17, R61, UR47, R17 ;  /* 0x0000002f3d117c23 */ /* 0x004fe40008000011 */
        /* <DEDUP_REMOVED lines=11> */
[----:B------:R-:W-:Y:S02]  /*30720*/  LOP3.LUT P1, RZ, R16, 0x1, RZ, 0xc0, !PT ;  /* 0x0000000110ff7812 */ /* 0x000fe4000782c0ff */
[----:B------:R-:W-:-:S06]  /*30730*/  PRMT R16, RZ, 0x7610, R16 ;  /* 0x00007610ff107816 */ /* 0x000fcc0000000010 */
[----:B------:R-:W4:Y:S01]  /*30740*/  @!P0 LDG.E.U8 R16, desc[UR54][R14.64+0x11] ;  /* 0x000011360e108981 */ /* 0x000f22000c1e1100 */
[----:B------:R-:W-:Y:S01]  /*30750*/  ISETP.LT.OR P6, PT, R30, 0x39, !P3 ;  /* 0x000000391e00780c */ /* 0x000fe20005fc1670 */
[----:B------:R-:W-:-:S12]  /*30760*/  @!P0 IMAD.X R23, R35, 0x1, R23, P4 ;  /* 0x0000000123178824 */ /* 0x000fd800020e0617 */
[----:B------:R-:W-:Y:S02]  /*30770*/  @!P6 IMAD.MOV.U32 R18, RZ, RZ, R26 ;  /* 0x000000ffff12e224 */ /* 0x000fe400078e001a */
[----:B------:R-:W-:Y:S02]  /*30780*/  @!P6 IMAD.MOV.U32 R19, RZ, RZ, R31 ;  /* 0x000000ffff13e224 */ /* 0x000fe400078e001f */
[----:B------:R-:W-:Y:S02]  /*30790*/  @!P6 IMAD R20, R25, 0x180, RZ ;  /* 0x000001801914e824 */ /* 0x000fe400078e02ff */
[----:B------:R-:W-:-:S04]  /*307a0*/  @!P6 IMAD.WIDE.U32 R18, R24, 0x180, R18 ;  /* 0x000001801812e825 */ /* 0x000fc800078e0012 */
[----:B------:R-:W-:Y:S01]  /*307b0*/  @!P6 IMAD.IADD R19, R19, 0x1, R20 ;  /* 0x000000011313e824 */ /* 0x000fe200078e0214 */
[----:B----4-:R-:W-:-:S04]  /*307c0*/  LOP3.LUT R16, R16, 0xff, RZ, 0xc0, !PT ;  /* 0x000000ff10107812 */ /* 0x010fc800078ec0ff */
[----:B------:R-:W-:-:S05]  /*307d0*/  F2FP.F16.E4M3.UNPACK_B R16, R16 ;  /* 0x00000010ff10723e */ /* 0x000fca00020006ff */
[----:B------:R-:W-:-:S05]  /*307e0*/  HADD2.F32 R16, -RZ, R16.H0_H0 ;  /* 0x20000010ff107230 */ /* 0x000fca0000004100 */
[----:B------:R-:W-:-:S04]  /*307f0*/  FMUL R16, R16, UR46 ;  /* 0x0000002e10107c20 */ /* 0x000fc80008400000 */
[----:B---3--:R-:W-:Y:S02]  /*30800*/  FFMA R16, R60, UR47, R16 ;  /* 0x0000002f3c107c23 */ /* 0x008fe40008000010 */
[----:B------:R-:W3:Y:S03]  /*30810*/  LDL.LU R60, [R1+0x3e4] ;  /* 0x0003e400013c7983 */ /* 0x000ee60000300800 */
[----:B------:R-:W-:-:S05]  /*30820*/  F2FP.SATFINITE.E4M3.F32.PACK_AB_MERGE_C R16, RZ, R16, RZ ;  /* 0x00000010ff10723e */ /* 0x000fca00048070ff */
[----:B------:R0:W-:Y:S02]  /*30830*/  @!P0 STG.E.U8 desc[UR54][R22.64+0x11], R16 ;  /* 0x0000111016008986 */ /* 0x0001e4000c101136 */
[----:B0-----:R-:W0:Y:S02]  /*30840*/  @!P6 LDC.64 R16, c[0x0][0x5c0] ;  /* 0x00017000ff10eb82 */ /* 0x001e240000000a00 */
[----:B0-----:R-:W-:-:S04]  /*30850*/  @!P6 IADD3 R104, P0, P4, R18, UR8, R16 ;  /* 0x000000081268ec10 */ /* 0x001fc8000fc1e010 */
[----:B------:R-:W-:Y:S02]  /*30860*/  @!P6 IADD3.X R105, R19, UR7, R17, P0, P4 ;  /* 0x000000071369ec10 */ /* 0x000fe400087e8411 */
[----:B------:R-:W-:Y:S02]  /*30870*/  ISETP.LT.OR P0, PT, R30, 0x19, !P1 ;  /* 0x000000191e00780c */ /* 0x000fe40004f01670 */
[----:B------:R-:W-:-:S11]  /*30880*/  PRMT R16, RZ, 0x7610, R16 ;  /* 0x00007610ff107816 */ /* 0x000fd60000000010 */
[----:B------:R-:W4:Y:S02]  /*30890*/  @!P0 LDG.E.U8 R16, desc[UR54][R12.64+0x18] ;  /* 0x000018360c108981 */ /* 0x000f24000c1e1100 */
[----:B----4-:R-:W-:-:S04]  /*308a0*/  LOP3.LUT R16, R16, 0xff, RZ, 0xc0, !PT ;  /* 0x000000ff10107812 */ /* 0x010fc800078ec0ff */
[----:B------:R-:W-:-:S05]  /*308b0*/  F2FP.F16.E4M3.UNPACK_B R16, R16 ;  /* 0x00000010ff10723e */ /* 0x000fca00020006ff */
[----:B------:R-:W-:-:S05]  /*308c0*/  HADD2.F32 R16, -RZ, R16.H0_H0 ;  /* 0x20000010ff107230 */ /* 0x000fca0000004100 */
[----:B------:R-:W-:-:S04]  /*308d0*/  FMUL R16, R16, UR46 ;  /* 0x0000002e10107c20 */ /* 0x000fc80008400000 */
[----:B--2---:R-:W-:Y:S02]  /*308e0*/  FFMA R18, R61, UR47, R16 ;  /* 0x0000002f3d127c23 */ /* 0x004fe40008000010 */
[----:B------:R-:W0:Y:S01]  /*308f0*/  @!P0 LDC.64 R16, c[0x0][0x5c0] ;  /* 0x00017000ff108b82 */ /* 0x000e220000000a00 */
[----:B------:R-:W-:Y:S01]  /*30900*/  IMAD.U32 R19, RZ, RZ, UR7 ;  /* 0x00000007ff137e24 */ /* 0x000fe2000f8e00ff */
[----:B------:R-:W2:Y:S01]  /*30910*/  LDL.LU R61, [R1+0x3e8] ;  /* 0x0003e800013d7983 */ /* 0x000ea20000300800 */
[----:B------:R-:W-:Y:S02]  /*30920*/  F2FP.SATFINITE.E4M3.F32.PACK_AB_MERGE_C R18, RZ, R18, RZ ;  /* 0x00000012ff12723e */ /* 0x000fe400048070ff */
[----:B0-----:R-:W-:-:S04]  /*30930*/  @!P0 IADD3 R16, P4, P5, R26, UR6, R16 ;  /* 0x000000061a108c10 */ /* 0x001fc8000fd9e010 */
[----:B------:R-:W-:-:S05]  /*30940*/  @!P0 IADD3.X R17, R31, UR5, R17, P4, P5 ;  /* 0x000000051f118c10 */ /* 0x000fca000a7ea411 */
[----:B------:R0:W-:Y:S01]  /*30950*/  @!P0 STG.E.U8 desc[UR54][R16.64+0x18], R18 ;  /* 0x0000181210008986 */ /* 0x0001e2000c101136 */
[----:B------:R-:W-:Y:S02]  /*30960*/  ISETP.LT.OR P0, PT, R30, 0x1a, !P1 ;  /* 0x0000001a1e00780c */ /* 0x000fe40004f01670 */
[----:B0-----:R-:W-:-:S11]  /*30970*/  PRMT R18, RZ, 0x7610, R18 ;  /* 0x00007610ff127816 */ /* 0x001fd60000000012 */
[----:B------:R-:W0:Y:S01]  /*30980*/  @!P0 LDC.64 R16, c[0x0][0x5c0] ;  /* 0x00017000ff108b82 */ /* 0x000e220000000a00 */
[----:B------:R-:W4:Y:S01]  /*30990*/  @!P0 LDG.E.U8 R18, desc[UR54][R12.64+0x19] ;  /* 0x000019360c128981 */ /* 0x000f22000c1e1100 */
[----:B0-----:R-:W-:-:S04]  /*309a0*/  @!P0 IADD3 R16, P4, P5, R26, UR6, R16 ;  /* 0x000000061a108c10 */ /* 0x001fc8000fd9e010 */
[----:B------:R-:W-:Y:S02]  /*309b0*/  @!P0 IADD3.X R17, R31, UR5, R17, P4, P5 ;  /* 0x000000051f118c10 */ /* 0x000fe4000a7ea411 */
        /* <DEDUP_REMOVED lines=8> */
[----:B------:R-:W-:Y:S01]  /*30a40*/  IMAD.U32 R22, RZ, RZ, UR7 ;  /* 0x00000007ff167e24 */ /* 0x000fe2000f8e00ff */
[----:B------:R-:W-:Y:S01]  /*30a50*/  F2FP.SATFINITE.E4M3.F32.PACK_AB_MERGE_C R18, RZ, R18, RZ ;  /* 0x00000012ff12723e */ /* 0x000fe200048070ff */
[----:B------:R-:W3:Y:S04]  /*30a60*/  LDL.LU R60, [R1+0x3ec] ;  /* 0x0003ec00013c7983 */ /* 0x000ee80000300800 */
[----:B------:R0:W-:Y:S01]  /*30a70*/  @!P0 STG.E.U8 desc[UR54][R16.64+0x19], R18 ;  /* 0x0000191210008986 */ /* 0x0001e2000c101136 */
[----:B------:R-:W-:-:S13]  /*30a80*/  ISETP.LT.OR P0, PT, R30, 0x19, !P2 ;  /* 0x000000191e00780c */ /* 0x000fda0005701670 */
        /* <DEDUP_REMOVED lines=9> */
[----:B------:R-:W-:Y:S02]  /*30b20*/  ISETP.GE.AND P2, PT, R9, 0x101, PT ;  /* 0x000001010900780c */ /* 0x000fe40003f46270 */
[----:B------:R-:W-:Y:S02]  /*30b30*/  @P6 LOP3.LUT R0, R0, 0x10000000, RZ, 0xfc, !PT ;  /* 0x1000000000006812 */ /* 0x000fe400078efcff */
[----:B------:R-:W-:-:S07]  /*30b40*/  @P1 LOP3.LUT R32, R32, 0x10000000, RZ, 0xfc, !PT ;  /* 0x1000000020201812 */ /* 0x000fce00078efcff */
[----:B------:R-:W-:-:S04]  /*30b50*/  @!P4 IADD3 R20, P5, P6, R20, UR6, R26 ;  /* 0x000000061414cc10 */ /* 0x000fc8000febe01a */
[----:B------:R-:W-:Y:S02]  /*30b60*/  @!P4 IADD3.X R22, R22, UR5, R31, P5, P6 ;  /* 0x000000051616cc10 */ /* 0x000fe4000afec41f */
[----:B----4-:R-:W-:-:S04]  /*30b70*/  LOP3.LUT R18, R18, 0xff, RZ, 0xc0, !PT ;  /* 0x000000ff12127812 */ /* 0x010fc800078ec0ff */
[----:B------:R-:W-:-:S05]  /*30b80*/  F2FP.F16.E4M3.UNPACK_B R18, R18 ;  /* 0x00000012ff12723e */ /* 0x000fca00020006ff */
[----:B------:R-:W-:-:S05]  /*30b90*/  HADD2.F32 R18, -RZ, R18.H0_H0 ;  /* 0x20000012ff127230 */ /* 0x000fca0000004100 */
[----:B------:R-:W-:-:S04]  /*30ba0*/  FMUL R18, R18, UR46 ;  /* 0x0000002e12127c20 */ /* 0x000fc80008400000 */
[----:B--2---:R-:W-:Y:S02]  /*30bb0*/  FFMA R18, R61, UR47, R18 ;  /* 0x0000002f3d127c23 */ /* 0x004fe40008000012 */
[----:B------:R-:W2:Y:S03]  /*30bc0*/  LDL.LU R61, [R1+0x3f0] ;  /* 0x0003f000013d7983 */ /* 0x000ea60000300800 */
[----:B------:R-:W-:-:S05]  /*30bd0*/  F2FP.SATFINITE.E4M3.F32.PACK_AB_MERGE_C R18, RZ, R18, RZ ;  /* 0x00000012ff12723e */ /* 0x000fca00048070ff */
[----:B------:R0:W-:Y:S01]  /*30be0*/  @!P0 STG.E.U8 desc[UR54][R16.64+0x18], R18 ;  /* 0x0000181210008986 */ /* 0x0001e2000c101136 */
[----:B------:R-:W-:Y:S01]  /*30bf0*/  ISETP.LT.OR P0, PT, R30, 0x1, !P2 ;  /* 0x000000011e00780c */ /* 0x000fe20005701670 */
[----:B0-----:R-:W0:-:S12]  /*30c00*/  @!P4 LDC.64 R18, c[0x0][0x5c0] ;  /* 0x00017000ff12cb82 */ /* 0x001e180000000a00 */
[----:B------:R-:W1:Y:S01]  /*30c10*/  @!P0 LDC.64 R16, c[0x0][0x5c0] ;  /* 0x00017000ff108b82 */ /* 0x000e620000000a00 */
[----:B0-----:R-:W-:Y:S02]  /*30c20*/  @!P4 IADD3 R18, P5, R20, R18, RZ ;  /* 0x000000121412c210 */ /* 0x001fe40007fbe0ff */
[--C-:B-1----:R-:W-:Y:S02]  /*30c30*/  @!P0 IADD3 R20, P1, P6, R26, UR11, R16.reuse ;  /* 0x0000000b1a148c10 */ /* 0x102fe4000fe3e010 */
[----:B------:R-:W-:-:S06]  /*30c40*/  PRMT R16, RZ, 0x7610, R16 ;  /* 0x00007610ff107816 */ /* 0x000fcc0000000010 */
[----:B------:R-:W4:Y:S01]  /*30c50*/  @!P4 LDG.E.U8 R16, desc[UR54][R14.64+0x19] ;  /* 0x000019360e10c981 */ /* 0x000f22000c1e1100 */
[----:B------:R-:W-:Y:S01]  /*30c60*/  @!P4 IMAD.X R19, R22, 0x1, R19, P5 ;  /* 0x000000011613c824 */ /* 0x000fe200028e0613 */
[----:B------:R-:W-:Y:S02]  /*30c70*/  @!P0 IADD3.X R21, R31, UR10, R17, P1, P6 ;  /* 0x0000000a1f158c10 */ /* 0x000fe40008fec411 */
        /* <DEDUP_REMOVED lines=8> */
[----:B0-----:R-:W-:-:S05]  /*30d00*/  IADD3 R16, P4, R33, 0x100, RZ ;  /* 0x0000010021107810 */ /* 0x001fca0007f9e0ff */
[----:B------:R-:W-:-:S04]  /*30d10*/  IMAD.X R18, RZ, RZ, R43, P4 ;  /* 0x000000ffff127224 */ /* 0x000fc800020e062b */
[----:B------:R-:W-:-:S04]  /*30d20*/  IMAD R18, R18, UR12, RZ ;  /* 0x0000000c12127c24 */ /* 0x000fc8000f8e02ff */
[C---:B------:R-:W-:Y:S02]  /*30d30*/  IMAD R18, R16.reuse, UR13, R18 ;  /* 0x0000000d10127c24 */ /* 0x040fe4000f8e0212 */
[----:B------:R-:W-:-:S03]  /*30d40*/  IMAD.WIDE.U32 R16, R16, UR12, R36 ;  /* 0x0000000c10107c25 */ /* 0x000fc6000f8e0024 */
[----:B------:R-:W-:-:S04]  /*30d50*/  IADD3 R16, P4, R16, UR14, RZ ;  /* 0x0000000e10107c10 */ /* 0x000fc8000ff9e0ff */
[--C-:B------:R-:W-:Y:S02]  /*30d60*/  IADD3.X R17, R17, UR15, R18.reuse, P4, !PT ;  /* 0x0000000f11117c10 */ /* 0x100fe4000a7fe412 */
[----:B------:R-:W-:-:S06]  /*30d70*/  PRMT R18, RZ, 0x7610, R18 ;  /* 0x00007610ff127816 */ /* 0x000fcc0000000012 */
[----:B------:R-:W4:Y:S01]  /*30d80*/  @!P0 LDG.E.U8 R18, desc[UR54][R16.64] ;  /* 0x0000003610128981 */ /* 0x000f22000c1e1100 */
[----:B------:R-:W-:Y:S02]  /*30d90*/  ISETP.LT.OR P4, PT, R30, 0x2, !P2 ;  /* 0x000000021e00780c */ /* 0x000fe40005781670 */
[----:B----4-:R-:W-:-:S04]  /*30da0*/  LOP3.LUT R18, R18, 0xff, RZ, 0xc0, !PT ;  /* 0x000000ff12127812 */ /* 0x010fc800078ec0ff */
[----:B------:R-:W-:-:S05]  /*30db0*/  F2FP.F16.E4M3.UNPACK_B R18, R18 ;  /* 0x00000012ff12723e */ /* 0x000fca00020006ff */
[----:B------:R-:W-:-:S05]  /*30dc0*/  HADD2.F32 R18, -RZ, R18.H0_H0 ;  /* 0x20000012ff127230 */ /* 0x000fca0000004100 */
[----:B------:R-:W-:-:S04]  /*30dd0*/  FMUL R18, R18, UR46 ;  /* 0x0000002e12127c20 */ /* 0x000fc80008400000 */
[----:B--2---:R-:W-:Y:S02]  /*30de0*/  FFMA R22, R61, UR47, R18 ;  /* 0x0000002f3d167c23 */ /* 0x004fe40008000012 */
[----:B------:R-:W0:Y:S01]  /*30df0*/  @!P4 LDC.64 R18, c[0x0][0x5c0] ;  /* 0x00017000ff12cb82 */ /* 0x000e220000000a00 */
[----:B------:R-:W-:Y:S01]  /*30e00*/  ISETP.GE.AND P1, PT, R9, 0x109, PT ;  /* 0x000001090900780c */ /* 0x000fe20003f26270 */
[----:B------:R-:W2:Y:S01]  /*30e10*/  LDL.LU R61, [R1+0x3f8] ;  /* 0x0003f800013d7983 */ /* 0x000ea20000300800 */
[----:B------:R-:W-:-:S05]  /*30e20*/  F2FP.SATFINITE.E4M3.F32.PACK_AB_MERGE_C R22, RZ, R22, RZ ;  /* 0x00000016ff16723e */ /* 0x000fca00048070ff */
[----:B------:R1:W-:Y:S02]  /*30e30*/  @!P0 STG.E.U8 desc[UR54][R20.64], R22 ;  /* 0x0000001614008986 */ /* 0x0003e4000c101136 */
[----:B-1----:R-:W-:-:S06]  /*30e40*/  PRMT R20, RZ, 0x7610, R20 ;  /* 0x00007610ff147816 */ /* 0x002fcc0000000014 */
[----:B------:R-:W4:Y:S01]  /*30e50*/  @!P4 LDG.E.U8 R20, desc[UR54][R16.64+0x1] ;  /* 0x000001361014c981 */ /* 0x000f22000c1e1100 */
[----:B0-----:R-:W-:-:S04]  /*30e60*/  @!P4 IADD3 R18, P5, P6, R26, UR11, R18 ;  /* 0x0000000b1a12cc10 */ /* 0x001fc8000febe012 */
[----:B------:R-:W-:Y:S02]  /*30e70*/  @!P4 IADD3.X R19, R31, UR10, R19, P5, P6 ;  /* 0x0000000a1f13cc10 */ /* 0x000fe4000afec413 */
[----:B------:R-:W-:Y:S01]  /*30e80*/  ISETP.LT.OR P0, PT, R30, 0x1, !P1 ;  /* 0x000000011e00780c */ /* 0x000fe20004f01670 */
[----:B------:R-:W-:-:S12]  /*30e90*/  IMAD.U32 R22, RZ, RZ, UR8 ;  /* 0x00000008ff167e24 */ /* 0x000fd8000f8e00ff */
[----:B------:R-:W-:Y:S02]  /*30ea0*/  @!P0 IADD3 R22, P5, P6, R22, UR11, R26 ;  /* 0x0000000b16168c10 */ /* 0x000fe4000febe01a */
[----:B----4-:R-:W-:-:S04]  /*30eb0*/  LOP3.LUT R20, R20, 0xff, RZ, 0xc0, !PT ;  /* 0x000000ff14147812 */ /* 0x010fc800078ec0ff */
[----:B------:R-:W-:-:S05]  /*30ec0*/  F2FP.F16.E4M3.UNPACK_B R20, R20 ;  /* 0x00000014ff14723e */ /* 0x000fca00020006ff */
[----:B------:R-:W-:-:S05]  /*30ed0*/  HADD2.F32 R20, -RZ, R20.H0_H0 ;  /* 0x20000014ff147230 */ /* 0x000fca0000004100 */
[----:B------:R-:W-:-:S04]  /*30ee0*/  FMUL R20, R20, UR46 ;  /* 0x0000002e14147c20 */ /* 0x000fc80008400000 */
[----:B---3--:R-:W-:Y:S01]  /*30ef0*/  FFMA R20, R60, UR47, R20 ;  /* 0x0000002f3c147c23 */ /* 0x008fe20008000014 */
[----:B------:R-:W-:Y:S01]  /*30f00*/  IMAD.U32 R23, RZ, RZ, UR7 ;  /* 0x00000007ff177e24 */ /* 0x000fe2000f8e00ff */
[----:B------:R-:W-:Y:S01]  /*30f10*/  LOP3.LUT R32, R32, 0x7fffffff, RZ, 0xc0, !PT ;  /* 0x7fffffff20207812 */ /* 0x000fe200078ec0ff */
[----:B------:R-:W-:Y:S01]  /*30f20*/  IMAD.U32 R40, RZ, RZ, UR7 ;  /* 0x00000007ff287e24 */ /* 0x000fe2000f8e00ff */
[----:B------:R-:W3:Y:S01]  /*30f30*/  LDL.LU R60, [R1+0x3fc] ;  /* 0x0003fc00013c7983 */ /* 0x000ee20000300800 */
        /* <DEDUP_REMOVED lines=8> */
[----:B------:R-:W-:Y:S02]  /*30fc0*/  IADD3.X R19, R19, UR15, R20, P4, !PT ;  /* 0x0000000f13137c10 */ /* 0x000fe4000a7fe414 */
[----:B------:R-:W0:Y:S02]  /*30fd0*/  @!P0 LDC.64 R20, c[0x0][0x5c0] ;  /* 0x00017000ff148b82 */ /* 0x000e240000000a00 */
[----:B0-----:R-:W-:Y:S02]  /*30fe0*/  @!P0 IADD3 R20, P4, R22, R20, RZ ;  /* 0x0000001416148210 */ /* 0x001fe40007f9e0ff */
[----:B------:R-:W-:-:S06]  /*30ff0*/  PRMT R22, RZ, 0x7610, R22 ;  /* 0x00007610ff167816 */ /* 0x000fcc0000000016 */
[----:B------:R-:W4:Y:S01]  /*31000*/  @!P0 LDG.E.U8 R22, desc[UR54][R18.64] ;  /* 0x0000003612168981 */ /* 0x000f22000c1e1100 */
[----:B------:R-:W-:-:S05]  /*31010*/  @!P0 IADD3.X R23, R23, UR10, R31, P5, P6 ;  /* 0x0000000a17178c10 */ /* 0x000fca000afec41f */
[----:B------:R-:W-:Y:S01]  /*31020*/  @!P0 IMAD.X R21, R23, 0x1, R21, P4 ;  /* 0x0000000117158824 */ /* 0x000fe200020e0615 */
[----:B------:R-:W-:Y:S02]  /*31030*/  ISETP.LT.OR P4, PT, R30, 0x2, !P1 ;  /* 0x000000021e00780c */ /* 0x000fe40004f81670 */
[----:B------:R-:W-:Y:S02]  /*31040*/  @P2 LOP3.LUT R32, R32, 0x80000000, RZ, 0xfc, !PT ;  /* 0x8000000020202812 */ /* 0x000fe400078efcff */
[----:B------:R-:W-:-:S09]  /*31050*/  ISETP.LT.OR P2, PT, R30, 0x3a, !P3 ;  /* 0x0000003a1e00780c */ /* 0x000fd20005f41670 */
[----:B------:R-:W0:Y:S01]  /*31060*/  @!P4 LDC.64 R38, c[0x0][0x5c0] ;  /* 0x00017000ff26cb82 */ /* 0x000e220000000a00 */
[----:B------:R-:W-:-:S05]  /*31070*/  IMAD.U32 R23, RZ, RZ, UR8 ;  /* 0x00000008ff177e24 */ /* 0x000fca000f8e00ff */
[----:B------:R-:W-:-:S04]  /*31080*/  @!P4 IADD3 R23, P5, P6, R23, UR11, R26 ;  /* 0x0000000b1717cc10 */ /* 0x000fc8000febe01a */
[----:B------:R-:W-:Y:S02]  /*31090*/  @!P4 IADD3.X R40, R40, UR10, R31, P5, P6 ;  /* 0x0000000a2828cc10 */ /* 0x000fe4000afec41f */
[----:B----4-:R-:W-:-:S04]  /*310a0*/  LOP3.LUT R22, R22, 0xff, RZ, 0xc0, !PT ;  /* 0x000000ff16167812 */ /* 0x010fc800078ec0ff */
[----:B------:R-:W-:-:S05]  /*310b0*/  F2FP.F16.E4M3.UNPACK_B R22, R22 ;  /* 0x00000016ff16723e */ /* 0x000fca00020006ff */
[----:B------:R-:W-:-:S05]  /*310c0*/  HADD2.F32 R22, -RZ, R22.H0_H0 ;  /* 0x20000016ff167230 */ /* 0x000fca0000004100 */
[----:B------:R-:W-:-:S04]  /*310d0*/  FMUL R22, R22, UR46 ;  /* 0x0000002e16167c20 */ /* 0x000fc80008400000 */
[----:B--2---:R-:W-:Y:S01]  /*310e0*/  FFMA R22, R61, UR47, R22 ;  /* 0x0000002f3d167c23 */ /* 0x004fe20008000016 */
[----:B------:R-:W-:Y:S01]  /*310f0*/  @!P2 IMAD R35, R25, 0x180, RZ ;  /* 0x000001801923a824 */ /* 0x000fe200078e02ff */
[----:B------:R-:W-:Y:S01]  /*31100*/  LOP3.LUT R0, R0, 0xfbffffff, RZ, 0xc0, !PT ;  /* 0xfbffffff00007812 */ /* 0x000fe200078ec0ff */
[----:B------:R-:W2:Y:S02]  /*31110*/  LDL.LU R61, [R1+0x400] ;  /* 0x00040000013d7983 */ /* 0x000ea40000300800 */
[----:B------:R-:W-:-:S05]  /*31120*/  F2FP.SATFINITE.E4M3.F32.PACK_AB_MERGE_C R22, RZ, R22, RZ ;  /* 0x00000016ff16723e */ /* 0x000fca00048070ff */
[----:B------:R1:W-:Y:S02]  /*31130*/  @!P0 STG.E.U8 desc[UR54][R20.64], R22 ;  /* 0x0000001614008986 */ /* 0x0003e4000c101136 */
[----:B-1----:R-:W1:Y:S01]  /*31140*/  @!P2 LDC.64 R20, c[0x0][0x5c0] ;  /* 0x00017000ff14ab82 */ /* 0x002e620000000a00 */
[----:B0-----:R-:W-:Y:S01]  /*31150*/  @!P4 IADD3 R38, P0, R23, R38, RZ ;  /* 0x000000261726c210 */ /* 0x001fe20007f1e0ff */
[----:B------:R-:W-:Y:S02]  /*31160*/  @!P2 IMAD.MOV.U32 R22, RZ, RZ, R26 ;  /* 0x000000ffff16a224 */ /* 0x000fe400078e001a */
[----:B------:R-:W-:Y:S02]  /*31170*/  @!P2 IMAD.MOV.U32 R23, RZ, RZ, R31 ;  /* 0x000000ffff17a224 */ /* 0x000fe400078e001f */
[----:B------:R-:W-:-:S03]  /*31180*/  @!P2 IMAD.WIDE.U32 R22, R24, 0x180, R22 ;  /* 0x000001801816a825 */ /* 0x000fc600078e0016 */
[--C-:B-1----:R-:W-:Y:S02]  /*31190*/  @!P2 IADD3 R102, P5, P6, R22, UR8, R20.reuse ;  /* 0x000000081666ac10 */ /* 0x102fe4000febe014 */
[----:B------:R-:W-:-:S06]  /*311a0*/  PRMT R20, RZ, 0x7610, R20 ;  /* 0x00007610ff147816 */ /* 0x000fcc0000000014 */
[----:B------:R-:W4:Y:S01]  /*311b0*/  @!P4 LDG.E.U8 R20, desc[UR54][R18.64+0x1] ;  /* 0x000001361214c981 */ /* 0x000f22000c1e1100 */
[----:B------:R-:W-:-:S05]  /*311c0*/  @!P2 IMAD.IADD R23, R23, 0x1, R35 ;  /* 0x000000011717a824 */ /* 0x000fca00078e0223 */
[----:B------:R-:W-:Y:S02]  /*311d0*/  @!P2 IADD3.X R103, R23, UR7, R21, P5, P6 ;  /* 0x000000071767ac10 */ /* 0x000fe4000afec415 */
[----:B------:R-:W-:Y:S01]  /*311e0*/  ISETP.LT.OR P6, PT, R30, 0x41, !P3 ;  /* 0x000000411e00780c */ /* 0x000fe20005fc1670 */
[----:B------:R-:W-:Y:S01]  /*311f0*/  @!P4 IMAD.X R39, R40, 0x1, R39, P0 ;  /* 0x000000012827c824 */ /* 0x000fe200000e0627 */
[----:B------:R-:W-:-:S11]  /*31200*/  @P2 LOP3.LUT R0, R0, 0x4000000, RZ, 0xfc, !PT ;  /* 0x0400000000002812 */ /* 0x000fd600078efcff */
[----:B------:R-:W-:Y:S02]  /*31210*/  @!P6 IMAD.MOV.U32 R22, RZ, RZ, R26 ;  /* 0x000000ffff16e224 */ /* 0x000fe400078e001a */
[----:B------:R-:W-:Y:S02]  /*31220*/  @!P6 IMAD.MOV.U32 R23, RZ, RZ, R31 ;  /* 0x000000ffff17e224 */ /* 0x000fe400078e001f */
[----:B------:R-:W-:Y:S02]  /*31230*/  @!P6 IMAD R35, R25, 0x180, RZ ;  /* 0x000001801923e824 */ /* 0x000fe400078e02ff */
[----:B------:R-:W-:Y:S01]  /*31240*/  @!P6 IMAD.WIDE.U32 R22, R24, 0x180, R22 ;  /* 0x000001801816e825 */ /* 0x000fe200078e0016 */
[----:B------:R-:W-:-:S03]  /*31250*/  LOP3.LUT P2, RZ, R32, 0x80000000, RZ, 0xc0, !PT ;  /* 0x8000000020ff7812 */ /* 0x000fc6000784c0ff */
        /* <DEDUP_REMOVED lines=39> */
[----:B------:R-:W-:Y:S02]  /*314d0*/  LOP3.LUT R32, R32, 0xbfffffff, RZ, 0xc0, !PT ;  /* 0xbfffffff20207812 */ /* 0x000fe400078ec0ff */
[----:B------:R-:W-:Y:S01]  /*314e0*/  LOP3.LUT R2, R2, 0xfffeffff, RZ, 0xc0, !PT ;  /* 0xfffeffff02027812 */ /* 0x000fe200078ec0ff */
[----:B------:R-:W-:Y:S01]  /*314f0*/  IMAD.U32 R40, RZ, RZ, UR7 ;  /* 0x00000007ff287e24 */ /* 0x000fe2000f8e00ff */
[----:B------:R-:W-:Y:S01]  /*31500*/  F2FP.SATFINITE.E4M3.F32.PACK_AB_MERGE_C R22, RZ, R22, RZ ;  /* 0x00000016ff16723e */ /* 0x000fe200048070ff */
[----:B------:R-:W3:Y:S04]  /*31510*/  LDL.LU R60, [R1+0x40c] ;  /* 0x00040c00013c7983 */ /* 0x000ee80000300800 */
        /* <DEDUP_REMOVED lines=84> */
[----:B------:R-:W-:Y:S01]  /*31a60*/  ISETP.LT.OR P2, PT, R30, 0x4a, !P3 ;  /* 0x0000004a1e00780c */ /* 0x000fe20005f41670 */
        /* <DEDUP_REMOVED lines=13> */
[----:B------:R-:W-:-:S13]  /*31b40*/  ISETP.LT.OR P0, PT, R30, 0x12, !P1 ;  /* 0x000000121e00780c */ /* 0x000fda0004f01670 */
        /* <DEDUP_REMOVED lines=11> */
[----:B------:R-:W2:Y:S03]  /*31c00*/  LDL.LU R61, [R1+0x420] ;  /* 0x00042000013d7983 */ /* 0x000ea60000300800 */
        /* <DEDUP_REMOVED lines=14> */
[----:B------:R-:W-:-:S11]  /*31cf0*/  ISETP.GE.AND P6, PT, R9, 0x101, PT ;  /* 0x000001010900780c */ /* 0x000fd60003fc6270 */
        /* <DEDUP_REMOVED lines=9> */
[----:B---3--:R-:W-:Y:S01]  /*31d90*/  FFMA R20, R60, UR47, R20 ;  /* 0x0000002f3c147c23 */ /* 0x008fe20008000014 */
[----:B------:R-:W-:Y:S01]  /*31da0*/  LOP3.LUT R2, R2, 0xfffffdff, RZ, 0xc0, !PT ;  /* 0xfffffdff02027812 */ /* 0x000fe200078ec0ff */
        /* <DEDUP_REMOVED lines=8> */
[----:B------:R-:W4:Y:S01]  /*31e30*/  @!P0 LDG.E.U8 R20, desc[UR54][R16.64+0x18] ;  /* 0x0000183610148981 */ /* 0x000f22000c1e1100 */
[----:B------:R-:W-:-:S04]  /*31e40*/  @P2 LOP3.LUT R2, R2, 0x200, RZ, 0xfc, !PT ;  /* 0x0000020002022812 */ /* 0x000fc800078efcff */
[----:B------:R-:W-:-:S04]  /*31e50*/  LOP3.LUT R2, R2, 0xffffbfff, RZ, 0xc0, !PT ;  /* 0xffffbfff02027812 */ /* 0x000fc800078ec0ff */
[----:B------:R-:W-:Y:S02]  /*31e60*/  @P5 LOP3.LUT R2, R2, 0x4000, RZ, 0xfc, !PT ;  /* 0x0000400002025812 */ /* 0x000fe400078efcff */
        /* <DEDUP_REMOVED lines=44> */
[----:B------:R0:W-:Y:S02]  /*32130*/  @!P0 STG.E.U8 desc[UR54][R20.64+0x18], R22 ;  /* 0x0000181614008986 */ /* 0x0001e4000c101136 */
[----:B0-----:R-:W-:Y:S01]  /*32140*/  PRMT R22, RZ, 0x7610, R22 ;  /* 0x00007610ff167816 */ /* 0x001fe20000000016 */
[----:B------:R-:W0:Y:S05]  /*32150*/  @!P4 LDC.64 R20, c[0x0][0x5c0] ;  /* 0x00017000ff14cb82 */ /* 0x000e2a0000000a00 */
[----:B------:R-:W4:Y:S01]  /*32160*/  @!P4 LDG.E.U8 R22, desc[UR54][R18.64+0x19] ;  /* 0x000019361216c981 */ /* 0x000f22000c1e1100 */
[----:B------:R-:W-:Y:S01]  /*32170*/  IMAD.U32 R35, RZ, RZ, UR7 ;  /* 0x00000007ff237e24 */ /* 0x000fe2000f8e00ff */
[----:B------:R-:W-:-:S04]  /*32180*/  @!P4 IADD3 R23, P5, P6, R23, UR11, R26 ;  /* 0x0000000b1717cc10 */ /* 0x000fc8000febe01a */
[----:B------:R-:W-:Y:S02]  /*32190*/  @!P4 IADD3.X R35, R35, UR10, R31, P5, P6 ;  /* 0x0000000a2323cc10 */ /* 0x000fe4000afec41f */
[----:B0-----:R-:W-:-:S05]  /*321a0*/  @!P4 IADD3 R20, P0, R23, R20, RZ ;  /* 0x000000141714c210 */ /* 0x001fca0007f1e0ff */
[----:B------:R-:W-:Y:S01]  /*321b0*/  @!P4 IMAD.X R21, R35, 0x1, R21, P0 ;  /* 0x000000012315c824 */ /* 0x000fe200000e0615 */
[----:B------:R-:W-:Y:S02]  /*321c0*/  ISETP.GE.AND P0, PT, R9, 0x181, PT ;  /* 0x000001810900780c */ /* 0x000fe40003f06270 */
[----:B----4-:R-:W-:-:S04]  /*321d0*/  LOP3.LUT R22, R22, 0xff, RZ, 0xc0, !PT ;  /* 0x000000ff16167812 */ /* 0x010fc800078ec0ff */
[----:B------:R-:W-:-:S05]  /*321e0*/  F2FP.F16.E4M3.UNPACK_B R22, R22 ;  /* 0x00000016ff16723e */ /* 0x000fca00020006ff */
[----:B------:R-:W-:-:S05]  /*321f0*/  HADD2.F32 R22, -RZ, R22.H0_H0 ;  /* 0x20000016ff167230 */ /* 0x000fca0000004100 */
[----:B------:R-:W-:-:S04]  /*32200*/  FMUL R22, R22, UR46 ;  /* 0x0000002e16167c20 */ /* 0x000fc80008400000 */
[----:B---3--:R-:W-:Y:S01]  /*32210*/  FFMA R22, R60, UR47, R22 ;  /* 0x0000002f3c167c23 */ /* 0x008fe20008000016 */
[----:B------:R-:W-:Y:S01]  /*32220*/  ISETP.LT.OR P1, PT, R30, 0x52, !P3 ;  /* 0x000000521e00780c */ /* 0x000fe20005f21670 */
[----:B------:R-:W3:Y:S03]  /*32230*/  LDL.LU R60, [R1+0x434] ;  /* 0x00043400013c7983 */ /* 0x000ee60000300800 */
[----:B------:R-:W-:-:S05]  /*32240*/  F2FP.SATFINITE.E4M3.F32.PACK_AB_MERGE_C R22, RZ, R22, RZ ;  /* 0x00000016ff16723e */ /* 0x000fca00048070ff */
[----:B------:R0:W-:Y:S01]  /*32250*/  @!P4 STG.E.U8 desc[UR54][R20.64+0x19], R22 ;  /* 0x000019161400c986 */ /* 0x0001e2000c101136 */
[----:B------:R-:W-:-:S13]  /*32260*/  ISETP.LT.OR P4, PT, R30, 0x1, !P0 ;  /* 0x000000011e00780c */ /* 0x000fda0004781670 */
[----:B0-----:R-:W0:Y:S01]  /*32270*/  @!P4 LDC.64 R20, c[0x0][0x5c0] ;  /* 0x00017000ff14cb82 */ /* 0x001e220000000a00 */
[----:B------:R-:W-:Y:S02]  /*32280*/  @!P4 IMAD.MOV.U32 R22, RZ, RZ, R26 ;  /* 0x000000ffff16c224 */ /* 0x000fe400078e001a */
[----:B------:R-:W-:Y:S02]  /*32290*/  @!P4 IMAD.MOV.U32 R23, RZ, RZ, R31 ;  /* 0x000000ffff17c224 */ /* 0x000fe400078e001f */
[----:B------:R-:W-:-:S04]  /*322a0*/  @!P4 IMAD.WIDE.U32 R22, R24, 0x180, R22 ;  /* 0x000001801816c825 */ /* 0x000fc800078e0016 */
[----:B------:R-:W-:Y:S01]  /*322b0*/  @!P4 IMAD R35, R25, 0x180, RZ ;  /* 0x000001801923c824 */ /* 0x000fe200078e02ff */
[----:B0-----:R-:W-:-:S04]  /*322c0*/  @!P4 IADD3 R22, P5, R22, R20, RZ ;  /* 0x000000141616c210 */ /* 0x001fc80007fbe0ff */
[----:B------:R-:W-:Y:S02]  /*322d0*/  @!P4 IADD3.X R23, R21, R23, R35, P5, !PT ;  /* 0x000000171517c210 */ /* 0x000fe40002ffe423 */
[----:B------:R-:W-:-:S05]  /*322e0*/  IADD3 R20, P5, R33, 0x180, RZ ;  /* 0x0000018021147810 */ /* 0x000fca0007fbe0ff */
[----:B------:R-:W-:-:S04]  /*322f0*/  IMAD.X R35, RZ, RZ, R43, P5 ;  /* 0x000000ffff237224 */ /* 0x000fc800028e062b */
[----:B------:R-:W-:-:S04]  /*32300*/  IMAD R35, R35, UR12, RZ ;  /* 0x0000000c23237c24 */ /* 0x000fc8000f8e02ff */
[C---:B------:R-:W-:Y:S02]  /*32310*/  IMAD R35, R20.reuse, UR13, R35 ;  /* 0x0000000d14237c24 */ /* 0x040fe4000f8e0223 */
[----:B------:R-:W-:-:S03]  /*32320*/  IMAD.WIDE.U32 R20, R20, UR12, R36 ;  /* 0x0000000c14147c25 */ /* 0x000fc6000f8e0024 */
[----:B------:R-:W-:-:S04]  /*32330*/  IADD3 R20, P5, R20, UR14, RZ ;  /* 0x0000000e14147c10 */ /* 0x000fc8000ffbe0ff */
[--C-:B------:R-:W-:Y:S02]  /*32340*/  IADD3.X R21, R21, UR15, R35.reuse, P5, !PT ;  /* 0x0000000f15157c10 */ /* 0x100fe4000affe423 */
[----:B------:R-:W-:-:S06]  /*32350*/  PRMT R35, RZ, 0x7610, R35 ;  /* 0x00007610ff237816 */ /* 0x000fcc0000000023 */
[----:B------:R-:W4:Y:S02]  /*32360*/  @!P4 LDG.E.U8 R35, desc[UR54][R20.64] ;  /* 0x000000361423c981 */ /* 0x000f24000c1e1100 */
[----:B----4-:R-:W-:-:S04]  /*32370*/  LOP3.LUT R35, R35, 0xff, RZ, 0xc0, !PT ;  /* 0x000000ff23237812 */ /* 0x010fc800078ec0ff */
[----:B------:R-:W-:-:S05]  /*32380*/  F2FP.F16.E4M3.UNPACK_B R35, R35 ;  /* 0x00000023ff23723e */ /* 0x000fca00020006ff */
[----:B------:R-:W-:-:S05]  /*32390*/  HADD2.F32 R35, -RZ, R35.H0_H0 ;  /* 0x20000023ff237230 */ /* 0x000fca0000004100 */
[----:B------:R-:W-:-:S04]  /*323a0*/  FMUL R35, R35, UR46 ;  /* 0x0000002e23237c20 */ /* 0x000fc80008400000 */
[----:B--2---:R-:W-:-:S05]  /*323b0*/  FFMA R35, R61, UR47, R35 ;  /* 0x0000002f3d237c23 */ /* 0x004fca0008000023 */
        /* <DEDUP_REMOVED lines=10> */
[----:B------:R-:W0:Y:S01]  /*32460*/  @!P1 LDC.64 R22, c[0x0][0x5c0] ;  /* 0x00017000ff169b82 */ /* 0x000e220000000a00 */
[----:B------:R-:W-:Y:S02]  /*32470*/  @!P1 IMAD.MOV.U32 R38, RZ, RZ, R26 ;  /* 0x000000ffff269224 */ /* 0x000fe400078e001a */
[----:B------:R-:W-:Y:S02]  /*32480*/  @!P1 IMAD.MOV.U32 R39, RZ, RZ, R31 ;  /* 0x000000ffff279224 */ /* 0x000fe400078e001f */
[----:B------:R-:W-:-:S03]  /*32490*/  @!P1 IMAD.WIDE.U32 R38, R24, 0x180, R38 ;  /* 0x0000018018269825 */ /* 0x000fc600078e0026 */
[--C-:B0-----:R-:W-:Y:S02]  /*324a0*/  @!P1 IADD3 R130, P5, P6, R38, UR8, R22.reuse ;  /* 0x0000000826829c10 */ /* 0x101fe4000febe016 */
[----:B------:R-:W-:-:S06]  /*324b0*/  PRMT R22, RZ, 0x7610, R22 ;  /* 0x00007610ff167816 */ /* 0x000fcc0000000016 */
[----:B------:R-:W2:Y:S01]  /*324c0*/  @!P4 LDG.E.U8 R22, desc[UR54][R20.64+0x1] ;  /* 0x000001361416c981 */ /* 0x000ea2000c1e1100 */
[----:B------:R-:W-:Y:S01]  /*324d0*/  @!P1 IMAD R35, R25, 0x180, RZ ;  /* 0x0000018019239824 */ /* 0x000fe200078e02ff */
[----:B------:R-:W-:-:S03]  /*324e0*/  LOP3.LUT R2, R2, 0xffffffbf, RZ, 0xc0, !PT ;  /* 0xffffffbf02027812 */ /* 0x000fc600078ec0ff */
[----:B------:R-:W-:Y:S01]  /*324f0*/  @!P1 IMAD.IADD R35, R39, 0x1, R35 ;  /* 0x0000000127239824 */ /* 0x000fe200078e0223 */
[----:B------:R-:W-:-:S04]  /*32500*/  @P1 LOP3.LUT R2, R2, 0x40, RZ, 0xfc, !PT ;  /* 0x0000004002021812 */ /* 0x000fc800078efcff */
[----:B------:R-:W-:Y:S02]  /*32510*/  @!P1 IADD3.X R131, R35, UR7, R23, P5, P6 ;  /* 0x0000000723839c10 */ /* 0x000fe4000afec417 */
[----:B------:R-:W-:-:S13]  /*32520*/  ISETP.LT.OR P1, PT, R30, 0x59, !P3 ;  /* 0x000000591e00780c */ /* 0x000fda0005f21670 */
[----:B------:R-:W-:Y:S02]  /*32530*/  @!P1 IMAD.MOV.U32 R38, RZ, RZ, R26 ;  /* 0x000000ffff269224 */ /* 0x000fe400078e001a */
[----:B------:R-:W-:Y:S02]  /*32540*/  @!P1 IMAD.MOV.U32 R39, RZ, RZ, R31 ;  /* 0x000000ffff279224 */ /* 0x000fe400078e001f */
[----:B------:R-:W-:Y:S02]  /*32550*/  @!P1 IMAD R35, R25, 0x180, RZ ;  /* 0x0000018019239824 */ /* 0x000fe400078e02ff */
[----:B------:R-:W-:-:S04]  /*32560*/  @!P1 IMAD.WIDE.U32 R38, R24, 0x180, R38 ;  /* 0x0000018018269825 */ /* 0x000fc800078e0026 */
[----:B------:R-:W-:Y:S01]  /*32570*/  @!P1 IMAD.IADD R35, R39, 0x1, R35 ;  /* 0x0000000127239824 */ /* 0x000fe200078e0223 */
[----:B------:R-:W-:-:S04]  /*32580*/  LOP3.LUT R2, R2, 0xfffffeff, RZ, 0xc0, !PT ;  /* 0xfffffeff02027812 */ /* 0x000fc800078ec0ff */
[----:B------:R-:W-:-:S04]  /*32590*/  @P1 LOP3.LUT R2, R2, 0x100, RZ, 0xfc, !PT ;  /* 0x0000010002021812 */ /* 0x000fc800078efcff */
[----:B------:R-:W-:Y:S02]  /*325a0*/  LOP3.LUT R2, R2, 0xffffff7f, RZ, 0xc0, !PT ;  /* 0xffffff7f02027812 */ /* 0x000fe400078ec0ff */
[----:B------:R-:W-:Y:S02]  /*325b0*/  LOP3.LUT P3, RZ, R0, 0x2, RZ, 0xc0, !PT ;  /* 0x0000000200ff7812 */ /* 0x000fe4000786c0ff */
[----:B--2---:R-:W-:-:S04]  /*325c0*/  LOP3.LUT R22, R22, 0xff, RZ, 0xc0, !PT ;  /* 0x000000ff16167812 */ /* 0x004fc800078ec0ff */
[----:B------:R-:W-:-:S05]  /*325d0*/  F2FP.F16.E4M3.UNPACK_B R22, R22 ;  /* 0x00000016ff16723e */ /* 0x000fca00020006ff */
[----:B------:R-:W-:-:S05]  /*325e0*/  HADD2.F32 R22, -RZ, R22.H0_H0 ;  /* 0x20000016ff167230 */ /* 0x000fca0000004100 */
[----:B------:R-:W-:-:S04]  /*325f0*/  FMUL R22, R22, UR46 ;  /* 0x0000002e16167c20 */ /* 0x000fc80008400000 */
[----:B---3--:R-:W-:Y:S02]  /*32600*/  FFMA R42, R60, UR47, R22 ;  /* 0x0000002f3c2a7c23 */ /* 0x008fe40008000016 */
[----:B------:R-:W0:Y:S01]  /*32610*/  @!P1 LDC.64 R22, c[0x0][0x5c0] ;  /* 0x00017000ff169b82 */ /* 0x000e220000000a00 */
[----:B------:R-:W2:Y:S02]  /*32620*/  LDL.LU R60, [R1+0x438] ;  /* 0x00043800013c7983 */ /* 0x000ea40000300800 */
[----:B------:R-:W-:Y:S02]  /*32630*/  F2FP.SATFINITE.E4M3.F32.PACK_AB_MERGE_C R42, RZ, R42, RZ ;  /* 0x0000002aff2a723e */ /* 0x000fe400048070ff */
[----:B------:R-:W3:Y:S01]  /*32640*/  LDL.LU R61, [R1+0x43c] ;  /* 0x00043c00013d7983 */ /* 0x000ee20000300800 */
[----:B0-----:R-:W-:-:S04]  /*32650*/  @!P1 IADD3 R136, P5, P6, R38, UR8, R22 ;  /* 0x0000000826889c10 */ /* 0x001fc8000febe016 */
[----:B------:R-:W-:Y:S02]  /*32660*/  @!P1 IADD3.X R137, R35, UR7, R23, P5, P6 ;  /* 0x0000000723899c10 */ /* 0x000fe4000afec417 */
[----:B------:R-:W-:-:S04]  /*32670*/  ISETP.GE.AND P6, PT, R9, 0x189, PT ;  /* 0x000001890900780c */ /* 0x000fc80003fc6270 */
[----:B------:R-:W-:-:S13]  /*32680*/  ISETP.LT.OR P1, PT, R30, 0x5a, !P6 ;  /* 0x0000005a1e00780c */ /* 0x000fda0007721670 */
[----:B------:R-:W0:Y:S01]  /*32690*/  @!P1 LDC.64 R22, c[0x0][0x5c0] ;  /* 0x00017000ff169b82 */ /* 0x000e220000000a00 */
[----:B------:R-:W-:Y:S02]  /*326a0*/  @!P1 IMAD.MOV.U32 R38, RZ, RZ, R26 ;  /* 0x000000ffff269224 */ /* 0x000fe400078e001a */
[----:B------:R-:W-:Y:S02]  /*326b0*/  @!P1 IMAD.MOV.U32 R39, RZ, RZ, R31 ;  /* 0x000000ffff279224 */ /* 0x000fe400078e001f */
[----:B------:R-:W-:Y:S02]  /*326c0*/  @!P1 IMAD R35, R25, 0x180, RZ ;  /* 0x0000018019239824 */ /* 0x000fe400078e02ff */
[----:B------:R-:W-:Y:S01]  /*326d0*/  @!P1 IMAD.WIDE.U32 R38, R24, 0x180, R38 ;  /* 0x0000018018269825 */ /* 0x000fe200078e0026 */
[----:B------:R1:W-:Y:S03]  /*326e0*/  @!P4 STG.E.U8 desc[UR54][R40.64+0x1], R42 ;  /* 0x0000012a2800c986 */ /* 0x0003e6000c101136 */
[----:B------:R-:W-:Y:S01]  /*326f0*/  @!P1 IMAD.IADD R35, R39, 0x1, R35 ;  /* 0x0000000127239824 */ /* 0x000fe200078e0223 */
[----:B------:R-:W-:-:S02]  /*32700*/  @P1 LOP3.LUT R2, R2, 0x80, RZ, 0xfc, !PT ;  /* 0x0000008002021812 */ /* 0x000fc400078efcff */
[----:B0-----:R-:W-:-:S04]  /*32710*/  @!P1 IADD3 R138, P4, P5, R38, UR8, R22 ;  /* 0x00000008268a9c10 */ /* 0x001fc8000fd9e016 */
[----:B------:R-:W-:Y:S02]  /*32720*/  @!P1 IADD3.X R139, R35, UR7, R23, P4, P5 ;  /* 0x00000007238b9c10 */ /* 0x000fe4000a7ea417 */
[----:B------:R-:W-:-:S13]  /*32730*/  ISETP.LT.OR P1, PT, R30, 0x61, !P6 ;  /* 0x000000611e00780c */ /* 0x000fda0007721670 */
[----:B------:R-:W0:Y:S01]  /*32740*/  @!P1 LDC.64 R22, c[0x0][0x5c0] ;  /* 0x00017000ff169b82 */ /* 0x000e220000000a00 */
[----:B------:R-:W-:Y:S01]  /*32750*/  @!P1 IMAD.MOV.U32 R38, RZ, RZ, R26 ;  /* 0x000000ffff269224 */ /* 0x000fe200078e001a */
[----:B------:R-:W-:Y:S01]  /*32760*/  IADD3 R35, P4, R33, 0x188, RZ ;  /* 0x0000018821237810 */ /* 0x000fe20007f9e0ff */
[----:B------:R-:W-:Y:S02]  /*32770*/  @!P1 IMAD.MOV.U32 R39, RZ, RZ, R31 ;  /* 0x000000ffff279224 */ /* 0x000fe400078e001f */
[----:B-1----:R-:W-:Y:S02]  /*32780*/  @!P1 IMAD R40, R25, 0x180, RZ ;  /* 0x0000018019289824 */ /* 0x002fe400078e02ff */
[----:B------:R-:W-:-:S04]  /*32790*/  @!P1 IMAD.WIDE.U32 R38, R24, 0x180, R38 ;  /* 0x0000018018269825 */ /* 0x000fc800078e0026 */
[----:B------:R-:W-:Y:S02]  /*327a0*/  IMAD.X R41, RZ, RZ, R43, P4 ;  /* 0x000000ffff297224 */ /* 0x000fe400020e062b */
[----:B------:R-:W-:Y:S02]  /*327b0*/  @!P1 IMAD.IADD R39, R39, 0x1, R40 ;  /* 0x0000000127279824 */ /* 0x000fe400078e0228 */
[----:B------:R-:W-:Y:S01]  /*327c0*/  IMAD.WIDE.U32 R36, R35, UR12, R36 ;  /* 0x0000000c23247c25 */ /* 0x000fe2000f8e0024 */
[----:B0-----:R-:W-:-:S03]  /*327d0*/  @!P1 IADD3 R4, P4, P5, R38, UR8, R22 ;  /* 0x0000000826049c10 */ /* 0x001fc6000fd9e016 */
[----:B------:R-:W-:Y:S01]  /*327e0*/  IMAD R22, R41, UR12, RZ ;  /* 0x0000000c29167c24 */ /* 0x000fe2000f8e02ff */
[----:B------:R-:W-:-:S03]  /*327f0*/  @!P1 IADD3.X R5, R39, UR7, R23, P4, P5 ;  /* 0x0000000727059c10 */ /* 0x000fc6000a7ea417 */
[----:B------:R-:W-:Y:S01]  /*32800*/  IMAD R35, R35, UR13, R22 ;  /* 0x0000000d23237c24 */ /* 0x000fe2000f8e0216 */
[----:B------:R-:W-:-:S04]  /*32810*/  IADD3 R22, P4, R36, UR14, RZ ;  /* 0x0000000e24167c10 */ /* 0x000fc8000ff9e0ff */
[--C-:B------:R-:W-:Y:S02]  /*32820*/  IADD3.X R23, R37, UR15, R35.reuse, P4, !PT ;  /* 0x0000000f25177c10 */ /* 0x100fe4000a7fe423 */
[----:B------:R-:W-:-:S06]  /*32830*/  PRMT R35, RZ, 0x7610, R35 ;  /* 0x00007610ff237816 */ /* 0x000fcc0000000023 */
[----:B------:R-:W4:Y:S01]  /*32840*/  @!P3 LDG.E.U8 R35, desc[UR54][R22.64] ;  /* 0x000000361623b981 */ /* 0x000f22000c1e1100 */
[----:B------:R-:W-:-:S03]  /*32850*/  LOP3.LUT R33, R33, 0xffffefff, RZ, 0xc0, !PT ;  /* 0xffffefff21217812 */ /* 0x000fc600078ec0ff */
[----:B------:R0:W-:Y:S01]  /*32860*/  @!P1 STL.64 [R1+0x18], R4 ;  /* 0x0000180401009387 */ /* 0x0001e20000100a00 */
[----:B------:R-:W-:Y:S02]  /*32870*/  @P1 LOP3.LUT R33, R33, 0x1000, RZ, 0xfc, !PT ;  /* 0x0000100021211812 */ /* 0x000fe400078efcff */
[----:B------:R-:W-:-:S13]  /*32880*/  ISETP.LT.OR P1, PT, R30, 0x62, !P6 ;  /* 0x000000621e00780c */ /* 0x000fda0007721670 */
[----:B------:R-:W0:Y:S01]  /*32890*/  @!P1 LDC.64 R36, c[0x0][0x5c0] ;  /* 0x00017000ff249b82 */ /* 0x000e220000000a00 */
[----:B------:R-:W-:Y:S02]  /*328a0*/  @!P1 IMAD.MOV.U32 R38, RZ, RZ, R26 ;  /* 0x000000ffff269224 */ /* 0x000fe400078e001a */
[----:B------:R-:W-:Y:S01]  /*328b0*/  @!P1 IMAD.MOV.U32 R39, RZ, RZ, R31 ;  /* 0x000000ffff279224 */ /* 0x000fe200078e001f */
[----:B------:R-:W-:Y:S01]  /*328c0*/  LOP3.LUT P2, RZ, R32, 0x20000000, RZ, 0xc0, !PT ;  /* 0x2000000020ff7812 */ /* 0x000fe2000784c0ff */
[----:B------:R-:W-:-:S03]  /*328d0*/  @!P1 IMAD.WIDE.U32 R38, R24, 0x180, R38 ;  /* 0x0000018018269825 */ /* 0x000fc600078e0026 */
[----:B0-----:R-:W-:Y:S02]  /*328e0*/  @!P1 IADD3 R4, P4, P5, R38, UR8, R36 ;  /* 0x0000000826049c10 */ /* 0x001fe4000fd9e024 */
        /* <DEDUP_REMOVED lines=8> */
[----:B------:R-:W-:-:S05]  /*32970*/  @!P1 IMAD.IADD R35, R39, 0x1, R35 ;  /* 0x0000000127239824 */ /* 0x000fca00078e0223 */
[----:B------:R-:W-:Y:S02]  /*32980*/  @!P1 IADD3.X R5, R35, UR7, R37, P4, P5 ;  /* 0x0000000723059c10 */ /* 0x000fe4000a7ea425 */
[----:B------:R-:W-:Y:S02]  /*32990*/  F2FP.SATFINITE.E4M3.F32.PACK_AB_MERGE_C R37, RZ, R40, RZ ;  /* 0x00000028ff25723e */ /* 0x000fe400048070ff */
[----:B------:R-:W-:-:S03]  /*329a0*/  PRMT R35, RZ, 0x7610, R35 ;  /* 0x00007610ff237816 */ /* 0x000fc60000000023 */
[----:B------:R0:W-:Y:S04]  /*329b0*/  @!P3 STG.E.U8 desc[UR54][R46.64], R37 ;  /* 0x000000252e00b986 */ /* 0x0001e8000c101136 */
[----:B------:R-:W4:Y:S01]  /*329c0*/  @!P2 LDG.E.U8 R35, desc[UR54][R22.64+0x1] ;  /* 0x000001361623a981 */ /* 0x000f22000c1e1100 */
[----:B------:R-:W-:-:S03]  /*329d0*/  @P1 LOP3.LUT R33, R33, 0x800, RZ, 0xfc, !PT ;  /* 0x0000080021211812 */ /* 0x000fc600078efcff */
[----:B------:R-:W-:Y:S01]  /*329e0*/  @!P1 STL.64 [R1+0x10], R4 ;  /* 0x0000100401009387 */ /* 0x000fe20000100a00 */
[----:B------:R-:W-:Y:S02]  /*329f0*/  ISETP.LT.OR P1, PT, R30, 0x69, !P6 ;  /* 0x000000691e00780c */ /* 0x000fe40007721670 */
        /* <DEDUP_REMOVED lines=14> */
[----:B-1----:R-:W-:Y:S01]  /*32ae0*/  @!P2 IMAD R35, R25, 0x180, RZ ;  /* 0x000001801923a824 */ /* 0x002fe200078e02ff */
[----:B0-----:R-:W-:-:S04]  /*32af0*/  @!P2 IADD3 R40, P4, R38, R36, RZ ;  /* 0x000000242628a210 */ /* 0x001fc80007f9e0ff */
[----:B------:R-:W-:Y:S02]  /*32b00*/  @!P2 IADD3.X R41, R37, R39, R35, P4, !PT ;  /* 0x000000272529a210 */ /* 0x000fe400027fe423 */
[----:B------:R-:W0:Y:S01]  /*32b10*/  @!P1 LDC.64 R36, c[0x0][0x5c0] ;  /* 0x00017000ff249b82 */ /* 0x000e220000000a00 */
[----:B------:R-:W-:Y:S02]  /*32b20*/  @!P1 IMAD.MOV.U32 R38, RZ, RZ, R26 ;  /* 0x000000ffff269224 */ /* 0x000fe400078e001a */
[----:B------:R-:W-:Y:S02]  /*32b30*/  @!P1 IMAD.MOV.U32 R39, RZ, RZ, R31 ;  /* 0x000000ffff279224 */ /* 0x000fe400078e001f */
[----:B------:R-:W-:Y:S02]  /*32b40*/  @!P1 IMAD R35, R25, 0x180, RZ ;  /* 0x0000018019239824 */ /* 0x000fe400078e02ff */
[----:B------:R-:W-:-:S04]  /*32b50*/  @!P1 IMAD.WIDE.U32 R38, R24, 0x180, R38 ;  /* 0x0000018018269825 */ /* 0x000fc800078e0026 */
[----:B------:R-:W-:Y:S01]  /*32b60*/  @!P1 IMAD.IADD R35, R39, 0x1, R35 ;  /* 0x0000000127239824 */ /* 0x000fe200078e0223 */
[----:B0-----:R-:W-:-:S04]  /*32b70*/  @!P1 IADD3 R4, P4, P5, R38, UR8, R36 ;  /* 0x0000000826049c10 */ /* 0x001fc8000fd9e024 */
[----:B------:R-:W-:Y:S02]  /*32b80*/  @!P1 IADD3.X R5, R35, UR7, R37, P4, P5 ;  /* 0x0000000723059c10 */ /* 0x000fe4000a7ea425 */
[----:B------:R-:W-:-:S06]  /*32b90*/  PRMT R35, RZ, 0x7610, R35 ;  /* 0x00007610ff237816 */ /* 0x000fcc0000000023 */
[----:B------:R-:W4:Y:S04]  /*32ba0*/  @!P2 LDG.E.U8 R35, desc[UR54][R20.64+0x8] ;  /* 0x000008361423a981 */ /* 0x000f28000c1e1100 */
[----:B------:R-:W-:Y:S01]  /*32bb0*/  @!P1 STL.64 [R1+0x90], R4 ;  /* 0x0000900401009387 */ /* 0x000fe20000100a00 */
        /* <DEDUP_REMOVED lines=8> */
[----:B------:R0:W-:Y:S01]  /*32c40*/  @!P2 STG.E.U8 desc[UR54][R40.64+0x8], R35 ;  /* 0x000008232800a986 */ /* 0x0001e2000c101136 */
[----:B------:R-:W-:-:S13]  /*32c50*/  ISETP.LT.OR P2, PT, R30, 0xa, !P0 ;  /* 0x0000000a1e00780c */ /* 0x000fda0004741670 */
[----:B------:R-:W1:Y:S01]  /*32c60*/  @!P2 LDC.64 R36, c[0x0][0x5c0] ;  /* 0x00017000ff24ab82 */ /* 0x000e620000000a00 */
[----:B------:R-:W-:Y:S02]  /*32c70*/  @!P2 IMAD.MOV.U32 R38, RZ, RZ, R26 ;  /* 0x000000ffff26a224 */ /* 0x000fe400078e001a */
[----:B------:R-:W-:Y:S02]  /*32c80*/  @!P2 IMAD.MOV.U32 R39, RZ, RZ, R31 ;  /* 0x000000ffff27a224 */ /* 0x000fe400078e001f */
[----:B------:R-:W-:-:S04]  /*32c90*/  @!P2 IMAD.WIDE.U32 R38, R24, 0x180, R38 ;  /* 0x000001801826a825 */ /* 0x000fc800078e0026 */
[----:B0-----:R-:W-:Y:S01]  /*32ca0*/  @!P2 IMAD R35, R25, 0x180, RZ ;  /* 0x000001801923a824 */ /* 0x001fe200078e02ff */
[----:B-1----:R-:W-:-:S04]  /*32cb0*/  @!P2 IADD3 R40, P4, R38, R36, RZ ;  /* 0x000000242628a210 */ /* 0x002fc80007f9e0ff */
        /* <DEDUP_REMOVED lines=10> */
[----:B------:R-:W4:Y:S01]  /*32d60*/  @!P2 LDG.E.U8 R35, desc[UR54][R20.64+0x9] ;  /* 0x000009361423a981 */ /* 0x000f22000c1e1100 */
[----:B------:R-:W-:-:S13]  /*32d70*/  ISETP.LT.OR P5, PT, R30, 0x71, !P6 ;  /* 0x000000711e00780c */ /* 0x000fda00077a1670 */
[----:B------:R-:W0:Y:S01]  /*32d80*/  @!P5 LDC.64 R36, c[0x0][0x5c0] ;  /* 0x00017000ff24db82 */ /* 0x000e220000000a00 */
[----:B------:R-:W-:Y:S02]  /*32d90*/  @!P5 IMAD.MOV.U32 R38, RZ, RZ, R26 ;  /* 0x000000ffff26d224 */ /* 0x000fe400078e001a */
[----:B------:R-:W-:Y:S01]  /*32da0*/  @!P5 IMAD.MOV.U32 R39, RZ, RZ, R31 ;  /* 0x000000ffff27d224 */ /* 0x000fe200078e001f */
[----:B------:R-:W-:Y:S01]  /*32db0*/  @P1 LOP3.LUT R33, R33, 0x10000, RZ, 0xfc, !PT ;  /* 0x0001000021211812 */ /* 0x000fe200078efcff */
[----:B------:R-:W-:Y:S01]  /*32dc0*/  @!P5 IMAD.WIDE.U32 R38, R24, 0x180, R38 ;  /* 0x000001801826d825 */ /* 0x000fe200078e0026 */
[----:B------:R-:W-:Y:S02]  /*32dd0*/  LOP3.LUT P1, RZ, R0, 0x8, RZ, 0xc0, !PT ;  /* 0x0000000800ff7812 */ /* 0x000fe4000782c0ff */
        /* <DEDUP_REMOVED lines=8> */
[----:B------:R1:W-:Y:S01]  /*32e60*/  @!P2 STG.E.U8 desc[UR54][R40.64+0x9], R35 ;  /* 0x000009232800a986 */ /* 0x0003e2000c101136 */
[----:B0-----:R-:W-:Y:S01]  /*32e70*/  @!P5 IADD3 R42, P2, P4, R38, UR8, R36 ;  /* 0x00000008262adc10 */ /* 0x001fe2000fc5e024 */
[----:B-1----:R-:W-:-:S04]  /*32e80*/  @!P5 IMAD R35, R25, 0x180, RZ ;  /* 0x000001801923d824 */ /* 0x002fc800078e02ff */
[----:B------:R-:W-:-:S05]  /*32e90*/  @!P5 IMAD.IADD R35, R39, 0x1, R35 ;  /* 0x000000012723d824 */ /* 0x000fca00078e0223 */
[----:B------:R-:W-:Y:S02]  /*32ea0*/  @!P5 IADD3.X R43, R35, UR7, R37, P2, P4 ;  /* 0x00000007232bdc10 */ /* 0x000fe400097e8425 */
[----:B------:R-:W-:-:S06]  /*32eb0*/  PRMT R35, RZ, 0x7610, R35 ;  /* 0x00007610ff237816 */ /* 0x000fcc0000000023 */
[----:B------:R-:W4:Y:S01]  /*32ec0*/  @!P1 LDG.E.U8 R35, desc[UR54][R22.64+0x8] ;  /* 0x0000083616239981 */ /* 0x000f22000c1e1100 */
[----:B------:R-:W-:-:S04]  /*32ed0*/  @P3 LOP3.LUT R33, R33, 0x8000, RZ, 0xfc, !PT ;  /* 0x0000800021213812 */ /* 0x000fc800078efcff */
[----:B------:R-:W-:Y:S01]  /*32ee0*/  LOP3.LUT R33, R33, 0xfff7ffff, RZ, 0xc0, !PT ;  /* 0xfff7ffff21217812 */ /* 0x000fe200078ec0ff */
[----:B------:R0:W-:Y:S03]  /*32ef0*/  @!P5 STL.64 [R1+0xa0], R42 ;  /* 0x0000a02a0100d387 */ /* 0x0001e60000100a00 */
        /* <DEDUP_REMOVED lines=22> */
[----:B------:R-:W-:-:S13]  /*33060*/  ISETP.LT.OR P2, PT, R30, 0x11, !P0 ;  /* 0x000000111e00780c */ /* 0x000fda0004741670 */
[----:B0-----:R-:W0:Y:S01]  /*33070*/  @!P2 LDC.64 R36, c[0x0][0x5c0] ;  /* 0x00017000ff24ab82 */ /* 0x001e220000000a00 */
[----:B------:R-:W-:Y:S01]  /*33080*/  @!P2 IMAD.MOV.U32 R38, RZ, RZ, R26 ;  /* 0x000000ffff26a224 */ /* 0x000fe200078e001a */
[----:B------:R-:W-:Y:S01]  /*33090*/  ISETP.LT.OR P1, PT, R30, 0x79, !P6 ;  /* 0x000000791e00780c */ /* 0x000fe20007721670 */
[----:B------:R-:W-:Y:S02]  /*330a0*/  @!P2 IMAD.MOV.U32 R39, RZ, RZ, R31 ;  /* 0x000000ffff27a224 */ /* 0x000fe400078e001f */
[----:B------:R-:W-:-:S03]  /*330b0*/  @!P2 IMAD.WIDE.U32 R38, R24, 0x180, R38 ;  /* 0x000001801826a825 */ /* 0x000fc600078e0026 */
[----:B0-----:R-:W-:-:S07]  /*330c0*/  @!P2 IADD3 R40, P4, R38, R36, RZ ;  /* 0x000000242628a210 */ /* 0x001fce0007f9e0ff */
[----:B------:R-:W-:Y:S01]  /*330d0*/  @!P1 IMAD.MOV.U32 R38, RZ, RZ, R26 ;  /* 0x000000ffff269224 */ /* 0x000fe200078e001a */
[----:B------:R-:W-:Y:S01]  /*330e0*/  @P5 LOP3.LUT R33, R33, 0x40000, RZ, 0xfc, !PT ;  /* 0x0004000021215812 */ /* 0x000fe200078efcff */
[----:B------:R-:W-:Y:S01]  /*330f0*/  @!P5 STL.64 [R1+0x98], R42 ;  /* 0x0000982a0100d387 */ /* 0x000fe20000100a00 */
        /* <DEDUP_REMOVED lines=9> */
[----:B0-----:R-:W-:-:S05]  /*33190*/  @!P2 IMAD R35, R25, 0x180, RZ ;  /* 0x000001801923a824 */ /* 0x001fca00078e02ff */
[----:B------:R-:W-:Y:S02]  /*331a0*/  @!P2 IADD3.X R41, R37, R39, R35, P4, !PT ;  /* 0x000000272529a210 */ /* 0x000fe400027fe423 */
[----:B------:R-:W0:Y:S01]  /*331b0*/  @!P1 LDC.64 R36, c[0x0][0x5c0] ;  /* 0x00017000ff249b82 */ /* 0x000e220000000a00 */
        /* <DEDUP_REMOVED lines=39> */
[----:B------:R0:W-:Y:S01]  /*33430*/  @!P1 STL.64 [R1+0xa8], R42 ;  /* 0x0000a82a01009387 */ /* 0x0001e20000100a00 */
[----:B------:R-:W-:-:S13]  /*33440*/  ISETP.LT.OR P1, PT, R30, 0x81, !P6 ;  /* 0x000000811e00780c */ /* 0x000fda0007721670 */
[----:B------:R-:W0:Y:S01]  /*33450*/  @!P1 LDC.64 R36, c[0x0][0x5c0] ;  /* 0x00017000ff249b82 */ /* 0x000e220000000a00 */
[----:B------:R-:W-:Y:S02]  /*33460*/  @!P1 IMAD.MOV.U32 R38, RZ, RZ, R26 ;  /* 0x000000ffff269224 */ /* 0x000fe400078e001a */
[----:B------:R-:W-:Y:S01]  /*33470*/  @!P1 IMAD.MOV.U32 R39, RZ, RZ, R31 ;  /* 0x000000ffff279224 */ /* 0x000fe200078e001f */
[----:B------:R-:W-:Y:S01]  /*33480*/  LOP3.LUT P5, RZ, R0, 0x100, RZ, 0xc0, !PT ;  /* 0x0000010000ff7812 */ /* 0x000fe200078ac0ff */
[----:B------:R-:W-:Y:S01]  /*33490*/  @!P1 IMAD.WIDE.U32 R38, R24, 0x180, R38 ;  /* 0x0000018018269825 */ /* 0x000fe200078e0026 */
        /* <DEDUP_REMOVED lines=30> */
[----:B------:R-:W2:Y:S03]  /*33680*/  LDL.LU R60, [R1+0x460] ;  /* 0x00046000013c7983 */ /* 0x000ea60000300800 */
        /* <DEDUP_REMOVED lines=8> */
[----:B------:R-:W-:Y:S02]  /*33710*/  @!P2 IMAD.MOV.U32 R38, RZ, RZ, R26 ;  /* 0x000000ffff26a224 */ /* 0x000fe400078e001a */
[----:B------:R-:W-:Y:S02]  /*33720*/  @!P2 IMAD.MOV.U32 R39, RZ, RZ, R31 ;  /* 0x000000ffff27a224 */ /* 0x000fe400078e001f */
[----:B------:R-:W-:-:S03]  /*33730*/  @!P2 IMAD.WIDE.U32 R38, R24, 0x180, R38 ;  /* 0x000001801826a825 */ /* 0x000fc600078e0026 */
[----:B0-----:R-:W-:Y:S01]  /*33740*/  @!P2 IADD3 R40, P4, R38, R36, RZ ;  /* 0x000000242628a210 */ /* 0x001fe20007f9e0ff */
[----:B------:R-:W-:Y:S01]  /*33750*/  @!P1 STL.64 [R1+0xc0], R42 ;  /* 0x0000c02a01009387 */ /* 0x000fe20000100a00 */
[----:B----4-:R-:W-:-:S04]  /*33760*/  LOP3.LUT R35, R35, 0xff, RZ, 0xc0, !PT ;  /* 0x000000ff23237812 */ /* 0x010fc800078ec0ff */
[----:B------:R-:W-:-:S05]  /*33770*/  F2FP.F16.E4M3.UNPACK_B R35, R35 ;  /* 0x00000023ff23723e */ /* 0x000fca00020006ff */
[----:B------:R-:W-:-:S05]  /*33780*/  HADD2.F32 R35, -RZ, R35.H0_H0 ;  /* 0x20000023ff237230 */ /* 0x000fca0000004100 */
[----:B------:R-:W-:-:S04]  /*33790*/  FMUL R35, R35, UR46 ;  /* 0x0000002e23237c20 */ /* 0x000fc80008400000 */
[----:B---3--:R-:W-:-:S05]  /*337a0*/  FFMA R35, R61, UR47, R35 ;  /* 0x0000002f3d237c23 */ /* 0x008fca0008000023 */
[----:B------:R-:W-:-:S05]  /*337b0*/  F2FP.SATFINITE.E4M3.F32.PACK_AB_MERGE_C R35, RZ, R35, RZ ;  /* 0x00000023ff23723e */ /* 0x000fca00048070ff */
[----:B------:R0:W-:Y:S01]  /*337c0*/  @!P3 STG.E.U8 desc[UR54][R48.64+0x11], R35 ;  /* 0x000011233000b986 */ /* 0x0001e2000c101136 */
[----:B------:R-:W-:Y:S01]  /*337d0*/  ISETP.LT.OR P3, PT, R30, 0x89, !P6 ;  /* 0x000000891e00780c */ /* 0x000fe20007761670 */
[----:B0-----:R-:W-:-:S05]  /*337e0*/  @!P2 IMAD R35, R25, 0x180, RZ ;  /* 0x000001801923a824 */ /* 0x001fca00078e02ff */
[----:B------:R-:W-:-:S07]  /*337f0*/  @!P2 IADD3.X R41, R37, R39, R35, P4, !PT ;  /* 0x000000272529a210 */ /* 0x000fce00027fe423 */
        /* <DEDUP_REMOVED lines=9> */
[----:B------:R-:W3:Y:S01]  /*33890*/  @!P2 LDG.E.U8 R35, desc[UR54][R20.64+0x18] ;  /* 0x000018361423a981 */ /* 0x000ee2000c1e1100 */
[----:B------:R-:W-:-:S04]  /*338a0*/  LOP3.LUT R3, R3, 0xffffffbf, RZ, 0xc0, !PT ;  /* 0xffffffbf03037812 */ /* 0x000fc800078ec0ff */
[----:B------:R-:W-:-:S04]  /*338b0*/  @P1 LOP3.LUT R3, R3, 0x40, RZ, 0xfc, !PT ;  /* 0x0000004003031812 */ /* 0x000fc800078efcff */
[----:B------:R-:W-:Y:S01]  /*338c0*/  LOP3.LUT R3, R3, 0xffffffdf, RZ, 0xc0, !PT ;  /* 0xffffffdf03037812 */ /* 0x000fe200078ec0ff */
[----:B------:R-:W-:Y:S03]  /*338d0*/  @!P3 STL.64 [R1+0xd0], R42 ;  /* 0x0000d02a0100b387 */ /* 0x000fe60000100a00 */
[----:B------:R-:W-:Y:S01]  /*338e0*/  @P3 LOP3.LUT R3, R3, 0x20, RZ, 0xfc, !PT ;  /* 0x0000002003033812 */ /* 0x000fe200078efcff */
[----:B------:R-:W4:Y:S01]  /*338f0*/  LDL.LU R61, [R1+0x464] ;  /* 0x00046400013d7983 */ /* 0x000f220000300800 */
[----:B------:R-:W-:Y:S02]  /*33900*/  ISETP.LT.OR P3, PT, R30, 0x8a, !P6 ;  /* 0x0000008a1e00780c */ /* 0x000fe40007761670 */
[----:B---3--:R-:W-:-:S04]  /*33910*/  LOP3.LUT R35, R35, 0xff, RZ, 0xc0, !PT ;  /* 0x000000ff23237812 */ /* 0x008fc800078ec0ff */
        /* <DEDUP_REMOVED lines=34> */
[----:B---3--:R-:W-:-:S04]  /*33b40*/  LOP3.LUT R35, R35, 0xff, RZ, 0xc0, !PT ;  /* 0x000000ff23237812 */ /* 0x008fc800078ec0ff */
[----:B------:R-:W-:-:S05]  /*33b50*/  F2FP.F16.E4M3.UNPACK_B R35, R35 ;  /* 0x00000023ff23723e */ /* 0x000fca00020006ff */
[----:B------:R-:W-:-:S05]  /*33b60*/  HADD2.F32 R35, -RZ, R35.H0_H0 ;  /* 0x20000023ff237230 */ /* 0x000fca0000004100 */
[----:B------:R-:W-:-:S04]  /*33b70*/  FMUL R35, R35, UR46 ;  /* 0x0000002e23237c20 */ /* 0x000fc80008400000 */
[----:B----4-:R-:W-:-:S05]  /*33b80*/  FFMA R35, R61, UR47, R35 ;  /* 0x0000002f3d237c23 */ /* 0x010fca0008000023 */
[----:B------:R-:W-:-:S05]  /*33b90*/  F2FP.SATFINITE.E4M3.F32.PACK_AB_MERGE_C R35, RZ, R35, RZ ;  /* 0x00000023ff23723e */ /* 0x000fca00048070ff */
[----:B------:R1:W-:Y:S01]  /*33ba0*/  @!P2 STG.E.U8 desc[UR54][R40.64+0x19], R35 ;  /* 0x000019232800a986 */ /* 0x0003e2000c101136 */
[----:B0-----:R-:W-:Y:S01]  /*33bb0*/  @!P3 IADD3 R42, P2, P4, R38, UR8, R36 ;  /* 0x00000008262abc10 */ /* 0x001fe2000fc5e024 */
[----:B-1----:R-:W-:-:S04]  /*33bc0*/  @!P3 IMAD R35, R25, 0x180, RZ ;  /* 0x000001801923b824 */ /* 0x002fc800078e02ff */
[----:B------:R-:W-:-:S05]  /*33bd0*/  @!P3 IMAD.IADD R35, R39, 0x1, R35 ;  /* 0x000000012723b824 */ /* 0x000fca00078e0223 */
[----:B------:R-:W-:Y:S02]  /*33be0*/  @!P3 IADD3.X R43, R35, UR7, R37, P2, P4 ;  /* 0x00000007232bbc10 */ /* 0x000fe400097e8425 */
[----:B------:R-:W-:-:S06]  /*33bf0*/  PRMT R35, RZ, 0x7610, R35 ;  /* 0x00007610ff237816 */ /* 0x000fcc0000000023 */
[----:B------:R-:W3:Y:S01]  /*33c00*/  @!P5 LDG.E.U8 R35, desc[UR54][R22.64+0x18] ;  /* 0x000018361623d981 */ /* 0x000ee2000c1e1100 */
[----:B------:R-:W-:-:S03]  /*33c10*/  LOP3.LUT R3, R3, 0xffffffef, RZ, 0xc0, !PT ;  /* 0xffffffef03037812 */ /* 0x000fc600078ec0ff */
[----:B------:R0:W-:Y:S01]  /*33c20*/  @!P3 STL.64 [R1+0xe0], R42 ;  /* 0x0000e02a0100b387 */ /* 0x0001e20000100a00 */
[----:B------:R-:W-:Y:S02]  /*33c30*/  @P3 LOP3.LUT R3, R3, 0x10, RZ, 0xfc, !PT ;  /* 0x0000001003033812 */ /* 0x000fe400078efcff */
[----:B------:R-:W-:Y:S01]  /*33c40*/  ISETP.LT.OR P3, PT, R30, 0x92, !P6 ;  /* 0x000000921e00780c */ /* 0x000fe20007761670 */
[----:B------:R-:W4:-:S12]  /*33c50*/  LDL.LU R61, [R1+0x46c] ;  /* 0x00046c00013d7983 */ /* 0x000f180000300800 */
[----:B------:R-:W0:Y:S01]  /*33c60*/  @!P3 LDC.64 R36, c[0x0][0x5c0] ;  /* 0x00017000ff24bb82 */ /* 0x000e220000000a00 */
[----:B------:R-:W-:Y:S02]  /*33c70*/  @!P3 IMAD.MOV.U32 R38, RZ, RZ, R26 ;  /* 0x000000ffff26b224 */ /* 0x000fe400078e001a */
[----:B------:R-:W-:Y:S02]  /*33c80*/  @!P3 IMAD.MOV.U32 R39, RZ, RZ, R31 ;  /* 0x000000ffff27b224 */ /* 0x000fe400078e001f */
[----:B------:R-:W-:-:S03]  /*33c90*/  @!P3 IMAD.WIDE.U32 R38, R24, 0x180, R38 ;  /* 0x000001801826b825 */ /* 0x000fc600078e0026 */
[----:B0-----:R-:W-:Y:S02]  /*33ca0*/  @!P3 IADD3 R42, P2, P4, R38, UR8, R36 ;  /* 0x00000008262abc10 */ /* 0x001fe4000fc5e024 */
[C---:B------:R-:W-:Y:S02]  /*33cb0*/  LOP3.LUT P1, RZ, R32.reuse, 0x10000000, RZ, 0xc0, !PT ;  /* 0x1000000020ff7812 */ /* 0x040fe4000782c0ff */
[----:B------:R-:W-:-:S04]  /*33cc0*/  LOP3.LUT R32, R32, 0xfff7ffff, RZ, 0xc0, !PT ;  /* 0xfff7ffff20207812 */ /* 0x000fc800078ec0ff */
[----:B------:R-:W-:Y:S02]  /*33cd0*/  @P0 LOP3.LUT R32, R32, 0x80000, RZ, 0xfc, !PT ;  /* 0x0008000020200812 */ /* 0x000fe400078efcff */
[----:B------:R-:W-:Y:S02]  /*33ce0*/  LOP3.LUT P0, RZ, R0, 0x10, RZ, 0xc0, !PT ;  /* 0x0000001000ff7812 */ /* 0x000fe4000780c0ff */
[----:B---3--:R-:W-:-:S04]  /*33cf0*/  LOP3.LUT R35, R35, 0xff, RZ, 0xc0, !PT ;  /* 0x000000ff23237812 */ /* 0x008fc800078ec0ff */
[----:B------:R-:W-:-:S05]  /*33d00*/  F2FP.F16.E4M3.UNPACK_B R35, R35 ;  /* 0x00000023ff23723e */ /* 0x000fca00020006ff */
[----:B------:R-:W-:-:S05]  /*33d10*/  HADD2.F32 R35, -RZ, R35.H0_H0 ;  /* 0x20000023ff237230 */ /* 0x000fca0000004100 */
[----:B------:R-:W-:-:S04]  /*33d20*/  FMUL R35, R35, UR46 ;  /* 0x0000002e23237c20 */ /* 0x000fc80008400000 */
[----:B--2---:R-:W-:Y:S02]  /*33d30*/  FFMA R40, R60, UR47, R35 ;  /* 0x0000002f3c287c23 */ /* 0x004fe40008000023 */
[----:B------:R-:W2:Y:S03]  /*33d40*/  LDL.LU R60, [R1+0x470] ;  /* 0x00047000013c7983 */ /* 0x000ea60000300800 */
[----:B------:R-:W-:Y:S01]  /*33d50*/  F2FP.SATFINITE.E4M3.F32.PACK_AB_MERGE_C R40, RZ, R40, RZ ;  /* 0x00000028ff28723e */ /* 0x000fe200048070ff */
[----:B------:R-:W-:-:S04]  /*33d60*/  @!P3 IMAD R35, R25, 0x180, RZ ;  /* 0x000001801923b824 */ /* 0x000fc800078e02ff */
[----:B------:R-:W-:Y:S01]  /*33d70*/  @!P5 STG.E.U8 desc[UR54][R58.64+0x18], R40 ;  /* 0x000018283a00d986 */ /* 0x000fe2000c101136 */
[----:B------:R-:W-:Y:S01]  /*33d80*/  ISETP.LT.OR P5, PT, R30, 0x99, !P6 ;  /* 0x000000991e00780c */ /* 0x000fe200077a1670 */
[----:B------:R-:W-:-:S05]  /*33d90*/  @!P3 IMAD.IADD R35, R39, 0x1, R35 ;  /* 0x000000012723b824 */ /* 0x000fca00078e0223 */
[----:B------:R-:W-:-:S07]  /*33da0*/  @!P3 IADD3.X R43, R35, UR7, R37, P2, P4 ;  /* 0x00000007232bbc10 */ /* 0x000fce00097e8425 */
[----:B------:R-:W0:Y:S01]  /*33db0*/  @!P5 LDC.64 R36, c[0x0][0x5c0] ;  /* 0x00017000ff24db82 */ /* 0x000e220000000a00 */
[----:B------:R-:W-:Y:S02]  /*33dc0*/  @!P5 IMAD.MOV.U32 R38, RZ, RZ, R26 ;  /* 0x000000ffff26d224 */ /* 0x000fe400078e001a */
[----:B------:R-:W-:Y:S02]  /*33dd0*/  @!P5 IMAD.MOV.U32 R39, RZ, RZ, R31 ;  /* 0x000000ffff27d224 */ /* 0x000fe400078e001f */
[----:B------:R-:W-:Y:S02]  /*33de0*/  @!P5 IMAD R35, R25, 0x180, RZ ;  /* 0x000001801923d824 */ /* 0x000fe400078e02ff */
[----:B------:R-:W-:Y:S01]  /*33df0*/  @!P5 IMAD.WIDE.U32 R38, R24, 0x180, R38 ;  /* 0x000001801826d825 */ /* 0x000fe200078e0026 */
[----:B------:R0:W-:Y:S03]  /*33e00*/  @!P3 STL.64 [R1+0xd8], R42 ;  /* 0x0000d82a0100b387 */ /* 0x0001e60000100a00 */
        /* <DEDUP_REMOVED lines=9> */
[----:B------:R-:W-:Y:S02]  /*33ea0*/  @P5 LOP3.LUT R3, R3, 0x4, RZ, 0xfc, !PT ;  /* 0x0000000403035812 */ /* 0x000fe400078efcff */
[----:B------:R-:W-:-:S13]  /*33eb0*/  ISETP.LT.OR P5, PT, R30, 0x9a, !P6 ;  /* 0x0000009a1e00780c */ /* 0x000fda00077a1670 */
[----:B------:R-:W0:Y:S01]  /*33ec0*/  @!P5 LDC.64 R36, c[0x0][0x5c0] ;  /* 0x00017000ff24db82 */ /* 0x000e220000000a00 */
[----:B------:R-:W-:Y:S02]  /*33ed0*/  @!P5 IMAD.MOV.U32 R38, RZ, RZ, R26 ;  /* 0x000000ffff26d224 */ /* 0x000fe400078e001a */
[----:B------:R-:W-:Y:S02]  /*33ee0*/  @!P5 IMAD.MOV.U32 R39, RZ, RZ, R31 ;  /* 0x000000ffff27d224 */ /* 0x000fe400078e001f */
[----:B------:R-:W-:-:S03]  /*33ef0*/  @!P5 IMAD.WIDE.U32 R38, R24, 0x180, R38 ;  /* 0x000001801826d825 */ /* 0x000fc600078e0026 */
[----:B0-----:R-:W-:Y:S02]  /*33f00*/  @!P5 IADD3 R40, P2, P4, R38, UR8, R36 ;  /* 0x000000082628dc10 */ /* 0x001fe4000fc5e024 */
[----:B---3--:R-:W-:-:S04]  /*33f10*/  LOP3.LUT R35, R35, 0xff, RZ, 0xc0, !PT ;  /* 0x000000ff23237812 */ /* 0x008fc800078ec0ff */
[----:B------:R-:W-:-:S05]  /*33f20*/  F2FP.F16.E4M3.UNPACK_B R35, R35 ;  /* 0x00000023ff23723e */ /* 0x000fca00020006ff */
[----:B------:R-:W-:-:S05]  /*33f30*/  HADD2.F32 R35, -RZ, R35.H0_H0 ;  /* 0x20000023ff237230 */ /* 0x000fca0000004100 */
[----:B------:R-:W-:-:S04]  /*33f40*/  FMUL R35, R35, UR46 ;  /* 0x0000002e23237c20 */ /* 0x000fc80008400000 */
[----:B----4-:R-:W-:Y:S02]  /*33f50*/  FFMA R35, R61, UR47, R35 ;  /* 0x0000002f3d237c23 */ /* 0x010fe40008000023 */
[----:B------:R-:W3:Y:S03]  /*33f60*/  LDL.LU R61, [R1+0x474] ;  /* 0x00047400013d7983 */ /* 0x000ee60000300800 */
[----:B------:R-:W-:-:S05]  /*33f70*/  F2FP.SATFINITE.E4M3.F32.PACK_AB_MERGE_C R35, RZ, R35, RZ ;  /* 0x00000023ff23723e */ /* 0x000fca00048070ff */
[----:B------:R0:W-:Y:S01]  /*33f80*/  @!P0 STG.E.U8 desc[UR54][R50.64+0x19], R35 ;  /* 0x0000192332008986 */ /* 0x0001e2000c101136 */
[----:B------:R-:W-:Y:S01]  /*33f90*/  ISETP.GE.AND P0, PT, R9, 0x1, PT ;  /* 0x000000010900780c */ /* 0x000fe20003f06270 */
[----:B0-----:R-:W-:-:S04]  /*33fa0*/  @!P5 IMAD R35, R25, 0x180, RZ ;  /* 0x000001801923d824 */ /* 0x001fc800078e02ff */
[----:B------:R-:W-:-:S05]  /*33fb0*/  @!P5 IMAD.IADD R35, R39, 0x1, R35 ;  /* 0x000000012723d824 */ /* 0x000fca00078e0223 */
[----:B------:R-:W-:Y:S02]  /*33fc0*/  @!P5 IADD3.X R41, R35, UR7, R37, P2, P4 ;  /* 0x000000072329dc10 */ /* 0x000fe400097e8425 */
[----:B------:R-:W-:Y:S02]  /*33fd0*/  ISETP.LT.OR P2, PT, R30, 0x21, !P0 ;  /* 0x000000211e00780c */ /* 0x000fe40004741670 */
[----:B------:R-:W-:-:S11]  /*33fe0*/  PRMT R35, RZ, 0x7610, R35 ;  /* 0x00007610ff237816 */ /* 0x000fd60000000023 */
[----:B------:R-:W4:Y:S01]  /*33ff0*/  @!P2 LDG.E.U8 R35, desc[UR54][R28.64+0x20] ;  /* 0x000020361c23a981 */ /* 0x000f22000c1e1100 */
[----:B------:R-:W0:Y:S02]  /*34000*/  @!P2 LDC.64 R36, c[0x0][0x5c0] ;  /* 0x00017000ff24ab82 */ /* 0x000e240000000a00 */
[----:B0-----:R-:W-:-:S05]  /*34010*/  @!P2 IADD3 R36, P4, R26, R36, RZ ;  /* 0x000000241a24a210 */ /* 0x001fca0007f9e0ff */
[----:B------:R-:W-:Y:S01]  /*34020*/  @!P2 IMAD.X R37, R31, 0x1, R37, P4 ;  /* 0x000000011f25a824 */ /* 0x000fe200020e0625 */
[----:B----4-:R-:W-:-:S04]  /*34030*/  LOP3.LUT R35, R35, 0xff, RZ, 0xc0, !PT ;  /* 0x000000ff23237812 */ /* 0x010fc800078ec0ff */
[----:B------:R-:W-:-:S05]  /*34040*/  F2FP.F16.E4M3.UNPACK_B R35, R35 ;  /* 0x00000023ff23723e */ /* 0x000fca00020006ff */
[----:B------:R-:W-:-:S05]  /*34050*/  HADD2.F32 R35, -RZ, R35.H0_H0 ;  /* 0x20000023ff237230 */ /* 0x000fca0000004100 */
[----:B------:R-:W-:-:S04]  /*34060*/  FMUL R35, R35, UR46 ;  /* 0x0000002e23237c20 */ /* 0x000fc80008400000 */
[----:B--2---:R-:W-:-:S05]  /*34070*/  FFMA R35, R60, UR47, R35 ;  /* 0x0000002f3c237c23 */ /* 0x004fca0008000023 */
[----:B------:R-:W-:-:S05]  /*34080*/  F2FP.SATFINITE.E4M3.F32.PACK_AB_MERGE_C R35, RZ, R35, RZ ;  /* 0x00000023ff23723e */ /* 0x000fca00048070ff */
[----:B------:R0:W-:Y:S01]  /*34090*/  @!P2 STG.E.U8 desc[UR54][R36.64+0x20], R35 ;  /* 0x000020232400a986 */ /* 0x0001e2000c101136 */
[----:B------:R-:W-:Y:S02]  /*340a0*/  ISETP.LT.OR P2, PT, R30, 0x22, !P0 ;  /* 0x000000221e00780c */ /* 0x000fe40004741670 */
[----:B0-----:R-:W-:-:S11]  /*340b0*/  PRMT R35, RZ, 0x7610, R35 ;  /* 0x00007610ff237816 */ /* 0x001fd60000000023 */
[----:B------:R-:W0:Y:S01]  /*340c0*/  @!P2 LDC.64 R36, c[0x0][0x5c0] ;  /* 0x00017000ff24ab82 */ /* 0x000e220000000a00 */
[----:B------:R-:W2:Y:S01]  /*340d0*/  @!P2 LDG.E.U8 R35, desc[UR54][R28.64+0x21] ;  /* 0x000021361c23a981 */ /* 0x000ea2000c1e1100 */
[----:B------:R-:W-:-:S03]  /*340e0*/  LOP3.LUT R33, R33, 0x7fffffff, RZ, 0xc0, !PT ;  /* 0x7fffffff21217812 */ /* 0x000fc600078ec0ff */
[----:B------:R-:W-:Y:S01]  /*340f0*/  @!P5 STL.64 [R1+0xe8], R40 ;  /* 0x0000e8280100d387 */ /* 0x000fe20000100a00 */
[----:B------:R-:W-:Y:S02]  /*34100*/  @P5 LOP3.LUT R33, R33, 0x80000000, RZ, 0xfc, !PT ;  /* 0x8000000021215812 */ /* 0x000fe400078efcff */
[----:B------:R-:W-:Y:S01]  /*34110*/  ISETP.LT.OR P5, PT, R30, 0xa1, !P6 ;  /* 0x000000a11e00780c */ /* 0x000fe200077a1670 */
[----:B------:R-:W4:Y:S01]  /*34120*/  LDL.LU R60, [R1+0x478] ;  /* 0x00047800013c7983 */ /* 0x000f220000300800 */
[----:B0-----:R-:W-:-:S05]  /*34130*/  @!P2 IADD3 R36, P4, R26, R36, RZ ;  /* 0x000000241a24a210 */ /* 0x001fca0007f9e0ff */
[----:B------:R-:W-:-:S06]  /*34140*/  @!P2 IMAD.X R37, R31, 0x1, R37, P4 ;  /* 0x000000011f25a824 */ /* 0x000fcc00020e0625 */
[----:B------:R-:W-:Y:S02]  /*34150*/  @!P5 IMAD.MOV.U32 R38, RZ, RZ, R26 ;  /* 0x000000ffff26d224 */ /* 0x000fe400078e001a */
[----:B------:R-:W-:Y:S02]  /*34160*/  @!P5 IMAD.MOV.U32 R39, RZ, RZ, R31 ;  /* 0x000000ffff27d224 */ /* 0x000fe400078e001f */
[----:B------:R-:W-:Y:S01]  /*34170*/  @!P5 IMAD.WIDE.U32 R38, R24, 0x180, R38 ;  /* 0x000001801826d825 */ /* 0x000fe200078e0026 */
[----:B------:R-:W-:Y:S02]  /*34180*/  LOP3.LUT P3, RZ, R32, 0x8000000, RZ, 0xc0, !PT ;  /* 0x0800000020ff7812 */ /* 0x000fe4000786c0ff */
[----:B--2---:R-:W-:-:S04]  /*34190*/  LOP3.LUT R35, R35, 0xff, RZ, 0xc0, !PT ;  /* 0x000000ff23237812 */ /* 0x004fc800078ec0ff */
[----:B------:R-:W-:-:S05]  /*341a0*/  F2FP.F16.E4M3.UNPACK_B R35, R35 ;  /* 0x00000023ff23723e */ /* 0x000fca00020006ff */
[----:B------:R-:W-:-:S05]  /*341b0*/  HADD2.F32 R35, -RZ, R35.H0_H0 ;  /* 0x20000023ff237230 */ /* 0x000fca0000004100 */
[----:B------:R-:W-:-:S04]  /*341c0*/  FMUL R35, R35, UR46 ;  /* 0x0000002e23237c20 */ /* 0x000fc80008400000 */
[----:B---3--:R-:W-:Y:S01]  /*341d0*/  FFMA R35, R61, UR47, R35 ;  /* 0x0000002f3d237c23 */ /* 0x008fe20008000023 */
[----:B------:R-:W-:Y:S01]  /*341e0*/  LOP3.LUT R3, R3, 0xfffeffff, RZ, 0xc0, !PT ;  /* 0xfffeffff03037812 */ /* 0x000fe200078ec0ff */
[----:B------:R-:W2:Y:S03]  /*341f0*/  LDL.LU R61, [R1+0x47c] ;  /* 0x00047c00013d7983 */ /* 0x000ea60000300800 */
[----:B------:R-:W-:-:S05]  /*34200*/  F2FP.SATFINITE.E4M3.F32.PACK_AB_MERGE_C R35, RZ, R35, RZ ;  /* 0x00000023ff23723e */ /* 0x000fca00048070ff */
[----:B------:R0:W-:Y:S02]  /*34210*/  @!P2 STG.E.U8 desc[UR54][R36.64+0x21], R35 ;  /* 0x000021232400a986 */ /* 0x0001e4000c101136 */
[----:B0-----:R-:W0:Y:S01]  /*34220*/  @!P5 LDC.64 R36, c[0x0][0x5c0] ;  /* 0x00017000ff24db82 */ /* 0x001e220000000a00 */
[----:B------:R-:W-:-:S04]  /*34230*/  @!P5 IMAD R35, R25, 0x180, RZ ;  /* 0x000001801923d824 */ /* 0x000fc800078e02ff */
[----:B------:R-:W-:Y:S01]  /*34240*/  @!P5 IMAD.IADD R35, R39, 0x1, R35 ;  /* 0x000000012723d824 */ /* 0x000fe200078e0223 */
[----:B0-----:R-:W-:-:S04]  /*34250*/  @!P5 IADD3 R40, P2, P4, R38, UR8, R36 ;  /* 0x000000082628dc10 */ /* 0x001fc8000fc5e024 */
[----:B------:R-:W-:Y:S02]  /*34260*/  @!P5 IADD3.X R41, R35, UR7, R37, P2, P4 ;  /* 0x000000072329dc10 */ /* 0x000fe400097e8425 */
[----:B------:R-:W-:Y:S02]  /*34270*/  ISETP.LT.OR P2, PT, R30, 0x21, !P3 ;  /* 0x000000211e00780c */ /* 0x000fe40005f41670 */
[----:B------:R-:W-:-:S11]  /*34280*/  PRMT R35, RZ, 0x7610, R35 ;  /* 0x00007610ff237816 */ /* 0x000fd60000000023 */
[----:B------:R-:W3:Y:S01]  /*34290*/  @!P2 LDG.E.U8 R35, desc[UR54][R10.64+0x20] ;  /* 0x000020360a23a981 */ /* 0x000ee2000c1e1100 */
[----:B------:R-:W0:Y:S01]  /*342a0*/  @!P2 LDC.64 R36, c[0x0][0x5c0] ;  /* 0x00017000ff24ab82 */ /* 0x000e220000000a00 */
[----:B------:R-:W-:Y:S02]  /*342b0*/  @P5 LOP3.LUT R3, R3, 0x10000, RZ, 0xfc, !PT ;  /* 0x0001000003035812 */ /* 0x000fe400078efcff */
[----:B------:R-:W-:Y:S01]  /*342c0*/  @!P5 STL.64 [R1+0x130], R40 ;  /* 0x000130280100d387 */ /* 0x000fe20000100a00 */
[----:B0-----:R-:W-:-:S04]  /*342d0*/  @!P2 IADD3 R36, P4, P5, R26, UR8, R36 ;  /* 0x000000081a24ac10 */ /* 0x001fc8000fd9e024 */
[----:B------:R-:W-:Y:S02]  /*342e0*/  @!P2 IADD3.X R37, R31, UR7, R37, P4, P5 ;  /* 0x000000071f25ac10 */ /* 0x000fe4000a7ea425 */
        /* <DEDUP_REMOVED lines=14> */
[----:B------:R-:W-:-:S13]  /*343d0*/  ISETP.LT.OR P5, PT, R30, 0xa2, !P6 ;  /* 0x000000a21e00780c */ /* 0x000fda00077a1670 */
[----:B------:R-:W-:Y:S02]  /*343e0*/  @!P5 IMAD.MOV.U32 R38, RZ, RZ, R26 ;  /* 0x000000ffff26d224 */ /* 0x000fe400078e001a */
[----:B------:R-:W-:Y:S02]  /*343f0*/  @!P5 IMAD.MOV.U32 R39, RZ, RZ, R31 ;  /* 0x000000ffff27d224 */ /* 0x000fe400078e001f */
[----:B------:R-:W-:Y:S01]  /*34400*/  @!P5 IMAD.WIDE.U32 R38, R24, 0x180, R38 ;  /* 0x000001801826d825 */ /* 0x000fe200078e0026 */
        /* <DEDUP_REMOVED lines=23> */
[----:B---3--:R-:W-:-:S05]  /*34580*/  FFMA R35, R60, UR47, R35 ;  /* 0x0000002f3c237c23 */ /* 0x008fca0008000023 */
[----:B------:R-:W-:-:S05]  /*34590*/  F2FP.SATFINITE.E4M3.F32.PACK_AB_MERGE_C R35, RZ, R35, RZ ;  /* 0x00000023ff23723e */ /* 0x000fca00048070ff */
[----:B------:R0:W-:Y:S01]  /*345a0*/  @!P2 STG.E.U8 desc[UR54][R36.64+0x28], R35 ;  /* 0x000028232400a986 */ /* 0x0001e2000c101136 */
[----:B------:R-:W-:Y:S02]  /*345b0*/  ISETP.LT.OR P2, PT, R30, 0x2a, !P0 ;  /* 0x0000002a1e00780c */ /* 0x000fe40004741670 */
[----:B0-----:R-:W-:-:S11]  /*345c0*/  PRMT R35, RZ, 0x7610, R35 ;  /* 0x00007610ff237816 */ /* 0x001fd60000000023 */
[----:B------:R-:W0:Y:S01]  /*345d0*/  @!P2 LDC.64 R36, c[0x0][0x5c0] ;  /* 0x00017000ff24ab82 */ /* 0x000e220000000a00 */
[----:B------:R-:W3:Y:S01]  /*345e0*/  @!P2 LDG.E.U8 R35, desc[UR54][R28.64+0x29] ;  /* 0x000029361c23a981 */ /* 0x000ee2000c1e1100 */
        /* <DEDUP_REMOVED lines=163> */
[----:B------:R-:W-:Y:S02]  /*35020*/  @!P0 IMAD.MOV.U32 R38, RZ, RZ, R26 ;  /* 0x000000ffff268224 */ /* 0x000fe400078e001a */
[----:B------:R-:W-:Y:S02]  /*35030*/  @!P0 IMAD.MOV.U32 R39, RZ, RZ, R31 ;  /* 0x000000ffff278224 */ /* 0x000fe400078e001f */
[----:B------:R-:W-:Y:S01]  /*35040*/  @!P0 IMAD.WIDE.U32 R38, R24, 0x180, R38 ;  /* 0x0000018018268825 */ /* 0x000fe200078e0026 */
[----:B------:R-:W-:Y:S04]  /*35050*/  @!P5 STL.64 [R1+0x108], R40 ;  /* 0x000108280100d387 */ /* 0x000fe80000100a00 */
[----:B------:R-:W4:Y:S01]  /*35060*/  LDL.LU R60, [R1+0x4a8] ;  /* 0x0004a800013c7983 */ /* 0x000f220000300800 */
        /* <DEDUP_REMOVED lines=19> */
[----:B0-----:R-:W-:-:S04]  /*351a0*/  @!P2 IADD3 R36, P4, P5, R26, UR8, R36 ;  /* 0x000000081a24ac10 */ /* 0x001fc8000fd9e024 */
[----:B------:R-:W-:Y:S02]  /*351b0*/  @!P2 IADD3.X R37, R31, UR7, R37, P4, P5 ;  /* 0x000000071f25ac10 */ /* 0x000fe4000a7ea425 */
[----:B---3--:R-:W-:-:S04]  /*351c0*/  LOP3.LUT R35, R35, 0xff, RZ, 0xc0, !PT ;  /* 0x000000ff23237812 */ /* 0x008fc800078ec0ff */
[----:B------:R-:W-:-:S05]  /*351d0*/  F2FP.F16.E4M3.UNPACK_B R35, R35 ;  /* 0x00000023ff23723e */ /* 0x000fca00020006ff */
[----:B------:R-:W-:-:S05]  /*351e0*/  HADD2.F32 R35, -RZ, R35.H0_H0 ;  /* 0x20000023ff237230 */ /* 0x000fca0000004100 */
[----:B------:R-:W-:-:S04]  /*351f0*/  FMUL R35, R35, UR46 ;  /* 0x0000002e23237c20 */ /* 0x000fc80008400000 */
[----:B----4-:R-:W-:-:S05]  /*35200*/  FFMA R35, R60, UR47, R35 ;  /* 0x0000002f3c237c23 */ /* 0x010fca0008000023 */
        /* <DEDUP_REMOVED lines=11> */
[----:B0-----:R-:W-:-:S04]  /*352c0*/  @!P2 IADD3 R36, P4, P5, R26, UR8, R36 ;  /* 0x000000081a24ac10 */ /* 0x001fc8000fd9e024 */
[----:B------:R-:W-:-:S07]  /*352d0*/  @!P2 IADD3.X R37, R31, UR7, R37, P4, P5 ;  /* 0x000000071f25ac10 */ /* 0x000fce000a7ea425 */
[----:B------:R-:W-:Y:S02]  /*352e0*/  @!P0 IMAD.MOV.U32 R38, RZ, RZ, R26 ;  /* 0x000000ffff268224 */ /* 0x000fe400078e001a */
[----:B------:R-:W-:Y:S02]  /*352f0*/  @!P0 IMAD.MOV.U32 R39, RZ, RZ, R31 ;  /* 0x000000ffff278224 */ /* 0x000fe400078e001f */
[----:B------:R-:W-:Y:S01]  /*35300*/  @!P0 IMAD.WIDE.U32 R38, R24, 0x180, R38 ;  /* 0x0000018018268825 */ /* 0x000fe200078e0026 */
[----:B---3--:R-:W-:-:S04]  /*35310*/  LOP3.LUT R35, R35, 0xff, RZ, 0xc0, !PT ;  /* 0x000000ff23237812 */ /* 0x008fc800078ec0ff */
        /* <DEDUP_REMOVED lines=29> */
[----:B------:R-:W-:-:S04]  /*354f0*/  LOP3.LUT R32, R32, 0xfeffffff, RZ, 0xc0, !PT ;  /* 0xfeffffff20207812 */ /* 0x000fc800078ec0ff */
[----:B------:R-:W-:Y:S02]  /*35500*/  @P3 LOP3.LUT R32, R32, 0x1000000, RZ, 0xfc, !PT ;  /* 0x0100000020203812 */ /* 0x000fe400078efcff */
[----:B------:R-:W-:Y:S02]  /*35510*/  ISETP.GE.AND P3, PT, R9, 0x89, PT ;  /* 0x000000890900780c */ /* 0x000fe40003f66270 */
[----:B0-----:R-:W-:-:S04]  /*35520*/  @!P2 IADD3 R36, P4, P5, R26, UR6, R36 ;  /* 0x000000061a24ac10 */ /* 0x001fc8000fd9e024 */
[----:B------:R-:W-:Y:S02]  /*35530*/  @!P2 IADD3.X R37, R31, UR5, R37, P4, P5 ;  /* 0x000000051f25ac10 */ /* 0x000fe4000a7ea425 */
[----:B------:R-:W-:Y:S01]  /*35540*/  ISETP.LT.OR P4, PT, R30, 0x21, !P3 ;  /* 0x000000211e00780c */ /* 0x000fe20005f81670 */
[----:B------:R-:W-:Y:S01]  /*35550*/  IMAD.U32 R38, RZ, RZ, UR7 ;  /* 0x00000007ff267e24 */ /* 0x000fe2000f8e00ff */
[----:B------:R-:W-:Y:S04]  /*35560*/  @!P0 STL.64 [R1+0xf8], R40 ;  /* 0x0000f82801008387 */ /* 0x000fe80000100a00 */
[----:B------:R-:W4:Y:S01]  /*35570*/  LDL.LU R60, [R1+0x4b8] ;  /* 0x0004b800013c7983 */ /* 0x000f220000300800 */
        /* <DEDUP_REMOVED lines=14> */
[----:B------:R-:W3:Y:S01]  /*35660*/  @!P4 LDG.E.U8 R35, desc[UR54][R14.64+0x20] ;  /* 0x000020360e23c981 */ /* 0x000ee2000c1e1100 */
[----:B------:R-:W-:Y:S01]  /*35670*/  @!P4 IMAD.X R37, R38, 0x1, R37, P2 ;  /* 0x000000012625c824 */ /* 0x000fe200010e0625 */
[----:B------:R-:W-:-:S13]  /*35680*/  ISETP.LT.OR P2, PT, R30, 0x22, !P3 ;  /* 0x000000221e00780c */ /* 0x000fda0005f41670 */
[----:B------:R-:W0:Y:S01]  /*35690*/  @!P2 LDC.64 R38, c[0x0][0x5c0] ;  /* 0x00017000ff26ab82 */ /* 0x000e220000000a00 */
[----:B---3--:R-:W-:-:S04]  /*356a0*/  LOP3.LUT R35, R35, 0xff, RZ, 0xc0, !PT ;  /* 0x000000ff23237812 */ /* 0x008fc800078ec0ff */
[----:B------:R-:W-:-:S05]  /*356b0*/  F2FP.F16.E4M3.UNPACK_B R35, R35 ;  /* 0x00000023ff23723e */ /* 0x000fca00020006ff */
[----:B------:R-:W-:-:S05]  /*356c0*/  HADD2.F32 R35, -RZ, R35.H0_H0 ;  /* 0x20000023ff237230 */ /* 0x000fca0000004100 */
[----:B------:R-:W-:-:S04]  /*356d0*/  FMUL R35, R35, UR46 ;  /* 0x0000002e23237c20 */ /* 0x000fc80008400000 */
[----:B----4-:R-:W-:Y:S01]  /*356e0*/  FFMA R35, R60, UR47, R35 ;  /* 0x0000002f3c237c23 */ /* 0x010fe20008000023 */
[----:B------:R-:W-:Y:S01]  /*356f0*/  IMAD.U32 R40, RZ, RZ, UR8 ;  /* 0x00000008ff287e24 */ /* 0x000fe2000f8e00ff */
[----:B------:R-:W-:Y:S01]  /*35700*/  LOP3.LUT R33, R33, 0xf7ffffff, RZ, 0xc0, !PT ;  /* 0xf7ffffff21217812 */ /* 0x000fe200078ec0ff */
[----:B------:R-:W-:Y:S01]  /*35710*/  IMAD.U32 R42, RZ, RZ, UR7 ;  /* 0x00000007ff2a7e24 */ /* 0x000fe2000f8e00ff */
[----:B------:R-:W3:Y:S01]  /*35720*/  LDL.LU R60, [R1+0x4c0] ;  /* 0x0004c000013c7983 */ /* 0x000ee20000300800 */
[----:B------:R-:W-:-:S05]  /*35730*/  F2FP.SATFINITE.E4M3.F32.PACK_AB_MERGE_C R35, RZ, R35, RZ ;  /* 0x00000023ff23723e */ /* 0x000fca00048070ff */
[----:B------:R1:W-:Y:S02]  /*35740*/  @!P4 STG.E.U8 desc[UR54][R36.64+0x20], R35 ;  /* 0x000020232400c986 */ /* 0x0003e4000c101136 */
[----:B-1----:R-:W-:-:S06]  /*35750*/  PRMT R35, RZ, 0x7610, R35 ;  /* 0x00007610ff237816 */ /* 0x002fcc0000000023 */
[----:B------:R-:W4:Y:S01]  /*35760*/  @!P2 LDG.E.U8 R35, desc[UR54][R14.64+0x21] ;  /* 0x000021360e23a981 */ /* 0x000f22000c1e1100 */
[----:B------:R-:W-:Y:S02]  /*35770*/  @!P2 IADD3 R40, P5, P6, R40, UR6, R26 ;  /* 0x000000062828ac10 */ /* 0x000fe4000febe01a */
[----:B------:R-:W-:Y:S02]  /*35780*/  @P0 LOP3.LUT R33, R33, 0x8000000, RZ, 0xfc, !PT ;  /* 0x0800000021210812 */ /* 0x000fe400078efcff */
[----:B------:R-:W-:Y:S02]  /*35790*/  @!P2 IADD3.X R42, R42, UR5, R31, P5, P6 ;  /* 0x000000052a2aac10 */ /* 0x000fe4000afec41f */
[----:B0-----:R-:W-:Y:S02]  /*357a0*/  @!P2 IADD3 R38, P0, R40, R38, RZ ;  /* 0x000000262826a210 */ /* 0x001fe40007f1e0ff */
[----:B------:R-:W-:-:S03]  /*357b0*/  ISETP.LT.OR P4, PT, R30, 0x29, !P1 ;  /* 0x000000291e00780c */ /* 0x000fc60004f81670 */
[----:B------:R-:W-:-:S10]  /*357c0*/  @!P2 IMAD.X R39, R42, 0x1, R39, P0 ;  /* 0x000000012a27a824 */ /* 0x000fd400000e0627 */
[----:B------:R-:W0:Y:S01]  /*357d0*/  @!P4 LDC.64 R36, c[0x0][0x5c0] ;  /* 0x00017000ff24cb82 */ /* 0x000e220000000a00 */
[----:B----4-:R-:W-:-:S04]  /*357e0*/  LOP3.LUT R35, R35, 0xff, RZ, 0xc0, !PT ;  /* 0x000000ff23237812 */ /* 0x010fc800078ec0ff */
[----:B------:R-:W-:-:S05]  /*357f0*/  F2FP.F16.E4M3.UNPACK_B R35, R35 ;  /* 0x00000023ff23723e */ /* 0x000fca00020006ff */
[----:B------:R-:W-:-:S05]  /*35800*/  HADD2.F32 R35, -RZ, R35.H0_H0 ;  /* 0x20000023ff237230 */ /* 0x000fca0000004100 */
[----:B------:R-:W-:-:S04]  /*35810*/  FMUL R35, R35, UR46 ;  /* 0x0000002e23237c20 */ /* 0x000fc80008400000 */
[----:B--2---:R-:W-:Y:S01]  /*35820*/  FFMA R35, R61, UR47, R35 ;  /* 0x0000002f3d237c23 */ /* 0x004fe20008000023 */
[----:B0-----:R-:W-:Y:S01]  /*35830*/  @!P4 IADD3 R40, P5, P6, R26, UR6, R36 ;  /* 0x000000061a28cc10 */ /* 0x001fe2000febe024 */
[----:B------:R-:W2:Y:S03]  /*35840*/  LDL.LU R61, [R1+0x4c4] ;  /* 0x0004c400013d7983 */ /* 0x000ea60000300800 */
[----:B------:R-:W-:-:S05]  /*35850*/  F2FP.SATFINITE.E4M3.F32.PACK_AB_MERGE_C R35, RZ, R35, RZ ;  /* 0x00000023ff23723e */ /* 0x000fca00048070ff */
[----:B------:R0:W-:Y:S02]  /*35860*/  @!P2 STG.E.U8 desc[UR54][R38.64+0x21], R35 ;  /* 0x000021232600a986 */ /* 0x0001e4000c101136 */
[----:B0-----:R-:W-:-:S06]  /*35870*/  PRMT R35, RZ, 0x7610, R35 ;  /* 0x00007610ff237816 */ /* 0x001fcc0000000023 */
[----:B------:R-:W4:Y:S01]  /*35880*/  @!P4 LDG.E.U8 R35, desc[UR54][R12.64+0x28] ;  /* 0x000028360c23c981 */ /* 0x000f22000c1e1100 */
[----:B------:R-:W-:Y:S02]  /*35890*/  @!P4 IADD3.X R41, R31, UR5, R37, P5, P6 ;  /* 0x000000051f29cc10 */ /* 0x000fe4000afec425 */
[----:B------:R-:W-:-:S13]  /*358a0*/  ISETP.LT.OR P5, PT, R30, 0x2a, !P1 ;  /* 0x0000002a1e00780c */ /* 0x000fda0004fa1670 */
[----:B------:R-:W0:Y:S01]  /*358b0*/  @!P5 LDC.64 R36, c[0x0][0x5c0] ;  /* 0x00017000ff24db82 */ /* 0x000e220000000a00 */
        /* <DEDUP_REMOVED lines=8> */
[----:B------:R1:W-:Y:S02]  /*35940*/  @!P4 STG.E.U8 desc[UR54][R40.64+0x28], R35 ;  /* 0x000028232800c986 */ /* 0x0003e4000c101136 */
[----:B-1----:R-:W-:-:S06]  /*35950*/  PRMT R35, RZ, 0x7610, R35 ;  /* 0x00007610ff237816 */ /* 0x002fcc0000000023 */
[----:B------:R-:W4:Y:S01]  /*35960*/  @!P5 LDG.E.U8 R35, desc[UR54][R12.64+0x29] ;  /* 0x000029360c23d981 */ /* 0x000f22000c1e1100 */
[----:B0-----:R-:W-:-:S04]  /*35970*/  @!P5 IADD3 R38, P2, P6, R26, UR6, R36 ;  /* 0x000000061a26dc10 */ /* 0x001fc8000fe5e024 */
[----:B------:R-:W-:Y:S02]  /*35980*/  @!P5 IADD3.X R39, R31, UR5, R37, P2, P6 ;  /* 0x000000051f27dc10 */ /* 0x000fe400097ec425 */
[----:B------:R-:W0:Y:S02]  /*35990*/  @!P0 LDC.64 R36, c[0x0][0x5c0] ;  /* 0x00017000ff248b82 */ /* 0x000e240000000a00 */
[----:B0-----:R-:W-:-:S04]  /*359a0*/  @!P0 IADD3 R44, P2, P6, R26, UR6, R36 ;  /* 0x000000061a2c8c10 */ /* 0x001fc8000fe5e024 */
[----:B------:R-:W-:Y:S02]  /*359b0*/  @!P0 IADD3.X R45, R31, UR5, R37, P2, P6 ;  /* 0x000000051f2d8c10 */ /* 0x000fe400097ec425 */
[----:B------:R-:W-:-:S13]  /*359c0*/  ISETP.LT.OR P2, PT, R30, 0x32, !P1 ;  /* 0x000000321e00780c */ /* 0x000fda0004f41670 */
[----:B------:R-:W0:Y:S02]  /*359d0*/  @!P2 LDC.64 R36, c[0x0][0x5c0] ;  /* 0x00017000ff24ab82 */ /* 0x000e240000000a00 */
[----:B0-----:R-:W-:-:S04]  /*359e0*/  @!P2 IADD3 R42, P4, P6, R26, UR6, R36 ;  /* 0x000000061a2aac10 */ /* 0x001fc8000fe9e024 */
        /* <DEDUP_REMOVED lines=9> */
[----:B------:R-:W-:-:S13]  /*35a80*/  ISETP.LT.OR P5, PT, R30, 0x29, !P3 ;  /* 0x000000291e00780c */ /* 0x000fda0005fa1670 */
[----:B------:R-:W1:Y:S01]  /*35a90*/  @!P5 LDC.64 R36, c[0x0][0x5c0] ;  /* 0x00017000ff24db82 */ /* 0x000e620000000a00 */
[----:B0-----:R-:W-:Y:S02]  /*35aa0*/  IMAD.U32 R35, RZ, RZ, UR8 ;  /* 0x00000008ff237e24 */ /* 0x001fe4000f8e00ff */
[----:B------:R-:W-:-:S03]  /*35ab0*/  IMAD.U32 R38, RZ, RZ, UR7 ;  /* 0x00000007ff267e24 */ /* 0x000fc6000f8e00ff */
[----:B------:R-:W-:-:S04]  /*35ac0*/  @!P5 IADD3 R35, P4, P6, R35, UR6, R26 ;  /* 0x000000062323dc10 */ /* 0x000fc8000fe9e01a */
[----:B------:R-:W-:Y:S02]  /*35ad0*/  @!P5 IADD3.X R38, R38, UR5, R31, P4, P6 ;  /* 0x000000052626dc10 */ /* 0x000fe4000a7ec41f */
[----:B-1----:R-:W-:Y:S02]  /*35ae0*/  @!P5 IADD3 R36, P4, R35, R36, RZ ;  /* 0x000000242324d210 */ /* 0x002fe40007f9e0ff */
[----:B------:R-:W-:-:S06]  /*35af0*/  PRMT R35, RZ, 0x7610, R35 ;  /* 0x00007610ff237816 */ /* 0x000fcc0000000023 */
[----:B------:R-:W4:Y:S01]  /*35b00*/  @!P5 LDG.E.U8 R35, desc[UR54][R14.64+0x28] ;  /* 0x000028360e23d981 */ /* 0x000f22000c1e1100 */
[----:B------:R-:W-:Y:S01]  /*35b10*/  @!P5 IMAD.X R37, R38, 0x1, R37, P4 ;  /* 0x000000012625d824 */ /* 0x000fe200020e0625 */
[----:B------:R-:W-:Y:S02]  /*35b20*/  ISETP.LT.OR P4, PT, R30, 0x2a, !P3 ;  /* 0x0000002a1e00780c */ /* 0x000fe40005f81670 */
[----:B------:R-:W-:Y:S02]  /*35b30*/  LOP3.LUT R32, R32, 0xfbffffff, RZ, 0xc0, !PT ;  /* 0xfbffffff20207812 */ /* 0x000fe400078ec0ff */
[----:B----4-:R-:W-:-:S09]  /*35b40*/  LOP3.LUT R35, R35, 0xff, RZ, 0xc0, !PT ;  /* 0x000000ff23237812 */ /* 0x010fd200078ec0ff */
[----:B------:R-:W0:Y:S01]  /*35b50*/  @!P4 LDC.64 R38, c[0x0][0x5c0] ;  /* 0x00017000ff26cb82 */ /* 0x000e220000000a00 */
[----:B------:R-:W-:-:S05]  /*35b60*/  F2FP.F16.E4M3.UNPACK_B R35, R35 ;  /* 0x00000023ff23723e */ /* 0x000fca00020006ff */
[----:B------:R-:W-:-:S05]  /*35b70*/  HADD2.F32 R35, -RZ, R35.H0_H0 ;  /* 0x20000023ff237230 */ /* 0x000fca0000004100 */
[----:B------:R-:W-:-:S04]  /*35b80*/  FMUL R35, R35, UR46 ;  /* 0x0000002e23237c20 */ /* 0x000fc80008400000 */
[----:B---3--:R-:W-:Y:S01]  /*35b90*/  FFMA R35, R60, UR47, R35 ;  /* 0x0000002f3c237c23 */ /* 0x008fe20008000023 */
[----:B------:R-:W-:Y:S01]  /*35ba0*/  @P2 LOP3.LUT R32, R32, 0x4000000, RZ, 0xfc, !PT ;  /* 0x0400000020202812 */ /* 0x000fe200078efcff */
[----:B------:R-:W-:Y:S01]  /*35bb0*/  IMAD.U32 R40, RZ, RZ, UR8 ;  /* 0x00000008ff287e24 */ /* 0x000fe2000f8e00ff */
[----:B------:R-:W-:Y:S01]  /*35bc0*/  LOP3.LUT R0, R0, 0xfffffffd, RZ, 0xc0, !PT ;  /* 0xfffffffd00007812 */ /* 0x000fe200078ec0ff */
[----:B------:R-:W-:Y:S01]  /*35bd0*/  IMAD.U32 R41, RZ, RZ, UR7 ;  /* 0x00000007ff297e24 */ /* 0x000fe2000f8e00ff */
[----:B------:R-:W-:Y:S01]  /*35be0*/  F2FP.SATFINITE.E4M3.F32.PACK_AB_MERGE_C R35, RZ, R35, RZ ;  /* 0x00000023ff23723e */ /* 0x000fe200048070ff */
[----:B------:R-:W3:Y:S04]  /*35bf0*/  LDL.LU R60, [R1+0x4d0] ;  /* 0x0004d000013c7983 */ /* 0x000ee80000300800 */
[----:B------:R1:W-:Y:S02]  /*35c00*/  @!P5 STG.E.U8 desc[UR54][R36.64+0x28], R35 ;  /* 0x000028232400d986 */ /* 0x0003e4000c101136 */
[----:B-1----:R-:W-:-:S06]  /*35c10*/  PRMT R35, RZ, 0x7610, R35 ;  /* 0x00007610ff237816 */ /* 0x002fcc0000000023 */
[----:B------:R-:W4:Y:S01]  /*35c20*/  @!P4 LDG.E.U8 R35, desc[UR54][R14.64+0x29] ;  /* 0x000029360e23c981 */ /* 0x000f22000c1e1100 */
[----:B------:R-:W-:-:S13]  /*35c30*/  ISETP.LT.OR P2, PT, R30, 0x39, !P1 ;  /* 0x000000391e00780c */ /* 0x000fda0004f41670 */
[----:B------:R-:W1:Y:S01]  /*35c40*/  @!P2 LDC.64 R36, c[0x0][0x5c0] ;  /* 0x00017000ff24ab82 */ /* 0x000e620000000a00 */
[----:B------:R-:W-:Y:S02]  /*35c50*/  @P0 LOP3.LUT R0, R0, 0x2, RZ, 0xfc, !PT ;  /* 0x0000000200000812 */ /* 0x000fe400078efcff */
[----:B------:R-:W-:Y:S02]  /*35c60*/  @!P4 IADD3 R40, P0, P6, R40, UR6, R26 ;  /* 0x000000062828cc10 */ /* 0x000fe4000fe1e01a */
[----:B------:R-:W-:Y:S02]  /*35c70*/  LOP3.LUT R0, R0, 0xfffffffb, RZ, 0xc0, !PT ;  /* 0xfffffffb00007812 */ /* 0x000fe400078ec0ff */
[----:B------:R-:W-:Y:S02]  /*35c80*/  @!P4 IADD3.X R41, R41, UR5, R31, P0, P6 ;  /* 0x000000052929cc10 */ /* 0x000fe400087ec41f */
[----:B0-----:R-:W-:Y:S02]  /*35c90*/  @!P4 IADD3 R38, P0, R40, R38, RZ ;  /* 0x000000262826c210 */ /* 0x001fe40007f1e0ff */
[----:B------:R-:W-:-:S03]  /*35ca0*/  @P2 LOP3.LUT R0, R0, 0x4, RZ, 0xfc, !PT ;  /* 0x0000000400002812 */ /* 0x000fc600078efcff */
[----:B------:R-:W-:Y:S01]  /*35cb0*/  @!P4 IMAD.X R39, R41, 0x1, R39, P0 ;  /* 0x000000012927c824 */ /* 0x000fe200000e0627 */
[----:B-1----:R-:W-:-:S04]  /*35cc0*/  @!P2 IADD3 R46, P5, P6, R26, UR6, R36 ;  /* 0x000000061a2eac10 */ /* 0x002fc8000febe024 */
[----:B------:R-:W-:Y:S02]  /*35cd0*/  @!P2 IADD3.X R47, R31, UR5, R37, P5, P6 ;  /* 0x000000051f2fac10 */ /* 0x000fe4000afec425 */
[C---:B------:R-:W-:Y:S02]  /*35ce0*/  LOP3.LUT P2, RZ, R32.reuse, 0x4000000, RZ, 0xc0, !PT ;  /* 0x0400000020ff7812 */ /* 0x040fe4000784c0ff */
[----:B------:R-:W-:-:S04]  /*35cf0*/  LOP3.LUT R32, R32, 0xffdfffff, RZ, 0xc0, !PT ;  /* 0xffdfffff20207812 */ /* 0x000fc800078ec0ff */
        /* <DEDUP_REMOVED lines=9> */
[----:B------:R-:W-:Y:S02]  /*35d90*/  ISETP.LT.OR P4, PT, R30, 0x3a, !P1 ;  /* 0x0000003a1e00780c */ /* 0x000fe40004f81670 */
[----:B------:R-:W-:Y:S02]  /*35da0*/  LOP3.LUT P1, RZ, R0, 0x2, RZ, 0xc0, !PT ;  /* 0x0000000200ff7812 */ /* 0x000fe4000782c0ff */
[----:B0-----:R-:W-:-:S09]  /*35db0*/  PRMT R35, RZ, 0x7610, R35 ;  /* 0x00007610ff237816 */ /* 0x001fd20000000023 */
[----:B------:R-:W0:Y:S02]  /*35dc0*/  @!P4 LDC.64 R36, c[0x0][0x5c0] ;  /* 0x00017000ff24cb82 */ /* 0x000e240000000a00 */
[----:B------:R-:W4:Y:S01]  /*35dd0*/  @!P1 LDG.E.U8 R35, desc[UR54][R12.64+0x30] ;  /* 0x000030360c239981 */ /* 0x000f22000c1e1100 */
[----:B------:R-:W-:Y:S02]  /*35de0*/  LOP3.LUT R32, R32, 0xfdffffff, RZ, 0xc0, !PT ;  /* 0xfdffffff20207812 */ /* 0x000fe400078ec0ff */
[----:B------:R-:W-:Y:S02]  /*35df0*/  ISETP.GE.AND P0, PT, R9, 0x101, PT ;  /* 0x000001010900780c */ /* 0x000fe40003f06270 */
[----:B------:R-:W-:Y:S02]  /*35e00*/  @P4 LOP3.LUT R32, R32, 0x2000000, RZ, 0xfc, !PT ;  /* 0x0200000020204812 */ /* 0x000fe400078efcff */
[----:B0-----:R-:W-:-:S04]  /*35e10*/  @!P4 IADD3 R40, P5, P6, R26, UR6, R36 ;  /* 0x000000061a28cc10 */ /* 0x001fc8000febe024 */
        /* <DEDUP_REMOVED lines=8> */
[----:B0-----:R-:W-:Y:S01]  /*35ea0*/  @!P4 IADD3 R48, P5, P6, R26, UR11, R36 ;  /* 0x0000000b1a30cc10 */ /* 0x001fe2000febe024 */
[----:B------:R-:W-:Y:S01]  /*35eb0*/  IMAD.U32 R38, RZ, RZ, UR7 ;  /* 0x00000007ff267e24 */ /* 0x000fe2000f8e00ff */
[----:B------:R-:W3:Y:S02]  /*35ec0*/  LDL.LU R60, [R1+0x4d8] ;  /* 0x0004d800013c7983 */ /* 0x000ee40000300800 */
[----:B------:R-:W-:-:S05]  /*35ed0*/  F2FP.SATFINITE.E4M3.F32.PACK_AB_MERGE_C R35, RZ, R35, RZ ;  /* 0x00000023ff23723e */ /* 0x000fca00048070ff */
[----:B------:R0:W-:Y:S02]  /*35ee0*/  @!P1 STG.E.U8 desc[UR54][R44.64+0x30], R35 ;  /* 0x000030232c009986 */ /* 0x0001e4000c101136 */
[----:B0-----:R-:W-:-:S06]  /*35ef0*/  PRMT R35, RZ, 0x7610, R35 ;  /* 0x00007610ff237816 */ /* 0x001fcc0000000023 */
[----:B------:R-:W4:Y:S01]  /*35f00*/  @!P2 LDG.E.U8 R35, desc[UR54][R12.64+0x31] ;  /* 0x000031360c23a981 */ /* 0x000f22000c1e1100 */
[----:B------:R-:W-:Y:S02]  /*35f10*/  ISETP.LT.OR P1, PT, R30, 0x22, !P0 ;  /* 0x000000221e00780c */ /* 0x000fe40004721670 */
[----:B------:R-:W-:-:S11]  /*35f20*/  @!P4 IADD3.X R49, R31, UR10, R37, P5, P6 ;  /* 0x0000000a1f31cc10 */ /* 0x000fd6000afec425 */
[----:B------:R-:W0:Y:S02]  /*35f30*/  @!P1 LDC.64 R36, c[0x0][0x5c0] ;  /* 0x00017000ff249b82 */ /* 0x000e240000000a00 */
        /* <DEDUP_REMOVED lines=12> */
[----:B-1----:R-:W-:-:S05]  /*36000*/  IMAD.U32 R35, RZ, RZ, UR8 ;  /* 0x00000008ff237e24 */ /* 0x002fca000f8e00ff */
[----:B------:R-:W-:-:S04]  /*36010*/  @!P5 IADD3 R35, P2, P6, R35, UR6, R26 ;  /* 0x000000062323dc10 */ /* 0x000fc8000fe5e01a */
[----:B------:R-:W-:Y:S02]  /*36020*/  @!P5 IADD3.X R38, R38, UR5, R31, P2, P6 ;  /* 0x000000052626dc10 */ /* 0x000fe400097ec41f */
[----:B0-----:R-:W-:Y:S02]  /*36030*/  @!P5 IADD3 R36, P2, R35, R36, RZ ;  /* 0x000000242324d210 */ /* 0x001fe40007f5e0ff */
[----:B------:R-:W-:-:S06]  /*36040*/  PRMT R35, RZ, 0x7610, R35 ;  /* 0x00007610ff237816 */ /* 0x000fcc0000000023 */
[----:B------:R-:W4:Y:S01]  /*36050*/  @!P5 LDG.E.U8 R35, desc[UR54][R14.64+0x30] ;  /* 0x000030360e23d981 */ /* 0x000f22000c1e1100 */
[----:B------:R-:W-:Y:S01]  /*36060*/  @!P5 IMAD.X R37, R38, 0x1, R37, P2 ;  /* 0x000000012625d824 */ /* 0x000fe200010e0625 */
[----:B------:R-:W-:Y:S02]  /*36070*/  ISETP.LT.OR P2, PT, R30, 0x32, !P3 ;  /* 0x000000321e00780c */ /* 0x000fe40005f41670 */
[----:B------:R-:W-:Y:S02]  /*36080*/  LOP3.LUT R0, R0, 0xffffffef, RZ, 0xc0, !PT ;  /* 0xffffffef00007812 */ /* 0x000fe400078ec0ff */
[----:B----4-:R-:W-:Y:S01]  /*36090*/  LOP3.LUT R35, R35, 0xff, RZ, 0xc0, !PT ;  /* 0x000000ff23237812 */ /* 0x010fe200078ec0ff */
[----:B------:R-:W-:-:S08]  /*360a0*/  IMAD.U32 R42, RZ, RZ, UR8 ;  /* 0x00000008ff2a7e24 */ /* 0x000fd0000f8e00ff */
        /* <DEDUP_REMOVED lines=8> */
[----:B------:R-:W3:Y:S01]  /*36130*/  LDL.LU R60, [R1+0x4e0] ;  /* 0x0004e000013c7983 */ /* 0x000ee20000300800 */
[----:B------:R-:W-:-:S05]  /*36140*/  F2FP.SATFINITE.E4M3.F32.PACK_AB_MERGE_C R35, RZ, R35, RZ ;  /* 0x00000023ff23723e */ /* 0x000fca00048070ff */
[----:B------:R1:W-:Y:S02]  /*36150*/  @!P5 STG.E.U8 desc[UR54][R36.64+0x30], R35 ;  /* 0x000030232400d986 */ /* 0x0003e4000c101136 */
[----:B-1----:R-:W-:-:S06]  /*36160*/  PRMT R35, RZ, 0x7610, R35 ;  /* 0x00007610ff237816 */ /* 0x002fcc0000000023 */
[----:B------:R-:W4:Y:S01]  /*36170*/  @!P2 LDG.E.U8 R35, desc[UR54][R14.64+0x31] ;  /* 0x000031360e23a981 */ /* 0x000f22000c1e1100 */
[----:B------:R-:W-:-:S04]  /*36180*/  LOP3.LUT R0, R0, 0xfffffff7, RZ, 0xc0, !PT ;  /* 0xfffffff700007812 */ /* 0x000fc800078ec0ff */
[----:B------:R-:W-:Y:S02]  /*36190*/  @P1 LOP3.LUT R0, R0, 0x8, RZ, 0xfc, !PT ;  /* 0x0000000800001812 */ /* 0x000fe400078efcff */
[----:B------:R-:W-:-:S04]  /*361a0*/  @!P2 IADD3 R42, P1, P6, R42, UR6, R26 ;  /* 0x000000062a2aac10 */ /* 0x000fc8000fe3e01a */
[----:B------:R-:W-:Y:S02]  /*361b0*/  @!P2 IADD3.X R43, R43, UR5, R31, P1, P6 ;  /* 0x000000052b2bac10 */ /* 0x000fe40008fec41f */
[----:B------:R-:W-:-:S13]  /*361c0*/  ISETP.LT.OR P1, PT, R30, 0x29, !P0 ;  /* 0x000000291e00780c */ /* 0x000fda0004721670 */
[----:B------:R-:W1:Y:S01]  /*361d0*/  @!P1 LDC.64 R36, c[0x0][0x5c0] ;  /* 0x00017000ff249b82 */ /* 0x000e620000000a00 */
[----:B0-----:R-:W-:Y:S02]  /*361e0*/  @!P2 IADD3 R38, P4, R42, R38, RZ ;  /* 0x000000262a26a210 */ /* 0x001fe40007f9e0ff */
[----:B------:R-:W-:-:S03]  /*361f0*/  @P1 LOP3.LUT R32, R32, 0x400000, RZ, 0xfc, !PT ;  /* 0x0040000020201812 */ /* 0x000fc600078efcff */
[----:B------:R-:W-:Y:S01]  /*36200*/  @!P2 IMAD.X R39, R43, 0x1, R39, P4 ;  /* 0x000000012b27a824 */ /* 0x000fe200020e0627 */
[----:B-1----:R-:W-:-:S04]  /*36210*/  @!P1 IADD3 R50, P5, P6, R26, UR11, R36 ;  /* 0x0000000b1a329c10 */ /* 0x002fc8000febe024 */
[----:B------:R-:W-:Y:S02]  /*36220*/  @!P1 IADD3.X R51, R31, UR10, R37, P5, P6 ;  /* 0x0000000a1f339c10 */ /* 0x000fe4000afec425 */
[----:B------:R-:W-:Y:S02]  /*36230*/  LOP3.LUT P1, RZ, R0, 0x4, RZ, 0xc0, !PT ;  /* 0x0000000400ff7812 */ /* 0x000fe4000782c0ff */
[----:B----4-:R-:W-:-:S04]  /*36240*/  LOP3.LUT R35, R35, 0xff, RZ, 0xc0, !PT ;  /* 0x000000ff23237812 */ /* 0x010fc800078ec0ff */
[----:B------:R-:W-:-:S05]  /*36250*/  F2FP.F16.E4M3.UNPACK_B R35, R35 ;  /* 0x00000023ff23723e */ /* 0x000fca00020006ff */
[----:B------:R-:W-:-:S05]  /*36260*/  HADD2.F32 R35, -RZ, R35.H0_H0 ;  /* 0x20000023ff237230 */ /* 0x000fca0000004100 */
[----:B------:R-:W-:-:S04]  /*36270*/  FMUL R35, R35, UR46 ;  /* 0x0000002e23237c20 */ /* 0x000fc80008400000 */
[----:B--2---:R-:W-:Y:S01]  /*36280*/  FFMA R35, R61, UR47, R35 ;  /* 0x0000002f3d237c23 */ /* 0x004fe20008000023 */
[----:B------:R-:W-:Y:S01]  /*36290*/  LOP3.LUT P4, RZ, R32, 0x2000000, RZ, 0xc0, !PT ;  /* 0x0200000020ff7812 */ /* 0x000fe2000788c0ff */
[----:B------:R-:W2:Y:S03]  /*362a0*/  LDL.LU R61, [R1+0x4e4] ;  /* 0x0004e400013d7983 */ /* 0x000ea60000300800 */
[----:B------:R-:W-:-:S05]  /*362b0*/  F2FP.SATFINITE.E4M3.F32.PACK_AB_MERGE_C R35, RZ, R35, RZ ;  /* 0x00000023ff23723e */ /* 0x000fca00048070ff */
[----:B------:R0:W-:Y:S02]  /*362c0*/  @!P2 STG.E.U8 desc[UR54][R38.64+0x31], R35 ;  /* 0x000031232600a986 */ /* 0x0001e4000c101136 */
[----:B0-----:R-:W-:-:S06]  /*362d0*/  PRMT R35, RZ, 0x7610, R35 ;  /* 0x00007610ff237816 */ /* 0x001fcc0000000023 */
[----:B------:R-:W4:Y:S01]  /*362e0*/  @!P1 LDG.E.U8 R35, desc[UR54][R12.64+0x38] ;  /* 0x000038360c239981 */ /* 0x000f22000c1e1100 */
[----:B------:R-:W-:-:S13]  /*362f0*/  ISETP.LT.OR P2, PT, R30, 0x2a, !P0 ;  /* 0x0000002a1e00780c */ /* 0x000fda0004741670 */
[----:B------:R-:W0:Y:S01]  /*36300*/  @!P2 LDC.64 R36, c[0x0][0x5c0] ;  /* 0x00017000ff24ab82 */ /* 0x000e220000000a00 */
[----:B------:R-:W-:-:S04]  /*36310*/  LOP3.LUT R32, R32, 0xff7fffff, RZ, 0xc0, !PT ;  /* 0xff7fffff20207812 */ /* 0x000fc800078ec0ff */
[----:B------:R-:W-:Y:S02]  /*36320*/  @P2 LOP3.LUT R32, R32, 0x800000, RZ, 0xfc, !PT ;  /* 0x0080000020202812 */ /* 0x000fe400078efcff */
[----:B0-----:R-:W-:Y:S02]  /*36330*/  @!P2 IADD3 R42, P5, P6, R26, UR11, R36 ;  /* 0x0000000b1a2aac10 */ /* 0x001fe4000febe024 */
[----:B----4-:R-:W-:-:S04]  /*36340*/  LOP3.LUT R35, R35, 0xff, RZ, 0xc0, !PT ;  /* 0x000000ff23237812 */ /* 0x010fc800078ec0ff */
[----:B------:R-:W-:-:S05]  /*36350*/  F2FP.F16.E4M3.UNPACK_B R35, R35 ;  /* 0x00000023ff23723e */ /* 0x000fca00020006ff */
[----:B------:R-:W-:-:S05]  /*36360*/  HADD2.F32 R35, -RZ, R35.H0_H0 ;  /* 0x20000023ff237230 */ /* 0x000fca0000004100 */
[----:B------:R-:W-:-:S04]  /*36370*/  FMUL R35, R35, UR46 ;  /* 0x0000002e23237c20 */ /* 0x000fc80008400000 */
[----:B---3--:R-:W-:Y:S01]  /*36380*/  FFMA R35, R60, UR47, R35 ;  /* 0x0000002f3c237c23 */ /* 0x008fe20008000023 */
[----:B------:R-:W-:Y:S01]  /*36390*/  @!P2 IADD3.X R43, R31, UR10, R37, P5, P6 ;  /* 0x0000000a1f2bac10 */ /* 0x000fe2000afec425 */
[----:B------:R-:W-:Y:S01]  /*363a0*/  IMAD.U32 R38, RZ, RZ, UR7 ;  /* 0x00000007ff267e24 */ /* 0x000fe2000f8e00ff */
[----:B------:R-:W3:Y:S02]  /*363b0*/  LDL.LU R60, [R1+0x4e8] ;  /* 0x0004e800013c7983 */ /* 0x000ee40000300800 */
[----:B------:R-:W-:-:S05]  /*363c0*/  F2FP.SATFINITE.E4M3.F32.PACK_AB_MERGE_C R35, RZ, R35, RZ ;  /* 0x00000023ff23723e */ /* 0x000fca00048070ff */
[----:B------:R0:W-:Y:S02]  /*363d0*/  @!P1 STG.E.U8 desc[UR54][R46.64+0x38], R35 ;  /* 0x000038232e009986 */ /* 0x0001e4000c101136 */
[----:B0-----:R-:W-:-:S06]  /*363e0*/  PRMT R35, RZ, 0x7610, R35 ;  /* 0x00007610ff237816 */ /* 0x001fcc0000000023 */
[----:B------:R-:W4:Y:S01]  /*363f0*/  @!P4 LDG.E.U8 R35, desc[UR54][R12.64+0x39] ;  /* 0x000039360c23c981 */ /* 0x000f22000c1e1100 */
[----:B------:R-:W-:-:S13]  /*36400*/  ISETP.LT.OR P2, PT, R30, 0x31, !P0 ;  /* 0x000000311e00780c */ /* 0x000fda0004741670 */
[----:B------:R-:W0:Y:S01]  /*36410*/  @!P2 LDC.64 R36, c[0x0][0x5c0] ;  /* 0x00017000ff24ab82 */ /* 0x000e220000000a00 */
[----:B------:R-:W-:Y:S02]  /*36420*/  ISETP.LT.OR P1, PT, R30, 0x32, !P0 ;  /* 0x000000321e00780c */ /* 0x000fe40004721670 */
[----:B0-----:R-:W-:-:S04]  /*36430*/  @!P2 IADD3 R52, P5, P6, R26, UR11, R36 ;  /* 0x0000000b1a34ac10 */ /* 0x001fc8000febe024 */
[----:B------:R-:W-:-:S07]  /*36440*/  @!P2 IADD3.X R53, R31, UR10, R37, P5, P6 ;  /* 0x0000000a1f35ac10 */ /* 0x000fce000afec425 */
        /* <DEDUP_REMOVED lines=21> */
[----:B------:R-:W-:-:S11]  /*365a0*/  LOP3.LUT R0, R0, 0xffffff7f, RZ, 0xc0, !PT ;  /* 0xffffff7f00007812 */ /* 0x000fd600078ec0ff */
[----:B------:R-:W0:Y:S01]  /*365b0*/  @!P4 LDC.64 R38, c[0x0][0x5c0] ;  /* 0x00017000ff26cb82 */ /* 0x000e220000000a00 */
[----:B----4-:R-:W-:-:S04]  /*365c0*/  LOP3.LUT R35, R35, 0xff, RZ, 0xc0, !PT ;  /* 0x000000ff23237812 */ /* 0x010fc800078ec0ff */
[----:B------:R-:W-:-:S05]  /*365d0*/  F2FP.F16.E4M3.UNPACK_B R35, R35 ;  /* 0x00000023ff23723e */ /* 0x000fca00020006ff */
[----:B------:R-:W-:-:S05]  /*365e0*/  HADD2.F32 R35, -RZ, R35.H0_H0 ;  /* 0x20000023ff237230 */ /* 0x000fca0000004100 */
[----:B------:R-:W-:-:S04]  /*365f0*/  FMUL R35, R35, UR46 ;  /* 0x0000002e23237c20 */ /* 0x000fc80008400000 */
[----:B---3--:R-:W-:Y:S01]  /*36600*/  FFMA R35, R60, UR47, R35 ;  /* 0x0000002f3c237c23 */ /* 0x008fe20008000023 */
[----:B------:R-:W-:Y:S01]  /*36610*/  @P2 LOP3.LUT R0, R0, 0x80, RZ, 0xfc, !PT ;  /* 0x0000008000002812 */ /* 0x000fe200078efcff */
[----:B------:R-:W-:Y:S01]  /*36620*/  IMAD.U32 R40, RZ, RZ, UR8 ;  /* 0x00000008ff287e24 */ /* 0x000fe2000f8e00ff */
[----:B------:R-:W3:Y:S02]  /*36630*/  LDL.LU R60, [R1+0x4f0] ;  /* 0x0004f000013c7983 */ /* 0x000ee40000300800 */
[----:B------:R-:W-:-:S05]  /*36640*/  F2FP.SATFINITE.E4M3.F32.PACK_AB_MERGE_C R35, RZ, R35, RZ ;  /* 0x00000023ff23723e */ /* 0x000fca00048070ff */
[----:B------:R1:W-:Y:S02]  /*36650*/  @!P5 STG.E.U8 desc[UR54][R36.64+0x38], R35 ;  /* 0x000038232400d986 */ /* 0x0003e4000c101136 */
[----:B-1----:R-:W-:-:S06]  /*36660*/  PRMT R35, RZ, 0x7610, R35 ;  /* 0x00007610ff237816 */ /* 0x002fcc0000000023 */
[----:B------:R-:W4:Y:S01]  /*36670*/  @!P4 LDG.E.U8 R35, desc[UR54][R14.64+0x39] ;  /* 0x000039360e23c981 */ /* 0x000f22000c1e1100 */
[----:B------:R-:W-:Y:S01]  /*36680*/  LOP3.LUT R0, R0, 0xfffffffb, RZ, 0xc0, !PT ;  /* 0xfffffffb00007812 */ /* 0x000fe200078ec0ff */
[----:B------:R-:W-:-:S03]  /*36690*/  IMAD.U32 R41, RZ, RZ, UR7 ;  /* 0x00000007ff297e24 */ /* 0x000fc6000f8e00ff */
[----:B------:R-:W-:Y:S02]  /*366a0*/  @P1 LOP3.LUT R0, R0, 0x4, RZ, 0xfc, !PT ;  /* 0x0000000400001812 */ /* 0x000fe400078efcff */
[----:B------:R-:W-:-:S04]  /*366b0*/  @!P4 IADD3 R40, P1, P6, R40, UR6, R26 ;  /* 0x000000062828cc10 */ /* 0x000fc8000fe3e01a */
[----:B------:R-:W-:Y:S02]  /*366c0*/  @!P4 IADD3.X R41, R41, UR5, R31, P1, P6 ;  /* 0x000000052929cc10 */ /* 0x000fe40008fec41f */
[----:B0-----:R-:W-:Y:S02]  /*366d0*/  @!P4 IADD3 R38, P1, R40, R38, RZ ;  /* 0x000000262826c210 */ /* 0x001fe40007f3e0ff */
[----:B------:R-:W-:-:S03]  /*366e0*/  LOP3.LUT P2, RZ, R0, 0x10, RZ, 0xc0, !PT ;  /* 0x0000001000ff7812 */ /* 0x000fc6000784c0ff */
[----:B------:R-:W-:Y:S01]  /*366f0*/  @!P4 IMAD.X R39, R41, 0x1, R39, P1 ;  /* 0x000000012927c824 */ /* 0x000fe200008e0627 */
[----:B----4-:R-:W-:-:S04]  /*36700*/  LOP3.LUT R35, R35, 0xff, RZ, 0xc0, !PT ;  /* 0x000000ff23237812 */ /* 0x010fc800078ec0ff */
[----:B------:R-:W-:-:S05]  /*36710*/  F2FP.F16.E4M3.UNPACK_B R35, R35 ;  /* 0x00000023ff23723e */ /* 0x000fca00020006ff */
[----:B------:R-:W-:-:S05]  /*36720*/  HADD2.F32 R35, -RZ, R35.H0_H0 ;  /* 0x20000023ff237230 */ /* 0x000fca0000004100 */
[----:B------:R-:W-:-:S04]  /*36730*/  FMUL R35, R35, UR46 ;  /* 0x0000002e23237c20 */ /* 0x000fc80008400000 */
[----:B--2---:R-:W-:Y:S01]  /*36740*/  FFMA R35, R61, UR47, R35 ;  /* 0x0000002f3d237c23 */ /* 0x004fe20008000023 */
[----:B------:R-:W-:Y:S01]  /*36750*/  ISETP.LT.OR P3, PT, R30, 0x39, !P0 ;  /* 0x000000391e00780c */ /* 0x000fe20004761670 */
[----:B------:R-:W2:Y:S03]  /*36760*/  LDL.LU R61, [R1+0x4f4] ;  /* 0x0004f400013d7983 */ /* 0x000ea60000300800 */
[----:B------:R-:W-:-:S05]  /*36770*/  F2FP.SATFINITE.E4M3.F32.PACK_AB_MERGE_C R35, RZ, R35, RZ ;  /* 0x00000023ff23723e */ /* 0x000fca00048070ff */
[----:B------:R0:W-:Y:S01]  /*36780*/  @!P4 STG.E.U8 desc[UR54][R38.64+0x39], R35 ;  /* 0x000039232600c986 */ /* 0x0001e2000c101136 */
[----:B------:R-:W-:-:S03]  /*36790*/  LOP3.LUT R0, R0, 0xfffffeff, RZ, 0xc0, !PT ;  /* 0xfffffeff00007812 */ /* 0x000fc600078ec0ff */
[----:B------:R-:W1:Y:S01]  /*367a0*/  @!P3 LDC.64 R36, c[0x0][0x5c0] ;  /* 0x00017000ff24bb82 */ /* 0x000e620000000a00 */
[----:B0-----:R-:W-:-:S06]  /*367b0*/  PRMT R35, RZ, 0x7610, R35 ;  /* 0x00007610ff237816 */ /* 0x001fcc0000000023 */
[----:B------:R-:W4:Y:S01]  /*367c0*/  @!P2 LDG.E.U8 R35, desc[UR54][R16.64+0x20] ;  /* 0x000020361023a981 */ /* 0x000f22000c1e1100 */
[----:B------:R-:W-:-:S04]  /*367d0*/  @P3 LOP3.LUT R0, R0, 0x100, RZ, 0xfc, !PT ;  /* 0x0000010000003812 */ /* 0x000fc800078efcff */
[----:B------:R-:W-:Y:S02]  /*367e0*/  LOP3.LUT P1, RZ, R0, 0x8, RZ, 0xc0, !PT ;  /* 0x0000000800ff7812 */ /* 0x000fe4000782c0ff */
[----:B------:R-:W-:Y:S02]  /*367f0*/  ISETP.LT.OR P0, PT, R30, 0x3a, !P0 ;  /* 0x0000003a1e00780c */ /* 0x000fe40004701670 */
[----:B-1----:R-:W-:-:S04]  /*36800*/  @!P3 IADD3 R54, P5, P6, R26, UR11, R36 ;  /* 0x0000000b1a36bc10 */ /* 0x002fc8000febe024 */
[----:B------:R-:W-:-:S07]  /*36810*/  @!P3 IADD3.X R55, R31, UR10, R37, P5, P6 ;  /* 0x0000000a1f37bc10 */ /* 0x000fce000afec425 */
[----:B------:R-:W0:Y:S01]  /*36820*/  @!P0 LDC.64 R36, c[0x0][0x5c0] ;  /* 0x00017000ff248b82 */ /* 0x000e220000000a00 */
[----:B------:R-:W-:-:S04]  /*36830*/  LOP3.LUT P3, RZ, R32, 0x1000000, RZ, 0xc0, !PT ;  /* 0x0100000020ff7812 */ /* 0x000fc8000786c0ff */
[----:B------:R-:W-:Y:S02]  /*36840*/  ISETP.LT.OR P6, PT, R30, 0x41, !P3 ;  /* 0x000000411e00780c */ /* 0x000fe40005fc1670 */
[----:B----4-:R-:W-:-:S04]  /*36850*/  LOP3.LUT R35, R35, 0xff, RZ, 0xc0, !PT ;  /* 0x000000ff23237812 */ /* 0x010fc800078ec0ff */
[----:B------:R-:W-:-:S05]  /*36860*/  F2FP.F16.E4M3.UNPACK_B R35, R35 ;  /* 0x00000023ff23723e */ /* 0x000fca00020006ff */
[----:B------:R-:W-:-:S05]  /*36870*/  HADD2.F32 R35, -RZ, R35.H0_H0 ;  /* 0x20000023ff237230 */ /* 0x000fca0000004100 */
[----:B------:R-:W-:-:S04]  /*36880*/  FMUL R35, R35, UR46 ;  /* 0x0000002e23237c20 */ /* 0x000fc80008400000 */
[----:B---3--:R-:W-:Y:S01]  /*36890*/  FFMA R35, R60, UR47, R35 ;  /* 0x0000002f3c237c23 */ /* 0x008fe20008000023 */
[----:B0-----:R-:W-:Y:S01]  /*368a0*/  @!P0 IADD3 R40, P4, P5, R26, UR11, R36 ;  /* 0x0000000b1a288c10 */ /* 0x001fe2000fd9e024 */
[----:B------:R-:W-:Y:S01]  /*368b0*/  IMAD.U32 R38, RZ, RZ, UR7 ;  /* 0x00000007ff267e24 */ /* 0x000fe2000f8e00ff */
[----:B------:R-:W-:Y:S01]  /*368c0*/  LOP3.LUT R32, R32, 0xffefffff, RZ, 0xc0, !PT ;  /* 0xffefffff20207812 */ /* 0x000fe200078ec0ff */
[----:B------:R-:W3:Y:S01]  /*368d0*/  LDL.LU R60, [R1+0x4f8] ;  /* 0x0004f800013c7983 */ /* 0x000ee20000300800 */
[----:B------:R-:W-:-:S05]  /*368e0*/  F2FP.SATFINITE.E4M3.F32.PACK_AB_MERGE_C R35, RZ, R35, RZ ;  /* 0x00000023ff23723e */ /* 0x000fca00048070ff */
[----:B------:R0:W-:Y:S02]  /*368f0*/  @!P2 STG.E.U8 desc[UR54][R48.64+0x20], R35 ;  /* 0x000020233000a986 */ /* 0x0001e4000c101136 */
[----:B0-----:R-:W-:-:S06]  /*36900*/  PRMT R35, RZ, 0x7610, R35 ;  /* 0x00007610ff237816 */ /* 0x001fcc0000000023 */
[----:B------:R-:W4:Y:S01]  /*36910*/  @!P1 LDG.E.U8 R35, desc[UR54][R16.64+0x21] ;  /* 0x0000213610239981 */ /* 0x000f22000c1e1100 */
[----:B------:R-:W-:Y:S02]  /*36920*/  @!P0 IADD3.X R41, R31, UR10, R37, P4, P5 ;  /* 0x0000000a1f298c10 */ /* 0x000fe4000a7ea425 */
[----:B------:R-:W0:Y:S01]  /*36930*/  @!P6 LDC.64 R36, c[0x0][0x5c0] ;  /* 0x00017000ff24eb82 */ /* 0x000e220000000a00 */
[----:B------:R-:W-:Y:S02]  /*36940*/  @P0 LOP3.LUT R32, R32, 0x100000, RZ, 0xfc, !PT ;  /* 0x0010000020200812 */ /* 0x000fe400078efcff */
[----:B------:R-:W-:Y:S02]  /*36950*/  ISETP.LT.OR P0, PT, R30, 0x42, !P3 ;  /* 0x000000421e00780c */ /* 0x000fe40005f01670 */
[----:B0-----:R-:W-:-:S04]  /*36960*/  @!P6 IADD3 R56, P4, P5, R26, UR8, R36 ;  /* 0x000000081a38ec10 */ /* 0x001fc8000fd9e024 */
[----:B------:R-:W-:-:S07]  /*36970*/  @!P6 IADD3.X R57, R31, UR7, R37, P4, P5 ;  /* 0x000000071f39ec10 */ /* 0x000fce000a7ea425 */
[----:B------:R-:W0:Y:S02]  /*36980*/  @!P0 LDC.64 R36, c[0x0][0x5c0] ;  /* 0x00017000ff248b82 */ /* 0x000e240000000a00 */
[----:B0-----:R-:W-:-:S04]  /*36990*/  @!P0 IADD3 R48, P4, P5, R26, UR8, R36 ;  /* 0x000000081a308c10 */ /* 0x001fc8000fd9e024 */
[----:B------:R-:W-:Y:S02]  /*369a0*/  @!P0 IADD3.X R49, R31, UR7, R37, P4, P5 ;  /* 0x000000071f318c10 */ /* 0x000fe4000a7ea425 */
[----:B------:R-:W-:-:S04]  /*369b0*/  ISETP.GE.AND P0, PT, R9, 0x109, PT ;  /* 0x000001090900780c */ /* 0x000fc80003f06270 */
        /* <DEDUP_REMOVED lines=19> */
[----:B----4-:R-:W-:-:S04]  /*36af0*/  LOP3.LUT R35, R35, 0xff, RZ, 0xc0, !PT ;  /* 0x000000ff23237812 */ /* 0x010fc800078ec0ff */
[----:B------:R-:W-:-:S05]  /*36b00*/  F2FP.F16.E4M3.UNPACK_B R35, R35 ;  /* 0x00000023ff23723e */ /* 0x000fca00020006ff */
[----:B------:R-:W-:-:S05]  /*36b10*/  HADD2.F32 R35, -RZ, R35.H0_H0 ;  /* 0x20000023ff237230 */ /* 0x000fca0000004100 */
[----:B------:R-:W-:-:S04]  /*36b20*/  FMUL R35, R35, UR46 ;  /* 0x0000002e23237c20 */ /* 0x000fc80008400000 */
[----:B---3--:R-:W-:Y:S01]  /*36b30*/  FFMA R35, R60, UR47, R35 ;  /* 0x0000002f3c237c23 */ /* 0x008fe20008000023 */
[----:B------:R-:W-:Y:S01]  /*36b40*/  IMAD.U32 R44, RZ, RZ, UR8 ;  /* 0x00000008ff2c7e24 */ /* 0x000fe2000f8e00ff */
[----:B------:R-:W3:Y:S03]  /*36b50*/  LDL.LU R60, [R1+0x500] ;  /* 0x00050000013c7983 */ /* 0x000ee60000300800 */
[----:B------:R-:W-:Y:S01]  /*36b60*/  F2FP.SATFINITE.E4M3.F32.PACK_AB_MERGE_C R35, RZ, R35, RZ ;  /* 0x00000023ff23723e */ /* 0x000fe200048070ff */
[----:B------:R-:W-:Y:S01]  /*36b70*/  IMAD.U32 R45, RZ, RZ, UR7 ;  /* 0x00000007ff2d7e24 */ /* 0x000fe2000f8e00ff */
[----:B------:R-:W-:Y:S01]  /*36b80*/  @!P4 IADD3 R44, P1, P6, R44, UR11, R26 ;  /* 0x0000000b2c2ccc10 */ /* 0x000fe2000fe3e01a */
[----:B------:R-:W4:Y:S04]  /*36b90*/  LDL.LU R63, [R1+0x504] ;  /* 0x00050400013f7983 */ /* 0x000f280000300800 */
[----:B------:R1:W-:Y:S01]  /*36ba0*/  @!P5 STG.E.U8 desc[UR54][R36.64+0x20], R35 ;  /* 0x000020232400d986 */ /* 0x0003e2000c101136 */
[----:B------:R-:W-:-:S02]  /*36bb0*/  @!P4 IADD3.X R45, R45, UR10, R31, P1, P6 ;  /* 0x0000000a2d2dcc10 */ /* 0x000fc40008fec41f */
[----:B------:R-:W-:Y:S01]  /*36bc0*/  ISETP.LT.OR P2, PT, R30, 0x49, !P3 ;  /* 0x000000491e00780c */ /* 0x000fe20005f41670 */
[----:B------:R-:W4:Y:S01]  /*36bd0*/  LDL.LU R62, [R1+0x508] ;  /* 0x00050800013e7983 */ /* 0x000f220000300800 */
[----:B-1----:R-:W-:Y:S02]  /*36be0*/  PRMT R35, RZ, 0x7610, R35 ;  /* 0x00007610ff237816 */ /* 0x002fe40000000023 */
[----:B0-----:R-:W-:-:S09]  /*36bf0*/  @!P4 IADD3 R38, P1, R44, R38, RZ ;  /* 0x000000262c26c210 */ /* 0x001fd20007f3e0ff */
[----:B------:R-:W0:Y:S01]  /*36c00*/  @!P2 LDC.64 R36, c[0x0][0x5c0] ;  /* 0x00017000ff24ab82 */ /* 0x000e220000000a00 */
[----:B------:R-:W2:Y:S01]  /*36c10*/  @!P4 LDG.E.U8 R35, desc[UR54][R18.64+0x21] ;  /* 0x000021361223c981 */ /* 0x000ea2000c1e1100 */
[----:B------:R-:W-:Y:S01]  /*36c20*/  @!P4 IMAD.X R39, R45, 0x1, R39, P1 ;  /* 0x000000012d27c824 */ /* 0x000fe200008e0627 */
[----:B------:R-:W-:Y:S02]  /*36c30*/  LOP3.LUT P1, RZ, R32, 0x400000, RZ, 0xc0, !PT ;  /* 0x0040000020ff7812 */ /* 0x000fe4000782c0ff */
[----:B--2---:R-:W-:-:S04]  /*36c40*/  LOP3.LUT R35, R35, 0xff, RZ, 0xc0, !PT ;  /* 0x000000ff23237812 */ /* 0x004fc800078ec0ff */
[----:B------:R-:W-:-:S05]  /*36c50*/  F2FP.F16.E4M3.UNPACK_B R35, R35 ;  /* 0x00000023ff23723e */ /* 0x000fca00020006ff */
[----:B------:R-:W-:-:S05]  /*36c60*/  HADD2.F32 R35, -RZ, R35.H0_H0 ;  /* 0x20000023ff237230 */ /* 0x000fca0000004100 */
[----:B------:R-:W-:-:S04]  /*36c70*/  FMUL R35, R35, UR46 ;  /* 0x0000002e23237c20 */ /* 0x000fc80008400000 */
[----:B------:R-:W-:-:S05]  /*36c80*/  FFMA R35, R61, UR47, R35 ;  /* 0x0000002f3d237c23 */ /* 0x000fca0008000023 */
[----:B------:R-:W-:-:S05]  /*36c90*/  F2FP.SATFINITE.E4M3.F32.PACK_AB_MERGE_C R35, RZ, R35, RZ ;  /* 0x00000023ff23723e */ /* 0x000fca00048070ff */
[----:B------:R1:W-:Y:S02]  /*36ca0*/  @!P4 STG.E.U8 desc[UR54][R38.64+0x21], R35 ;  /* 0x000021232600c986 */ /* 0x0003e4000c101136 */
[----:B-1----:R-:W-:-:S06]  /*36cb0*/  PRMT R35, RZ, 0x7610, R35 ;  /* 0x00007610ff237816 */ /* 0x002fcc0000000023 */
[----:B------:R-:W2:Y:S01]  /*36cc0*/  @!P1 LDG.E.U8 R35, desc[UR54][R16.64+0x28] ;  /* 0x0000283610239981 */ /* 0x000ea2000c1e1100 */
[----:B0-----:R-:W-:-:S04]  /*36cd0*/  @!P2 IADD3 R58, P5, P6, R26, UR8, R36 ;  /* 0x000000081a3aac10 */ /* 0x001fc8000febe024 */
[----:B------:R-:W-:Y:S02]  /*36ce0*/  @!P2 IADD3.X R59, R31, UR7, R37, P5, P6 ;  /* 0x000000071f3bac10 */ /* 0x000fe4000afec425 */
[----:B------:R-:W-:Y:S02]  /*36cf0*/  LOP3.LUT P2, RZ, R32, 0x800000, RZ, 0xc0, !PT ;  /* 0x0080000020ff7812 */ /* 0x000fe4000784c0ff */
[----:B------:R-:W-:-:S13]  /*36d00*/  ISETP.LT.OR P6, PT, R30, 0x4a, !P3 ;  /* 0x0000004a1e00780c */ /* 0x000fda0005fc1670 */
[----:B------:R-:W0:Y:S02]  /*36d10*/  @!P6 LDC.64 R36, c[0x0][0x5c0] ;  /* 0x00017000ff24eb82 */ /* 0x000e240000000a00 */
[----:B0-----:R-:W-:Y:S02]  /*36d20*/  @!P6 IADD3 R44, P4, P5, R26, UR8, R36 ;  /* 0x000000081a2cec10 */ /* 0x001fe4000fd9e024 */
[----:B--2---:R-:W-:-:S04]  /*36d30*/  LOP3.LUT R35, R35, 0xff, RZ, 0xc0, !PT ;  /* 0x000000ff23237812 */ /* 0x004fc800078ec0ff */
[----:B------:R-:W-:-:S05]  /*36d40*/  F2FP.F16.E4M3.UNPACK_B R35, R35 ;  /* 0x00000023ff23723e */ /* 0x000fca00020006ff */
[----:B------:R-:W-:-:S05]  /*36d50*/  HADD2.F32 R35, -RZ, R35.H0_H0 ;  /* 0x20000023ff237230 */ /* 0x000fca0000004100 */
[----:B------:R-:W-:-:S04]  /*36d60*/  FMUL R35, R35, UR46 ;  /* 0x0000002e23237c20 */ /* 0x000fc80008400000 */
[----:B---3--:R-:W-:-:S05]  /*36d70*/  FFMA R35, R60, UR47, R35 ;  /* 0x0000002f3c237c23 */ /* 0x008fca0008000023 */
[----:B------:R-:W-:-:S05]  /*36d80*/  F2FP.SATFINITE.E4M3.F32.PACK_AB_MERGE_C R35, RZ, R35, RZ ;  /* 0x00000023ff23723e */ /* 0x000fca00048070ff */
[----:B------:R0:W-:Y:S02]  /*36d90*/  @!P1 STG.E.U8 desc[UR54][R50.64+0x28], R35 ;  /* 0x0000282332009986 */ /* 0x0001e4000c101136 */
[----:B0-----:R-:W-:-:S06]  /*36da0*/  PRMT R35, RZ, 0x7610, R35 ;  /* 0x00007610ff237816 */ /* 0x001fcc0000000023 */
[----:B------:R-:W2:Y:S01]  /*36db0*/  @!P2 LDG.E.U8 R35, desc[UR54][R16.64+0x29] ;  /* 0x000029361023a981 */ /* 0x000ea2000c1e1100 */
[----:B------:R-:W-:Y:S02]  /*36dc0*/  @!P6 IADD3.X R45, R31, UR7, R37, P4, P5 ;  /* 0x000000071f2dec10 */ /* 0x000fe4000a7ea425 */
[----:B------:R-:W-:-:S13]  /*36dd0*/  ISETP.LT.OR P6, PT, R30, 0x51, !P3 ;  /* 0x000000511e00780c */ /* 0x000fda0005fc1670 */
[----:B------:R-:W0:Y:S02]  /*36de0*/  @!P6 LDC.64 R36, c[0x0][0x5c0] ;  /* 0x00017000ff24eb82 */ /* 0x000e240000000a00 */
[----:B0-----:R-:W-:-:S04]  /*36df0*/  @!P6 IADD3 R60, P4, P5, R26, UR8, R36 ;  /* 0x000000081a3cec10 */ /* 0x001fc8000fd9e024 */
[----:B------:R-:W-:Y:S02]  /*36e00*/  @!P6 IADD3.X R61, R31, UR7, R37, P4, P5 ;  /* 0x000000071f3dec10 */ /* 0x000fe4000a7ea425 */
[----:B------:R-:W-:-:S13]  /*36e10*/  ISETP.LT.OR P6, PT, R30, 0x52, !P3 ;  /* 0x000000521e00780c */ /* 0x000fda0005fc1670 */
[----:B------:R-:W0:Y:S02]  /*36e20*/  @!P6 LDC.64 R36, c[0x0][0x5c0] ;  /* 0x00017000ff24eb82 */ /* 0x000e240000000a00 */
[----:B0-----:R-:W-:-:S04]  /*36e30*/  @!P6 IADD3 R64, P4, P5, R26, UR8, R36 ;  /* 0x000000081a40ec10 */ /* 0x001fc8000fd9e024 */
[----:B------:R-:W-:Y:S02]  /*36e40*/  @!P6 IADD3.X R65, R31, UR7, R37, P4, P5 ;  /* 0x000000071f41ec10 */ /* 0x000fe4000a7ea425 */
[----:B------:R-:W-:-:S13]  /*36e50*/  ISETP.LT.OR P4, PT, R30, 0x29, !P0 ;  /* 0x000000291e00780c */ /* 0x000fda0004781670 */
[----:B------:R-:W0:Y:S01]  /*36e60*/  @!P4 LDC.64 R36, c[0x0][0x5c0] ;  /* 0x00017000ff24cb82 */ /* 0x000e220000000a00 */
[----:B------:R-:W-:Y:S01]  /*36e70*/  IMAD.U32 R38, RZ, RZ, UR7 ;  /* 0x00000007ff267e24 */ /* 0x000fe2000f8e00ff */
[----:B--2---:R-:W-:-:S04]  /*36e80*/  LOP3.LUT R35, R35, 0xff, RZ, 0xc0, !PT ;  /* 0x000000ff23237812 */ /* 0x004fc800078ec0ff */
[----:B------:R-:W-:-:S05]  /*36e90*/  F2FP.F16.E4M3.UNPACK_B R35, R35 ;  /* 0x00000023ff23723e */ /* 0x000fca00020006ff */
[----:B------:R-:W-:-:S05]  /*36ea0*/  HADD2.F32 R35, -RZ, R35.H0_H0 ;  /* 0x20000023ff237230 */ /* 0x000fca0000004100 */
[----:B------:R-:W-:-:S04]  /*36eb0*/  FMUL R35, R35, UR46 ;  /* 0x0000002e23237c20 */ /* 0x000fc80008400000 */
[----:B----4-:R-:W-:Y:S02]  /*36ec0*/  FFMA R35, R63, UR47, R35 ;  /* 0x0000002f3f237c23 */ /* 0x010fe40008000023 */
        /* <DEDUP_REMOVED lines=8> */
[----:B------:R-:W3:Y:S01]  /*36f50*/  @!P4 LDG.E.U8 R35, desc[UR54][R18.64+0x28] ;  /* 0x000028361223c981 */ /* 0x000ee2000c1e1100 */
[----:B------:R-:W-:Y:S01]  /*36f60*/  @!P4 IMAD.X R37, R38, 0x1, R37, P2 ;  /* 0x000000012625c824 */ /* 0x000fe200010e0625 */
[----:B------:R-:W-:Y:S02]  /*36f70*/  ISETP.LT.OR P2, PT, R30, 0x2a, !P0 ;  /* 0x0000002a1e00780c */ /* 0x000fe40004741670 */
[----:B---3--:R-:W-:-:S11]  /*36f80*/  LOP3.LUT R35, R35, 0xff, RZ, 0xc0, !PT ;  /* 0x000000ff23237812 */ /* 0x008fd600078ec0ff */
[----:B------:R-:W0:Y:S01]  /*36f90*/  @!P2 LDC.64 R38, c[0x0][0x5c0] ;  /* 0x00017000ff26ab82 */ /* 0x000e220000000a00 */
[----:B------:R-:W-:-:S05]  /*36fa0*/  F2FP.F16.E4M3.UNPACK_B R35, R35 ;  /* 0x00000023ff23723e */ /* 0x000fca00020006ff */
[----:B------:R-:W-:-:S05]  /*36fb0*/  HADD2.F32 R35, -RZ, R35.H0_H0 ;  /* 0x20000023ff237230 */ /* 0x000fca0000004100 */
[----:B------:R-:W-:-:S04]  /*36fc0*/  FMUL R35, R35, UR46 ;  /* 0x0000002e23237c20 */ /* 0x000fc80008400000 */
[----:B------:R-:W-:Y:S01]  /*36fd0*/  FFMA R35, R62, UR47, R35 ;  /* 0x0000002f3e237c23 */ /* 0x000fe20008000023 */
[----:B------:R-:W-:Y:S01]  /*36fe0*/  ISETP.LT.OR P0, PT, R30, 0x59, !P3 ;  /* 0x000000591e00780c */ /* 0x000fe20005f01670 */
[----:B------:R-:W-:Y:S01]  /*36ff0*/  IMAD.U32 R42, RZ, RZ, UR8 ;  /* 0x00000008ff2a7e24 */ /* 0x000fe2000f8e00ff */
[----:B------:R-:W3:Y:S02]  /*37000*/  LDL.LU R62, [R1+0x510] ;  /* 0x00051000013e7983 */ /* 0x000ee40000300800 */
[----:B------:R-:W-:Y:S01]  /*37010*/  F2FP.SATFINITE.E4M3.F32.PACK_AB_MERGE_C R35, RZ, R35, RZ ;  /* 0x00000023ff23723e */ /* 0x000fe200048070ff */
[----:B------:R-:W-:Y:S01]  /*37020*/  IMAD.U32 R43, RZ, RZ, UR7 ;  /* 0x00000007ff2b7e24 */ /* 0x000fe2000f8e00ff */
[----:B------:R-:W-:Y:S01]  /*37030*/  @!P2 IADD3 R42, P5, P6, R42, UR11, R26 ;  /* 0x0000000b2a2aac10 */ /* 0x000fe2000febe01a */
[----:B------:R-:W4:Y:S04]  /*37040*/  LDL.LU R68, [R1+0x514] ;  /* 0x0005140001447983 */ /* 0x000f280000300800 */
[----:B------:R1:W-:Y:S01]  /*37050*/  @!P4 STG.E.U8 desc[UR54][R36.64+0x28], R35 ;  /* 0x000028232400c986 */ /* 0x0003e2000c101136 */
[----:B------:R-:W-:-:S02]  /*37060*/  @!P2 IADD3.X R43, R43, UR10, R31, P5, P6 ;  /* 0x0000000a2b2bac10 */ /* 0x000fc4000afec41f */
[----:B------:R-:W-:Y:S01]  /*37070*/  LOP3.LUT P1, RZ, R32, 0x200000, RZ, 0xc0, !PT ;  /* 0x0020000020ff7812 */ /* 0x000fe2000782c0ff */
[----:B------:R-:W4:Y:S01]  /*37080*/  LDL.LU R69, [R1+0x518] ;  /* 0x0005180001457983 */ /* 0x000f220000300800 */
[----:B-1----:R-:W-:Y:S01]  /*37090*/  PRMT R35, RZ, 0x7610, R35 ;  /* 0x00007610ff237816 */ /* 0x002fe20000000023 */
[----:B------:R-:W1:Y:S05]  /*370a0*/  @!P0 LDC.64 R36, c[0x0][0x5c0] ;  /* 0x00017000ff248b82 */ /* 0x000e6a0000000a00 */
[----:B------:R-:W2:Y:S01]  /*370b0*/  @!P2 LDG.E.U8 R35, desc[UR54][R18.64+0x29] ;  /* 0x000029361223a981 */ /* 0x000ea2000c1e1100 */
[----:B0-----:R-:W-:-:S05]  /*370c0*/  @!P2 IADD3 R38, P4, R42, R38, RZ ;  /* 0x000000262a26a210 */ /* 0x001fca0007f9e0ff */
[----:B------:R-:W-:Y:S01]  /*370d0*/  @!P2 IMAD.X R39, R43, 0x1, R39, P4 ;  /* 0x000000012b27a824 */ /* 0x000fe200020e0627 */
[----:B-1----:R-:W-:-:S04]  /*370e0*/  @!P0 IADD3 R66, P5, P6, R26, UR8, R36 ;  /* 0x000000081a428c10 */ /* 0x002fc8000febe024 */
[----:B------:R-:W-:Y:S02]  /*370f0*/  @!P0 IADD3.X R67, R31, UR7, R37, P5, P6 ;  /* 0x000000071f438c10 */ /* 0x000fe4000afec425 */
        /* <DEDUP_REMOVED lines=8> */
[----:B0-----:R-:W-:-:S06]  /*37180*/  PRMT R35, RZ, 0x7610, R35 ;  /* 0x00007610ff237816 */ /* 0x001fcc0000000023 */
[----:B------:R-:W2:Y:S01]  /*37190*/  @!P6 LDG.E.U8 R35, desc[UR54][R16.64+0x30] ;  /* 0x000030361023e981 */ /* 0x000ea2000c1e1100 */
[----:B------:R-:W-:Y:S02]  /*371a0*/  LOP3.LUT P0, RZ, R0, 0x4, RZ, 0xc0, !PT ;  /* 0x0000000400ff7812 */ /* 0x000fe4000780c0ff */
[----:B------:R-:W-:Y:S02]  /*371b0*/  ISETP.LT.OR P5, PT, R30, 0x5a, !P3 ;  /* 0x0000005a1e00780c */ /* 0x000fe40005fa1670 */
[----:B------:R-:W-:-:S11]  /*371c0*/  LOP3.LUT R32, R32, 0xfffbffff, RZ, 0xc0, !PT ;  /* 0xfffbffff20207812 */ /* 0x000fd600078ec0ff */
[----:B------:R-:W0:Y:S01]  /*371d0*/  @!P5 LDC.64 R36, c[0x0][0x5c0] ;  /* 0x00017000ff24db82 */ /* 0x000e220000000a00 */
[----:B------:R-:W-:Y:S02]  /*371e0*/  @P3 LOP3.LUT R32, R32, 0x40000, RZ, 0xfc, !PT ;  /* 0x0004000020203812 */ /* 0x000fe400078efcff */
[----:B------:R-:W-:Y:S02]  /*371f0*/  ISETP.LT.OR P3, PT, R30, 0x41, !P1 ;  /* 0x000000411e00780c */ /* 0x000fe40004f61670 */
        /* <DEDUP_REMOVED lines=11> */
[----:B------:R-:W0:Y:S01]  /*372b0*/  @!P3 LDC.64 R36, c[0x0][0x5c0] ;  /* 0x00017000ff24bb82 */ /* 0x000e220000000a00 */
[----:B------:R-:W-:-:S04]  /*372c0*/  LOP3.LUT R0, R0, 0xffffefff, RZ, 0xc0, !PT ;  /* 0xffffefff00007812 */ /* 0x000fc800078ec0ff */
[----:B------:R-:W-:Y:S02]  /*372d0*/  @P3 LOP3.LUT R0, R0, 0x1000, RZ, 0xfc, !PT ;  /* 0x0000100000003812 */ /* 0x000fe400078efcff */
[----:B0-----:R-:W-:-:S04]  /*372e0*/  @!P3 IADD3 R62, P2, P4, R26, UR6, R36 ;  /* 0x000000061a3ebc10 */ /* 0x001fc8000fc5e024 */
[----:B------:R-:W-:Y:S02]  /*372f0*/  @!P3 IADD3.X R63, R31, UR5, R37, P2, P4 ;  /* 0x000000051f3fbc10 */ /* 0x000fe400097e8425 */
[----:B------:R-:W-:-:S13]  /*37300*/  ISETP.LT.OR P3, PT, R30, 0x42, !P1 ;  /* 0x000000421e00780c */ /* 0x000fda0004f61670 */
[----:B------:R-:W0:Y:S01]  /*37310*/  @!P3 LDC.64 R36, c[0x0][0x5c0] ;  /* 0x00017000ff24bb82 */ /* 0x000e220000000a00 */
[----:B------:R-:W-:-:S04]  /*37320*/  LOP3.LUT R0, R0, 0xffffff7f, RZ, 0xc0, !PT ;  /* 0xffffff7f00007812 */ /* 0x000fc800078ec0ff */
[----:B------:R-:W-:Y:S02]  /*37330*/  @P3 LOP3.LUT R0, R0, 0x80, RZ, 0xfc, !PT ;  /* 0x0000008000003812 */ /* 0x000fe400078efcff */
[----:B0-----:R-:W-:-:S04]  /*37340*/  @!P3 IADD3 R52, P2, P4, R26, UR6, R36 ;  /* 0x000000061a34bc10 */ /* 0x001fc8000fc5e024 */
[----:B------:R-:W-:Y:S02]  /*37350*/  @!P3 IADD3.X R53, R31, UR5, R37, P2, P4 ;  /* 0x000000051f35bc10 */ /* 0x000fe400097e8425 */
[----:B------:R-:W-:-:S04]  /*37360*/  ISETP.GE.AND P3, PT, R9, 0x109, PT ;  /* 0x000001090900780c */ /* 0x000fc80003f66270 */
        /* <DEDUP_REMOVED lines=18> */
[C---:B------:R-:W-:Y:S02]  /*37490*/  ISETP.LT.OR P2, PT, R30.reuse, 0x32, !P3 ;  /* 0x000000321e00780c */ /* 0x040fe40005f41670 */
[----:B------:R-:W-:-:S11]  /*374a0*/  ISETP.LT.OR P0, PT, R30, 0x49, !P1 ;  /* 0x000000491e00780c */ /* 0x000fd60004f01670 */
[----:B------:R-:W0:Y:S01]  /*374b0*/  @!P2 LDC.64 R38, c[0x0][0x5c0] ;  /* 0x00017000ff26ab82 */ /* 0x000e220000000a00 */
[----:B---3--:R-:W-:-:S04]  /*374c0*/  LOP3.LUT R35, R35, 0xff, RZ, 0xc0, !PT ;  /* 0x000000ff23237812 */ /* 0x008fc800078ec0ff */
[----:B------:R-:W-:-:S05]  /*374d0*/  F2FP.F16.E4M3.UNPACK_B R35, R35 ;  /* 0x00000023ff23723e */ /* 0x000fca00020006ff */
[----:B------:R-:W-:-:S05]  /*374e0*/  HADD2.F32 R35, -RZ, R35.H0_H0 ;  /* 0x20000023ff237230 */ /* 0x000fca0000004100 */
[----:B------:R-:W-:-:S04]  /*374f0*/  FMUL R35, R35, UR46 ;  /* 0x0000002e23237c20 */ /* 0x000fc80008400000 */
[----:B------:R-:W-:Y:S01]  /*37500*/  FFMA R35, R69, UR47, R35 ;  /* 0x0000002f45237c23 */ /* 0x000fe20008000023 */
[----:B------:R-:W-:Y:S01]  /*37510*/  IMAD.U32 R42, RZ, RZ, UR8 ;  /* 0x00000008ff2a7e24 */ /* 0x000fe2000f8e00ff */
[----:B------:R-:W3:Y:S03]  /*37520*/  LDL.LU R69, [R1+0x520] ;  /* 0x0005200001457983 */ /* 0x000ee60000300800 */
[----:B------:R-:W-:-:S05]  /*37530*/  F2FP.SATFINITE.E4M3.F32.PACK_AB_MERGE_C R35, RZ, R35, RZ ;  /* 0x00000023ff23723e */ /* 0x000fca00048070ff */
[----:B------:R1:W-:Y:S02]  /*37540*/  @!P4 STG.E.U8 desc[UR54][R36.64+0x30], R35 ;  /* 0x000030232400c986 */ /* 0x0003e4000c101136 */
[----:B-1----:R-:W-:Y:S01]  /*37550*/  PRMT R35, RZ, 0x7610, R35 ;  /* 0x00007610ff237816 */ /* 0x002fe20000000023 */
[----:B------:R-:W1:Y:S05]  /*37560*/  @!P0 LDC.64 R36, c[0x0][0x5c0] ;  /* 0x00017000ff248b82 */ /* 0x000e6a0000000a00 */
[----:B------:R-:W4:Y:S01]  /*37570*/  @!P2 LDG.E.U8 R35, desc[UR54][R18.64+0x31] ;  /* 0x000031361223a981 */ /* 0x000f22000c1e1100 */
[----:B------:R-:W-:Y:S01]  /*37580*/  IMAD.U32 R43, RZ, RZ, UR7 ;  /* 0x00000007ff2b7e24 */ /* 0x000fe2000f8e00ff */
[----:B------:R-:W-:-:S04]  /*37590*/  @!P2 IADD3 R42, P5, P6, R42, UR11, R26 ;  /* 0x0000000b2a2aac10 */ /* 0x000fc8000febe01a */
[----:B------:R-:W-:Y:S02]  /*375a0*/  @!P2 IADD3.X R43, R43, UR10, R31, P5, P6 ;  /* 0x0000000a2b2bac10 */ /* 0x000fe4000afec41f */
[----:B0-----:R-:W-:-:S05]  /*375b0*/  @!P2 IADD3 R38, P4, R42, R38, RZ ;  /* 0x000000262a26a210 */ /* 0x001fca0007f9e0ff */
        /* <DEDUP_REMOVED lines=33> */
[----:B------:R-:W-:Y:S02]  /*377d0*/  @!P5 IADD3.X R71, R31, UR5, R37, P2, P4 ;  /* 0x000000051f47dc10 */ /* 0x000fe400097e8425 */
        /* <DEDUP_REMOVED lines=12> */
[----:B------:R-:W-:Y:S01]  /*378a0*/  F2FP.SATFINITE.E4M3.F32.PACK_AB_MERGE_C R35, RZ, R35, RZ ;  /* 0x00000023ff23723e */ /* 0x000fe200048070ff */
[----:B------:R-:W-:Y:S01]  /*378b0*/  IMAD.U32 R39, RZ, RZ, UR7 ;  /* 0x00000007ff277e24 */ /* 0x000fe2000f8e00ff */
[----:B------:R-:W4:Y:S04]  /*378c0*/  LDL.LU R74, [R1+0x530] ;  /* 0x00053000014a7983 */ /* 0x000f280000300800 */
[----:B------:R1:W-:Y:S04]  /*378d0*/  @!P0 STG.E.U8 desc[UR54][R40.64+0x39], R35 ;  /* 0x0000392328008986 */ /* 0x0003e8000c101136 */
[----:B------:R-:W4:Y:S01]  /*378e0*/  LDL.LU R75, [R1+0x534] ;  /* 0x00053400014b7983 */ /* 0x000f220000300800 */
        /* <DEDUP_REMOVED lines=8> */
[----:B---3--:R-:W-:-:S04]  /*37970*/  LOP3.LUT R35, R35, 0xff, RZ, 0xc0, !PT ;  /* 0x000000ff23237812 */ /* 0x008fc800078ec0ff */
[----:B------:R-:W-:-:S05]  /*37980*/  F2FP.F16.E4M3.UNPACK_B R35, R35 ;  /* 0x00000023ff23723e */ /* 0x000fca00020006ff */
[----:B------:R-:W-:-:S05]  /*37990*/  HADD2.F32 R35, -RZ, R35.H0_H0 ;  /* 0x20000023ff237230 */ /* 0x000fca0000004100 */
[----:B------:R-:W-:-:S04]  /*379a0*/  FMUL R35, R35, UR46 ;  /* 0x0000002e23237c20 */ /* 0x000fc80008400000 */
[----:B------:R-:W-:-:S05]  /*379b0*/  FFMA R35, R69, UR47, R35 ;  /* 0x0000002f45237c23 */ /* 0x000fca0008000023 */
[----:B------:R-:W-:-:S05]  /*379c0*/  F2FP.SATFINITE.E4M3.F32.PACK_AB_MERGE_C R35, RZ, R35, RZ ;  /* 0x00000023ff23723e */ /* 0x000fca00048070ff */
[----:B------:R0:W-:Y:S02]  /*379d0*/  @!P2 STG.E.U8 desc[UR54][R36.64+0x38], R35 ;  /* 0x000038232400a986 */ /* 0x0001e4000c101136 */
[----:B0-----:R-:W-:Y:S01]  /*379e0*/  PRMT R35, RZ, 0x7610, R35 ;  /* 0x00007610ff237816 */ /* 0x001fe20000000023 */
[----:B------:R-:W0:Y:S05]  /*379f0*/  @!P4 LDC.64 R36, c[0x0][0x5c0] ;  /* 0x00017000ff24cb82 */ /* 0x000e2a0000000a00 */
[----:B------:R-:W3:Y:S01]  /*37a00*/  @!P4 LDG.E.U8 R35, desc[UR54][R18.64+0x39] ;  /* 0x000039361223c981 */ /* 0x000ee2000c1e1100 */
[----:B------:R-:W-:-:S05]  /*37a10*/  IMAD.U32 R38, RZ, RZ, UR8 ;  /* 0x00000008ff267e24 */ /* 0x000fca000f8e00ff */
[----:B------:R-:W-:Y:S02]  /*37a20*/  @!P4 IADD3 R38, P5, P6, R38, UR11, R26 ;  /* 0x0000000b2626cc10 */ /* 0x000fe4000febe01a */
[----:B------:R-:W-:Y:S02]  /*37a30*/  LOP3.LUT P0, RZ, R32, 0x80000, RZ, 0xc0, !PT ;  /* 0x0008000020ff7812 */ /* 0x000fe4000780c0ff */
[----:B------:R-:W-:Y:S02]  /*37a40*/  @!P4 IADD3.X R39, R39, UR10, R31, P5, P6 ;  /* 0x0000000a2727cc10 */ /* 0x000fe4000afec41f */
[----:B0-----:R-:W-:-:S05]  /*37a50*/  @!P4 IADD3 R36, P2, R38, R36, RZ ;  /* 0x000000242624c210 */ /* 0x001fca0007f5e0ff */
[----:B------:R-:W-:Y:S01]  /*37a60*/  @!P4 IMAD.X R37, R39, 0x1, R37, P2 ;  /* 0x000000012725c824 */ /* 0x000fe200010e0625 */
[----:B------:R-:W-:-:S13]  /*37a70*/  ISETP.LT.OR P2, PT, R30, 0x21, !P0 ;  /* 0x000000211e00780c */ /* 0x000fda0004741670 */
[----:B------:R-:W-:Y:S02]  /*37a80*/  @!P2 IMAD.MOV.U32 R38, RZ, RZ, R26 ;  /* 0x000000ffff26a224 */ /* 0x000fe400078e001a */
[----:B------:R-:W-:Y:S02]  /*37a90*/  @!P2 IMAD.MOV.U32 R39, RZ, RZ, R31 ;  /* 0x000000ffff27a224 */ /* 0x000fe400078e001f */
[----:B------:R-:W-:Y:S01]  /*37aa0*/  @!P2 IMAD.WIDE.U32 R38, R24, 0x180, R38 ;  /* 0x000001801826a825 */ /* 0x000fe200078e0026 */
[----:B---3--:R-:W-:-:S04]  /*37ab0*/  LOP3.LUT R35, R35, 0xff, RZ, 0xc0, !PT ;  /* 0x000000ff23237812 */ /* 0x008fc800078ec0ff */
[----:B------:R-:W-:-:S05]  /*37ac0*/  F2FP.F16.E4M3.UNPACK_B R35, R35 ;  /* 0x00000023ff23723e */ /* 0x000fca00020006ff */
[----:B------:R-:W-:-:S05]  /*37ad0*/  HADD2.F32 R35, -RZ, R35.H0_H0 ;  /* 0x20000023ff237230 */ /* 0x000fca0000004100 */
[----:B------:R-:W-:-:S04]  /*37ae0*/  FMUL R35, R35, UR46 ;  /* 0x0000002e23237c20 */ /* 0x000fc80008400000 */
[----:B--2---:R-:W-:-:S05]  /*37af0*/  FFMA R35, R68, UR47, R35 ;  /* 0x0000002f44237c23 */ /* 0x004fca0008000023 */
[----:B------:R-:W-:-:S05]  /*37b00*/  F2FP.SATFINITE.E4M3.F32.PACK_AB_MERGE_C R35, RZ, R35, RZ ;  /* 0x00000023ff23723e */ /* 0x000fca00048070ff */
[----:B------:R0:W-:Y:S02]  /*37b10*/  @!P4 STG.E.U8 desc[UR54][R36.64+0x39], R35 ;  /* 0x000039232400c986 */ /* 0x0001e4000c101136 */
[----:B0-----:R-:W0:Y:S01]  /*37b20*/  @!P2 LDC.64 R36, c[0x0][0x5c0] ;  /* 0x00017000ff24ab82 */ /* 0x001e220000000a00 */
[----:B------:R-:W-:Y:S01]  /*37b30*/  @!P2 IMAD R35, R25, 0x180, RZ ;  /* 0x000001801923a824 */ /* 0x000fe200078e02ff */
[----:B0-----:R-:W-:-:S04]  /*37b40*/  @!P2 IADD3 R38, P4, R38, R36, RZ ;  /* 0x000000242626a210 */ /* 0x001fc80007f9e0ff */
[--C-:B------:R-:W-:Y:S02]  /*37b50*/  @!P2 IADD3.X R39, R37, R39, R35.reuse, P4, !PT ;  /* 0x000000272527a210 */ /* 0x100fe400027fe423 */
[----:B------:R-:W-:-:S06]  /*37b60*/  PRMT R35, RZ, 0x7610, R35 ;  /* 0x00007610ff237816 */ /* 0x000fcc0000000023 */
[----:B------:R-:W2:Y:S01]  /*37b70*/  @!P2 LDG.E.U8 R35, desc[UR54][R20.64+0x20] ;  /* 0x000020361423a981 */ /* 0x000ea2000c1e1100 */
[----:B------:R-:W-:-:S13]  /*37b80*/  ISETP.LT.OR P3, PT, R30, 0x59, !P1 ;  /* 0x000000591e00780c */ /* 0x000fda0004f61670 */
[----:B------:R-:W0:Y:S02]  /*37b90*/  @!P3 LDC.64 R36, c[0x0][0x5c0] ;  /* 0x00017000ff24bb82 */ /* 0x000e240000000a00 */
[----:B0-----:R-:W-:-:S04]  /*37ba0*/  @!P3 IADD3 R68, P4, P5, R26, UR6, R36 ;  /* 0x000000061a44bc10 */ /* 0x001fc8000fd9e024 */
[----:B------:R-:W-:Y:S02]  /*37bb0*/  @!P3 IADD3.X R69, R31, UR5, R37, P4, P5 ;  /* 0x000000051f45bc10 */ /* 0x000fe4000a7ea425 */
[----:B--2---:R-:W-:-:S04]  /*37bc0*/  LOP3.LUT R35, R35, 0xff, RZ, 0xc0, !PT ;  /* 0x000000ff23237812 */ /* 0x004fc800078ec0ff */
[----:B------:R-:W-:-:S05]  /*37bd0*/  F2FP.F16.E4M3.UNPACK_B R35, R35 ;  /* 0x00000023ff23723e */ /* 0x000fca00020006ff */
[----:B------:R-:W-:-:S05]  /*37be0*/  HADD2.F32 R35, -RZ, R35.H0_H0 ;  /* 0x20000023ff237230 */ /* 0x000fca0000004100 */
[----:B------:R-:W-:-:S04]  /*37bf0*/  FMUL R35, R35, UR46 ;  /* 0x0000002e23237c20 */ /* 0x000fc80008400000 */
[----:B----4-:R-:W-:Y:S01]  /*37c00*/  FFMA R35, R74, UR47, R35 ;  /* 0x0000002f4a237c23 */ /* 0x010fe20008000023 */
[----:B------:R-:W-:Y:S01]  /*37c10*/  LOP3.LUT R32, R32, 0xfffdffff, RZ, 0xc0, !PT ;  /* 0xfffdffff20207812 */ /* 0x000fe200078ec0ff */
[----:B------:R-:W2:Y:S03]  /*37c20*/  LDL.LU R74, [R1+0x538] ;  /* 0x00053800014a7983 */ /* 0x000ea60000300800 */
[----:B------:R-:W-:Y:S01]  /*37c30*/  F2FP.SATFINITE.E4M3.F32.PACK_AB_MERGE_C R35, RZ, R35, RZ ;  /* 0x00000023ff23723e */ /* 0x000fe200048070ff */
[----:B------:R-:W3:Y:S04]  /*37c40*/  LDL.LU R83, [R1+0x53c] ;  /* 0x00053c0001537983 */ /* 0x000ee80000300800 */
[----:B------:R0:W-:Y:S01]  /*37c50*/  @!P2 STG.E.U8 desc[UR54][R38.64+0x20], R35 ;  /* 0x000020232600a986 */ /* 0x0001e2000c101136 */
[----:B------:R-:W-:-:S02]  /*37c60*/  ISETP.LT.OR P2, PT, R30, 0x22, !P0 ;  /* 0x000000221e00780c */ /* 0x000fc40004741670 */
[----:B------:R-:W-:Y:S01]  /*37c70*/  ISETP.LT.OR P6, PT, R30, 0x5a, !P1 ;  /* 0x0000005a1e00780c */ /* 0x000fe20004fc1670 */
[----:B------:R-:W4:Y:S10]  /*37c80*/  LDL.LU R82, [R1+0x540] ;  /* 0x0005400001527983 */ /* 0x000f340000300800 */
[----:B0-----:R-:W0:Y:S01]  /*37c90*/  @!P2 LDC.64 R38, c[0x0][0x5c0] ;  /* 0x00017000ff26ab82 */ /* 0x001e220000000a00 */
[----:B------:R-:W-:-:S02]  /*37ca0*/  @!P2 IMAD.MOV.U32 R36, RZ, RZ, R26 ;  /* 0x000000ffff24a224 */ /* 0x000fc400078e001a */
[----:B------:R-:W-:Y:S02]  /*37cb0*/  @!P2 IMAD.MOV.U32 R37, RZ, RZ, R31 ;  /* 0x000000ffff25a224 */ /* 0x000fe400078e001f */
[----:B------:R-:W-:-:S04]  /*37cc0*/  @!P2 IMAD.WIDE.U32 R36, R24, 0x180, R36 ;  /* 0x000001801824a825 */ /* 0x000fc800078e0024 */
[----:B------:R-:W-:Y:S01]  /*37cd0*/  @!P2 IMAD R35, R25, 0x180, RZ ;  /* 0x000001801923a824 */ /* 0x000fe200078e02ff */
[----:B0-----:R-:W-:-:S04]  /*37ce0*/  @!P2 IADD3 R38, P4, R36, R38, RZ ;  /* 0x000000262426a210 */ /* 0x001fc80007f9e0ff */
[--C-:B------:R-:W-:Y:S02]  /*37cf0*/  @!P2 IADD3.X R39, R39, R37, R35.reuse, P4, !PT ;  /* 0x000000252727a210 */ /* 0x100fe400027fe423 */
[----:B------:R-:W-:Y:S01]  /*37d00*/  PRMT R35, RZ, 0x7610, R35 ;  /* 0x00007610ff237816 */ /* 0x000fe20000000023 */
[----:B------:R-:W0:Y:S05]  /*37d10*/  @!P6 LDC.64 R36, c[0x0][0x5c0] ;  /* 0x00017000ff24eb82 */ /* 0x000e2a0000000a00 */
[----:B------:R-:W2:Y:S01]  /*37d20*/  @!P2 LDG.E.U8 R35, desc[UR54][R20.64+0x21] ;  /* 0x000021361423a981 */ /* 0x000ea2000c1e1100 */
[----:B------:R-:W-:Y:S02]  /*37d30*/  @P1 LOP3.LUT R32, R32, 0x20000, RZ, 0xfc, !PT ;  /* 0x0002000020201812 */ /* 0x000fe400078efcff */
[----:B------:R-:W-:-:S02]  /*37d40*/  LOP3.LUT P1, RZ, R0, 0x200000, RZ, 0xc0, !PT ;  /* 0x0020000000ff7812 */ /* 0x000fc4000782c0ff */
        /* <DEDUP_REMOVED lines=9> */
[----:B------:R-:W-:Y:S02]  /*37de0*/  LOP3.LUT P3, RZ, R0, 0x100000, RZ, 0xc0, !PT ;  /* 0x0010000000ff7812 */ /* 0x000fe4000786c0ff */
[----:B0-----:R-:W-:-:S04]  /*37df0*/  @!P6 IADD3 R54, P4, P5, R26, UR6, R36 ;  /* 0x000000061a36ec10 */ /* 0x001fc8000fd9e024 */
[----:B------:R-:W-:Y:S02]  /*37e00*/  @!P6 IADD3.X R55, R31, UR5, R37, P4, P5 ;  /* 0x000000051f37ec10 */ /* 0x000fe4000a7ea425 */
[----:B------:R-:W-:-:S04]  /*37e10*/  ISETP.GE.AND P6, PT, R9, 0x101, PT ;  /* 0x000001010900780c */ /* 0x000fc80003fc6270 */
[----:B------:R-:W-:-:S13]  /*37e20*/  ISETP.LT.OR P5, PT, R30, 0x41, !P6 ;  /* 0x000000411e00780c */ /* 0x000fda00077a1670 */
[----:B------:R-:W0:Y:S01]  /*37e30*/  @!P5 LDC.64 R36, c[0x0][0x5c0] ;  /* 0x00017000ff24db82 */ /* 0x000e220000000a00 */
        /* <DEDUP_REMOVED lines=9> */
[----:B------:R-:W-:Y:S02]  /*37ed0*/  LOP3.LUT R0, R0, 0xfff7ffff, RZ, 0xc0, !PT ;  /* 0xfff7ffff00007812 */ /* 0x000fe400078ec0ff */
[----:B0-----:R-:W-:Y:S02]  /*37ee0*/  @!P5 IADD3 R76, P2, P4, R26, UR11, R36 ;  /* 0x0000000b1a4cdc10 */ /* 0x001fe4000fc5e024 */
[----:B------:R-:W-:Y:S02]  /*37ef0*/  @P5 LOP3.LUT R0, R0, 0x80000, RZ, 0xfc, !PT ;  /* 0x0008000000005812 */ /* 0x000fe400078efcff */
[----:B------:R-:W-:Y:S02]  /*37f00*/  @!P5 IADD3.X R77, R31, UR10, R37, P2, P4 ;  /* 0x0000000a1f4ddc10 */ /* 0x000fe400097e8425 */
[----:B------:R-:W-:-:S13]  /*37f10*/  ISETP.LT.OR P5, PT, R30, 0x42, !P6 ;  /* 0x000000421e00780c */ /* 0x000fda00077a1670 */
[----:B------:R-:W0:Y:S02]  /*37f20*/  @!P5 LDC.64 R36, c[0x0][0x5c0] ;  /* 0x00017000ff24db82 */ /* 0x000e240000000a00 */
[----:B0-----:R-:W-:-:S04]  /*37f30*/  @!P5 IADD3 R74, P2, P4, R26, UR11, R36 ;  /* 0x0000000b1a4adc10 */ /* 0x001fc8000fc5e024 */
[----:B------:R-:W-:Y:S02]  /*37f40*/  @!P5 IADD3.X R75, R31, UR10, R37, P2, P4 ;  /* 0x0000000a1f4bdc10 */ /* 0x000fe400097e8425 */
[----:B------:R-:W-:-:S13]  /*37f50*/  ISETP.LT.OR P2, PT, R30, 0x29, !P0 ;  /* 0x000000291e00780c */ /* 0x000fda0004741670 */
[----:B------:R-:W0:Y:S01]  /*37f60*/  @!P2 LDC.64 R36, c[0x0][0x5c0] ;  /* 0x00017000ff24ab82 */ /* 0x000e220000000a00 */
[----:B------:R-:W-:Y:S02]  /*37f70*/  @!P2 IMAD.MOV.U32 R38, RZ, RZ, R26 ;  /* 0x000000ffff26a224 */ /* 0x000fe400078e001a */
[----:B------:R-:W-:Y:S02]  /*37f80*/  @!P2 IMAD.MOV.U32 R39, RZ, RZ, R31 ;  /* 0x000000ffff27a224 */ /* 0x000fe400078e001f */
[----:B------:R-:W-:-:S03]  /*37f90*/  @!P2 IMAD.WIDE.U32 R38, R24, 0x180, R38 ;  /* 0x000001801826a825 */ /* 0x000fc600078e0026 */
[----:B0-----:R-:W-:Y:S02]  /*37fa0*/  @!P2 IADD3 R38, P4, R38, R36, RZ ;  /* 0x000000242626a210 */ /* 0x001fe40007f9e0ff */
[----:B--2---:R-:W-:-:S04]  /*37fb0*/  LOP3.LUT R35, R35, 0xff, RZ, 0xc0, !PT ;  /* 0x000000ff23237812 */ /* 0x004fc800078ec0ff */
[----:B------:R-:W-:-:S05]  /*37fc0*/  F2FP.F16.E4M3.UNPACK_B R35, R35 ;  /* 0x00000023ff23723e */ /* 0x000fca00020006ff */
[----:B------:R-:W-:-:S05]  /*37fd0*/  HADD2.F32 R35, -RZ, R35.H0_H0 ;  /* 0x20000023ff237230 */ /* 0x000fca0000004100 */
[----:B------:R-:W-:-:S04]  /*37fe0*/  FMUL R35, R35, UR46 ;  /* 0x0000002e23237c20 */ /* 0x000fc80008400000 */
[----:B---3--:R-:W-:Y:S01]  /*37ff0*/  FFMA R35, R83, UR47, R35 ;  /* 0x0000002f53237c23 */ /* 0x008fe20008000023 */
[----:B------:R-:W-:Y:S01]  /*38000*/  ISETP.LT.OR P1, PT, R30, 0x49, !P6 ;  /* 0x000000491e00780c */ /* 0x000fe20007721670 */
[----:B------:R-:W2:Y:S03]  /*38010*/  LDL.LU R83, [R1+0x544] ;  /* 0x0005440001537983 */ /* 0x000ea60000300800 */
[----:B------:R-:W-:-:S05]  /*38020*/  F2FP.SATFINITE.E4M3.F32.PACK_AB_MERGE_C R35, RZ, R35, RZ ;  /* 0x00000023ff23723e */ /* 0x000fca00048070ff */
[----:B------:R0:W-:Y:S02]  /*38030*/  @!P3 STG.E.U8 desc[UR54][R78.64+0x21], R35 ;  /* 0x000021234e00b986 */ /* 0x0001e4000c101136 */
[----:B0-----:R-:W-:-:S05]  /*38040*/  @!P2 IMAD R35, R25, 0x180, RZ ;  /* 0x000001801923a824 */ /* 0x001fca00078e02ff */
[--C-:B------:R-:W-:Y:S02]  /*38050*/  @!P2 IADD3.X R39, R37, R39, R35.reuse, P4, !PT ;  /* 0x000000272527a210 */ /* 0x100fe400027fe423 */
[----:B------:R-:W-:Y:S01]  /*38060*/  PRMT R35, RZ, 0x7610, R35 ;  /* 0x00007610ff237816 */ /* 0x000fe20000000023 */
[----:B------:R-:W0:Y:S05]  /*38070*/  @!P1 LDC.64 R36, c[0x0][0x5c0] ;  /* 0x00017000ff249b82 */ /* 0x000e2a0000000a00 */
[----:B------:R-:W3:Y:S01]  /*38080*/  @!P2 LDG.E.U8 R35, desc[UR54][R20.64+0x28] ;  /* 0x000028361423a981 */ /* 0x000ee2000c1e1100 */
[----:B------:R-:W-:-:S04]  /*38090*/  LOP3.LUT R0, R0, 0xfffbffff, RZ, 0xc0, !PT ;  /* 0xfffbffff00007812 */ /* 0x000fc800078ec0ff */
[----:B------:R-:W-:Y:S02]  /*380a0*/  @P5 LOP3.LUT R0, R0, 0x40000, RZ, 0xfc, !PT ;  /* 0x0004000000005812 */ /* 0x000fe400078efcff */
[----:B0-----:R-:W-:-:S04]  /*380b0*/  @!P1 IADD3 R80, P4, P5, R26, UR11, R36 ;  /* 0x0000000b1a509c10 */ /* 0x001fc8000fd9e024 */
[----:B------:R-:W-:Y:S02]  /*380c0*/  @!P1 IADD3.X R81, R31, UR10, R37, P4, P5 ;  /* 0x0000000a1f519c10 */ /* 0x000fe4000a7ea425 */
[----:B---3--:R-:W-:-:S04]  /*380d0*/  LOP3.LUT R35, R35, 0xff, RZ, 0xc0, !PT ;  /* 0x000000ff23237812 */ /* 0x008fc800078ec0ff */
[----:B------:R-:W-:-:S05]  /*380e0*/  F2FP.F16.E4M3.UNPACK_B R35, R35 ;  /* 0x00000023ff23723e */ /* 0x000fca00020006ff */
[----:B------:R-:W-:-:S05]  /*380f0*/  HADD2.F32 R35, -RZ, R35.H0_H0 ;  /* 0x20000023ff237230 */ /* 0x000fca0000004100 */
[----:B------:R-:W-:-:S04]  /*38100*/  FMUL R35, R35, UR46 ;  /* 0x0000002e23237c20 */ /* 0x000fc80008400000 */
[----:B----4-:R-:W-:Y:S01]  /*38110*/  FFMA R35, R82, UR47, R35 ;  /* 0x0000002f52237c23 */ /* 0x010fe20008000023 */
[C---:B------:R-:W-:Y:S01]  /*38120*/  ISETP.LT.OR P3, PT, R30.reuse, 0x4a, !P6 ;  /* 0x0000004a1e00780c */ /* 0x040fe20007761670 */
[----:B------:R-:W3:Y:S03]  /*38130*/  LDL.LU R82, [R1+0x548] ;  /* 0x0005480001527983 */ /* 0x000ee60000300800 */
[----:B------:R-:W-:Y:S01]  /*38140*/  F2FP.SATFINITE.E4M3.F32.PACK_AB_MERGE_C R35, RZ, R35, RZ ;  /* 0x00000023ff23723e */ /* 0x000fe200048070ff */
[----:B------:R-:W4:Y:S04]  /*38150*/  LDL.LU R90, [R1+0x54c] ;  /* 0x00054c00015a7983 */ /* 0x000f280000300800 */
[----:B------:R0:W-:Y:S01]  /*38160*/  @!P2 STG.E.U8 desc[UR54][R38.64+0x28], R35 ;  /* 0x000028232600a986 */ /* 0x0001e2000c101136 */
[----:B------:R-:W-:-:S02]  /*38170*/  ISETP.LT.OR P2, PT, R30, 0x2a, !P0 ;  /* 0x0000002a1e00780c */ /* 0x000fc40004741670 */
[----:B------:R-:W-:Y:S01]  /*38180*/  LOP3.LUT R0, R0, 0xffdfffff, RZ, 0xc0, !PT ;  /* 0xffdfffff00007812 */ /* 0x000fe200078ec0ff */
        /* <DEDUP_REMOVED lines=11> */
[----:B------:R-:W-:-:S04]  /*38240*/  @P1 LOP3.LUT R0, R0, 0x200000, RZ, 0xfc, !PT ;  /* 0x0020000000001812 */ /* 0x000fc800078efcff */
[C---:B------:R-:W-:Y:S02]  /*38250*/  LOP3.LUT P1, RZ, R0.reuse, 0x1000000, RZ, 0xc0, !PT ;  /* 0x0100000000ff7812 */ /* 0x040fe4000782c0ff */
[----:B------:R-:W-:-:S04]  /*38260*/  LOP3.LUT R0, R0, 0xffefffff, RZ, 0xc0, !PT ;  /* 0xffefffff00007812 */ /* 0x000fc800078ec0ff */
[----:B------:R-:W-:Y:S02]  /*38270*/  @P3 LOP3.LUT R0, R0, 0x100000, RZ, 0xfc, !PT ;  /* 0x0010000000003812 */ /* 0x000fe400078efcff */
[----:B0-----:R-:W-:-:S04]  /*38280*/  @!P3 IADD3 R78, P4, P5, R26, UR11, R36 ;  /* 0x0000000b1a4ebc10 */ /* 0x001fc8000fd9e024 */
        /* <DEDUP_REMOVED lines=11> */
[----:B------:R-:W-:-:S13]  /*38340*/  ISETP.LT.OR P3, PT, R30, 0x51, !P6 ;  /* 0x000000511e00780c */ /* 0x000fda0007761670 */
[----:B------:R-:W0:Y:S01]  /*38350*/  @!P3 LDC.64 R36, c[0x0][0x5c0] ;  /* 0x00017000ff24bb82 */ /* 0x000e220000000a00 */
[----:B------:R-:W-:Y:S02]  /*38360*/  LOP3.LUT R0, R0, 0xff7fffff, RZ, 0xc0, !PT ;  /* 0xff7fffff00007812 */ /* 0x000fe400078ec0ff */
[----:B--2---:R-:W-:-:S04]  /*38370*/  LOP3.LUT R35, R35, 0xff, RZ, 0xc0, !PT ;  /* 0x000000ff23237812 */ /* 0x004fc800078ec0ff */
[----:B------:R-:W-:-:S05]  /*38380*/  F2FP.F16.E4M3.UNPACK_B R35, R35 ;  /* 0x00000023ff23723e */ /* 0x000fca00020006ff */
[----:B------:R-:W-:-:S05]  /*38390*/  HADD2.F32 R35, -RZ, R35.H0_H0 ;  /* 0x20000023ff237230 */ /* 0x000fca0000004100 */
[----:B------:R-:W-:-:S04]  /*383a0*/  FMUL R35, R35, UR46 ;  /* 0x0000002e23237c20 */ /* 0x000fc80008400000 */
[----:B---3--:R-:W-:-:S05]  /*383b0*/  FFMA R35, R82, UR47, R35 ;  /* 0x0000002f52237c23 */ /* 0x008fca0008000023 */
[----:B------:R-:W-:-:S05]  /*383c0*/  F2FP.SATFINITE.E4M3.F32.PACK_AB_MERGE_C R35, RZ, R35, RZ ;  /* 0x00000023ff23723e */ /* 0x000fca00048070ff */
[----:B------:R1:W-:Y:S02]  /*383d0*/  @!P5 STG.E.U8 desc[UR54][R88.64+0x28], R35 ;  /* 0x000028235800d986 */ /* 0x0003e4000c101136 */
[----:B-1----:R-:W-:-:S06]  /*383e0*/  PRMT R35, RZ, 0x7610, R35 ;  /* 0x00007610ff237816 */ /* 0x002fcc0000000023 */
[----:B------:R-:W2:Y:S01]  /*383f0*/  @!P1 LDG.E.U8 R35, desc[UR54][R22.64+0x29] ;  /* 0x0000293616239981 */ /* 0x000ea2000c1e1100 */
        /* <DEDUP_REMOVED lines=17> */
[----:B----4-:R-:W-:Y:S02]  /*38510*/  FFMA R35, R90, UR47, R35 ;  /* 0x0000002f5a237c23 */ /* 0x010fe40008000023 */
[----:B------:R-:W2:Y:S03]  /*38520*/  LDL.LU R90, [R1+0x554] ;  /* 0x00055400015a7983 */ /* 0x000ea60000300800 */
[----:B------:R-:W-:Y:S01]  /*38530*/  F2FP.SATFINITE.E4M3.F32.PACK_AB_MERGE_C R35, RZ, R35, RZ ;  /* 0x00000023ff23723e */ /* 0x000fe200048070ff */
[----:B------:R-:W3:Y:S04]  /*38540*/  LDL.LU R92, [R1+0x558] ;  /* 0x00055800015c7983 */ /* 0x000ee80000300800 */
[----:B------:R0:W-:Y:S01]  /*38550*/  @!P1 STG.E.U8 desc[UR54][R86.64+0x29], R35 ;  /* 0x0000292356009986 */ /* 0x0001e2000c101136 */
[----:B------:R-:W-:-:S03]  /*38560*/  LOP3.LUT R0, R0, 0xffbfffff, RZ, 0xc0, !PT ;  /* 0xffbfffff00007812 */ /* 0x000fc600078ec0ff */
[----:B------:R-:W4:Y:S01]  /*38570*/  LDL.LU R98, [R1+0x55c] ;  /* 0x00055c0001627983 */ /* 0x000f220000300800 */
[----:B0-----:R-:W-:Y:S01]  /*38580*/  @!P2 IMAD R35, R25, 0x180, RZ ;  /* 0x000001801923a824 */ /* 0x001fe200078e02ff */
[----:B------:R-:W-:Y:S02]  /*38590*/  ISETP.LT.OR P1, PT, R30, 0x59, !P6 ;  /* 0x000000591e00780c */ /* 0x000fe40007721670 */
[----:B------:R-:W4:Y:S02]  /*385a0*/  LDL.LU R99, [R1+0x560] ;  /* 0x0005600001637983 */ /* 0x000f240000300800 */
[--C-:B------:R-:W-:Y:S02]  /*385b0*/  @!P2 IADD3.X R39, R37, R39, R35.reuse, P4, !PT ;  /* 0x000000272527a210 */ /* 0x100fe400027fe423 */
[----:B------:R-:W-:-:S06]  /*385c0*/  PRMT R35, RZ, 0x7610, R35 ;  /* 0x00007610ff237816 */ /* 0x000fcc0000000023 */
[----:B------:R-:W2:Y:S01]  /*385d0*/  @!P2 LDG.E.U8 R35, desc[UR54][R20.64+0x30] ;  /* 0x000030361423a981 */ /* 0x000ea2000c1e1100 */
[----:B------:R-:W0:Y:S02]  /*385e0*/  @!P1 LDC.64 R36, c[0x0][0x5c0] ;  /* 0x00017000ff249b82 */ /* 0x000e240000000a00 */
[----:B0-----:R-:W-:-:S04]  /*385f0*/  @!P1 IADD3 R88, P4, P5, R26, UR11, R36 ;  /* 0x0000000b1a589c10 */ /* 0x001fc8000fd9e024 */
[----:B------:R-:W-:Y:S02]  /*38600*/  @!P1 IADD3.X R89, R31, UR10, R37, P4, P5 ;  /* 0x0000000a1f599c10 */ /* 0x000fe4000a7ea425 */
[----:B--2---:R-:W-:-:S04]  /*38610*/  LOP3.LUT R35, R35, 0xff, RZ, 0xc0, !PT ;  /* 0x000000ff23237812 */ /* 0x004fc800078ec0ff */
[----:B------:R-:W-:-:S05]  /*38620*/  F2FP.F16.E4M3.UNPACK_B R35, R35 ;  /* 0x00000023ff23723e */ /* 0x000fca00020006ff */
[----:B------:R-:W-:-:S05]  /*38630*/  HADD2.F32 R35, -RZ, R35.H0_H0 ;  /* 0x20000023ff237230 */ /* 0x000fca0000004100 */
[----:B------:R-:W-:-:S04]  /*38640*/  FMUL R35, R35, UR46 ;  /* 0x0000002e23237c20 */ /* 0x000fc80008400000 */
[----:B------:R-:W-:-:S05]  /*38650*/  FFMA R35, R91, UR47, R35 ;  /* 0x0000002f5b237c23 */ /* 0x000fca0008000023 */
        /* <DEDUP_REMOVED lines=9> */
[--C-:B------:R-:W-:Y:S02]  /*386f0*/  @!P2 IADD3.X R39, R39, R37, R35.reuse, P4, !PT ;  /* 0x000000252727a210 */ /* 0x100fe400027fe423 */
[----:B------:R-:W-:-:S06]  /*38700*/  PRMT R35, RZ, 0x7610, R35 ;  /* 0x00007610ff237816 */ /* 0x000fcc0000000023 */
[----:B------:R-:W2:Y:S01]  /*38710*/  @!P2 LDG.E.U8 R35, desc[UR54][R20.64+0x31] ;  /* 0x000031361423a981 */ /* 0x000ea2000c1e1100 */
[----:B------:R-:W-:-:S04]  /*38720*/  @P3 LOP3.LUT R0, R0, 0x400000, RZ, 0xfc, !PT ;  /* 0x0040000000003812 */ /* 0x000fc800078efcff */
[----:B------:R-:W-:-:S04]  /*38730*/  LOP3.LUT R0, R0, 0xfdffffff, RZ, 0xc0, !PT ;  /* 0xfdffffff00007812 */ /* 0x000fc800078ec0ff */
[----:B------:R-:W-:Y:S02]  /*38740*/  @P1 LOP3.LUT R0, R0, 0x2000000, RZ, 0xfc, !PT ;  /* 0x0200000000001812 */ /* 0x000fe400078efcff */
[----:B------:R-:W-:-:S13]  /*38750*/  ISETP.LT.OR P1, PT, R30, 0x5a, !P6 ;  /* 0x0000005a1e00780c */ /* 0x000fda0007721670 */
[----:B------:R-:W0:Y:S01]  /*38760*/  @!P1 LDC.64 R36, c[0x0][0x5c0] ;  /* 0x00017000ff249b82 */ /* 0x000e220000000a00 */
        /* <DEDUP_REMOVED lines=15> */
[----:B------:R-:W-:-:S04]  /*38860*/  LOP3.LUT P3, RZ, R32, 0x40000, RZ, 0xc0, !PT ;  /* 0x0004000020ff7812 */ /* 0x000fc8000786c0ff */
[----:B------:R-:W-:-:S13]  /*38870*/  ISETP.LT.OR P1, PT, R30, 0x61, !P3 ;  /* 0x000000611e00780c */ /* 0x000fda0005f21670 */
[----:B------:R-:W0:Y:S01]  /*38880*/  @!P1 LDC.64 R36, c[0x0][0x5c0] ;  /* 0x00017000ff249b82 */ /* 0x000e220000000a00 */
        /* <DEDUP_REMOVED lines=30> */
[----:B------:R-:W-:-:S03]  /*38a70*/  LOP3.LUT P1, RZ, R32, 0x20000, RZ, 0xc0, !PT ;  /* 0x0002000020ff7812 */ /* 0x000fc6000782c0ff */
[----:B------:R-:W4:Y:S01]  /*38a80*/  LDL.LU R106, [R1+0x56c] ;  /* 0x00056c00016a7983 */ /* 0x000f220000300800 */
[----:B0-----:R-:W-:Y:S01]  /*38a90*/  @!P2 IMAD R35, R25, 0x180, RZ ;  /* 0x000001801923a824 */ /* 0x001fe200078e02ff */
[----:B------:R-:W-:Y:S02]  /*38aa0*/  ISETP.LT.OR P6, PT, R30, 0x69, !P3 ;  /* 0x000000691e00780c */ /* 0x000fe40005fc1670 */
[----:B------:R-:W4:Y:S02]  /*38ab0*/  LDL.LU R111, [R1+0x570] ;  /* 0x00057000016f7983 */ /* 0x000f240000300800 */
[--C-:B------:R-:W-:Y:S02]  /*38ac0*/  @!P2 IADD3.X R39, R37, R39, R35.reuse, P4, !PT ;  /* 0x000000272527a210 */ /* 0x100fe400027fe423 */
[----:B------:R-:W4:Y:S01]  /*38ad0*/  LDL.LU R110, [R1+0x574] ;  /* 0x00057400016e7983 */ /* 0x000f220000300800 */
        /* <DEDUP_REMOVED lines=22> */
[----:B------:R-:W-:-:S04]  /*38c40*/  LOP3.LUT R32, R32, 0xffffdfff, RZ, 0xc0, !PT ;  /* 0xffffdfff20207812 */ /* 0x000fc800078ec0ff */
[----:B------:R-:W-:Y:S02]  /*38c50*/  @P0 LOP3.LUT R32, R32, 0x2000, RZ, 0xfc, !PT ;  /* 0x0000200020200812 */ /* 0x000fe400078efcff */
        /* <DEDUP_REMOVED lines=11> */
[----:B------:R-:W0:Y:S02]  /*38d10*/  @!P6 LDC.64 R36, c[0x0][0x5c0] ;  /* 0x00017000ff24eb82 */ /* 0x000e240000000a00 */
[----:B0-----:R-:W-:-:S04]  /*38d20*/  @!P6 IADD3 R94, P4, P5, R26, UR8, R36 ;  /* 0x000000081a5eec10 */ /* 0x001fc8000fd9e024 */
[----:B------:R-:W-:Y:S02]  /*38d30*/  @!P6 IADD3.X R95, R31, UR7, R37, P4, P5 ;  /* 0x000000071f5fec10 */ /* 0x000fe4000a7ea425 */
[----:B------:R-:W-:Y:S02]  /*38d40*/  LOP3.LUT P6, RZ, R0, 0x4000000, RZ, 0xc0, !PT ;  /* 0x0400000000ff7812 */ /* 0x000fe400078cc0ff */
        /* <DEDUP_REMOVED lines=16> */
[----:B------:R-:W0:Y:S01]  /*38e50*/  @!P5 LDC.64 R36, c[0x0][0x5c0] ;  /* 0x00017000ff24db82 */ /* 0x000e220000000a00 */
[----:B------:R-:W-:Y:S02]  /*38e60*/  ISETP.LT.OR P0, PT, R30, 0x79, !P3 ;  /* 0x000000791e00780c */ /* 0x000fe40005f01670 */
[----:B------:R-:W-:Y:S02]  /*38e70*/  LOP3.LUT R2, R2, 0xfffffffe, RZ, 0xc0, !PT ;  /* 0xfffffffe02027812 */ /* 0x000fe400078ec0ff */
[----:B0-----:R-:W-:-:S04]  /*38e80*/  @!P5 IADD3 R100, P2, P4, R26, UR8, R36 ;  /* 0x000000081a64dc10 */ /* 0x001fc8000fc5e024 */
[----:B------:R-:W-:-:S05]  /*38e90*/  @!P5 IADD3.X R101, R31, UR7, R37, P2, P4 ;  /* 0x000000071f65dc10 */ /* 0x000fca00097e8425 */
[----:B------:R-:W0:Y:S01]  /*38ea0*/  @!P0 LDC.64 R36, c[0x0][0x5c0] ;  /* 0x00017000ff248b82 */ /* 0x000e220000000a00 */
[----:B------:R-:W-:-:S04]  /*38eb0*/  @P5 LOP3.LUT R2, R2, 0x1, RZ, 0xfc, !PT ;  /* 0x0000000102025812 */ /* 0x000fc800078efcff */
[----:B------:R-:W-:-:S04]  /*38ec0*/  LOP3.LUT R2, R2, 0xfffffff7, RZ, 0xc0, !PT ;  /* 0xfffffff702027812 */ /* 0x000fc800078ec0ff */
[----:B------:R-:W-:Y:S02]  /*38ed0*/  @P0 LOP3.LUT R2, R2, 0x8, RZ, 0xfc, !PT ;  /* 0x0000000802020812 */ /* 0x000fe400078efcff */
[----:B0-----:R-:W-:-:S04]  /*38ee0*/  @!P0 IADD3 R108, P2, P4, R26, UR8, R36 ;  /* 0x000000081a6c8c10 */ /* 0x001fc8000fc5e024 */
[----:B------:R-:W-:Y:S02]  /*38ef0*/  @!P0 IADD3.X R109, R31, UR7, R37, P2, P4 ;  /* 0x000000071f6d8c10 */ /* 0x000fe400097e8425 */
[----:B------:R-:W-:-:S13]  /*38f00*/  ISETP.LT.OR P0, PT, R30, 0x7a, !P3 ;  /* 0x0000007a1e00780c */ /* 0x000fda0005f01670 */
[----:B------:R-:W0:Y:S01]  /*38f10*/  @!P0 LDC.64 R36, c[0x0][0x5c0] ;  /* 0x00017000ff248b82 */ /* 0x000e220000000a00 */
[----:B--2---:R-:W-:-:S04]  /*38f20*/  LOP3.LUT R35, R35, 0xff, RZ, 0xc0, !PT ;  /* 0x000000ff23237812 */ /* 0x004fc800078ec0ff */
[----:B------:R-:W-:-:S05]  /*38f30*/  F2FP.F16.E4M3.UNPACK_B R35, R35 ;  /* 0x00000023ff23723e */ /* 0x000fca00020006ff */
[----:B------:R-:W-:-:S05]  /*38f40*/  HADD2.F32 R35, -RZ, R35.H0_H0 ;  /* 0x20000023ff237230 */ /* 0x000fca0000004100 */
[----:B------:R-:W-:-:S04]  /*38f50*/  FMUL R35, R35, UR46 ;  /* 0x0000002e23237c20 */ /* 0x000fc80008400000 */
[----:B----4-:R-:W-:-:S05]  /*38f60*/  FFMA R35, R106, UR47, R35 ;  /* 0x0000002f6a237c23 */ /* 0x010fca0008000023 */
[----:B------:R-:W-:Y:S02]  /*38f70*/  F2FP.SATFINITE.E4M3.F32.PACK_AB_MERGE_C R35, RZ, R35, RZ ;  /* 0x00000023ff23723e */ /* 0x000fe400048070ff */
[----:B0-----:R-:W-:-:S03]  /*38f80*/  @!P0 IADD3 R106, P2, P4, R26, UR8, R36 ;  /* 0x000000081a6a8c10 */ /* 0x001fc6000fc5e024 */
[----:B------:R0:W-:Y:S01]  /*38f90*/  @!P6 STG.E.U8 desc[UR54][R102.64+0x39], R35 ;  /* 0x000039236600e986 */ /* 0x0001e2000c101136 */
[----:B------:R-:W-:Y:S02]  /*38fa0*/  ISETP.GE.AND P6, PT, R9, 0x1, PT ;  /* 0x000000010900780c */ /* 0x000fe40003fc6270 */
[----:B------:R-:W-:Y:S02]  /*38fb0*/  @!P0 IADD3.X R107, R31, UR7, R37, P2, P4 ;  /* 0x000000071f6b8c10 */ /* 0x000fe400097e8425 */
[----:B------:R-:W-:Y:S02]  /*38fc0*/  ISETP.LT.OR P2, PT, R30, 0x41, !P6 ;  /* 0x000000411e00780c */ /* 0x000fe40007741670 */
[----:B0-----:R-:W-:-:S11]  /*38fd0*/  PRMT R35, RZ, 0x7610, R35 ;  /* 0x00007610ff237816 */ /* 0x001fd60000000023 */
[----:B------:R-:W2:Y:S01]  /*38fe0*/  @!P2 LDG.E.U8 R35, desc[UR54][R28.64+0x40] ;  /* 0x000040361c23a981 */ /* 0x000ea2000c1e1100 */
[----:B------:R-:W0:Y:S02]  /*38ff0*/  @!P2 LDC.64 R36, c[0x0][0x5c0] ;  /* 0x00017000ff24ab82 */ /* 0x000e240000000a00 */
[----:B0-----:R-:W-:-:S05]  /*39000*/  @!P2 IADD3 R36, P4, R26, R36, RZ ;  /* 0x000000241a24a210 */ /* 0x001fca0007f9e0ff */
[----:B------:R-:W-:Y:S01]  /*39010*/  @!P2 IMAD.X R37, R31, 0x1, R37, P4 ;  /* 0x000000011f25a824 */ /* 0x000fe200020e0625 */
[----:B--2---:R-:W-:-:S04]  /*39020*/  LOP3.LUT R35, R35, 0xff, RZ, 0xc0, !PT ;  /* 0x000000ff23237812 */ /* 0x004fc800078ec0ff */
[----:B------:R-:W-:-:S05]  /*39030*/  F2FP.F16.E4M3.UNPACK_B R35, R35 ;  /* 0x00000023ff23723e */ /* 0x000fca00020006ff */
[----:B------:R-:W-:-:S05]  /*39040*/  HADD2.F32 R35, -RZ, R35.H0_H0 ;  /* 0x20000023ff237230 */ /* 0x000fca0000004100 */
[----:B------:R-:W-:-:S04]  /*39050*/  FMUL R35, R35, UR46 ;  /* 0x0000002e23237c20 */ /* 0x000fc80008400000 */
[----:B------:R-:W-:Y:S01]  /*39060*/  FFMA R35, R111, UR47, R35 ;  /* 0x0000002f6f237c23 */ /* 0x000fe20008000023 */
[----:B------:R-:W-:Y:S01]  /*39070*/  LOP3.LUT R2, R2, 0xfffffffb, RZ, 0xc0, !PT ;  /* 0xfffffffb02027812 */ /* 0x000fe200078ec0ff */
[----:B------:R-:W2:Y:S03]  /*39080*/  LDL.LU R111, [R1+0x578] ;  /* 0x00057800016f7983 */ /* 0x000ea60000300800 */
[----:B------:R-:W-:-:S05]  /*39090*/  F2FP.SATFINITE.E4M3.F32.PACK_AB_MERGE_C R35, RZ, R35, RZ ;  /* 0x00000023ff23723e */ /* 0x000fca00048070ff */
[----:B------:R0:W-:Y:S01]  /*390a0*/  @!P2 STG.E.U8 desc[UR54][R36.64+0x40], R35 ;  /* 0x000040232400a986 */ /* 0x0001e2000c101136 */
[----:B------:R-:W-:Y:S02]  /*390b0*/  ISETP.LT.OR P2, PT, R30, 0x42, !P6 ;  /* 0x000000421e00780c */ /* 0x000fe40007741670 */
[----:B0-----:R-:W-:-:S11]  /*390c0*/  PRMT R35, RZ, 0x7610, R35 ;  /* 0x00007610ff237816 */ /* 0x001fd60000000023 */
[----:B------:R-:W0:Y:S01]  /*390d0*/  @!P2 LDC.64 R36, c[0x0][0x5c0] ;  /* 0x00017000ff24ab82 */ /* 0x000e220000000a00 */
[----:B------:R-:W3:Y:S01]  /*390e0*/  @!P2 LDG.E.U8 R35, desc[UR54][R28.64+0x41] ;  /* 0x000041361c23a981 */ /* 0x000ee2000c1e1100 */
[----:B------:R-:W-:Y:S02]  /*390f0*/  @P0 LOP3.LUT R2, R2, 0x4, RZ, 0xfc, !PT ;  /* 0x0000000402020812 */ /* 0x000fe400078efcff */
[----:B------:R-:W-:Y:S02]  /*39100*/  ISETP.LT.OR P0, PT, R30, 0x41, !P3 ;  /* 0x000000411e00780c */ /* 0x000fe40005f01670 */
[----:B0-----:R-:W-:-:S05]  /*39110*/  @!P2 IADD3 R36, P4, R26, R36, RZ ;  /* 0x000000241a24a210 */ /* 0x001fca0007f9e0ff */
[----:B------:R-:W-:Y:S01]  /*39120*/  @!P2 IMAD.X R37, R31, 0x1, R37, P4 ;  /* 0x000000011f25a824 */ /* 0x000fe200020e0625 */
[----:B---3--:R-:W-:-:S04]  /*39130*/  LOP3.LUT R35, R35, 0xff, RZ, 0xc0, !PT ;  /* 0x000000ff23237812 */ /* 0x008fc800078ec0ff */
[----:B------:R-:W-:-:S05]  /*39140*/  F2FP.F16.E4M3.UNPACK_B R35, R35 ;  /* 0x00000023ff23723e */ /* 0x000fca00020006ff */
[----:B------:R-:W-:-:S05]  /*39150*/  HADD2.F32 R35, -RZ, R35.H0_H0 ;  /* 0x20000023ff237230 */ /* 0x000fca0000004100 */
[----:B------:R-:W-:-:S04]  /*39160*/  FMUL R35, R35, UR46 ;  /* 0x0000002e23237c20 */ /* 0x000fc80008400000 */
[----:B------:R-:W-:Y:S02]  /*39170*/  FFMA R35, R110, UR47, R35 ;  /* 0x0000002f6e237c23 */ /* 0x000fe40008000023 */
[----:B------:R-:W3:Y:S03]  /*39180*/  LDL.LU R110, [R1+0x57c] ;  /* 0x00057c00016e7983 */ /* 0x000ee60000300800 */
[----:B------:R-:W-:-:S05]  /*39190*/  F2FP.SATFINITE.E4M3.F32.PACK_AB_MERGE_C R35, RZ, R35, RZ ;  /* 0x00000023ff23723e */ /* 0x000fca00048070ff */
[----:B------:R0:W-:Y:S02]  /*391a0*/  @!P2 STG.E.U8 desc[UR54][R36.64+0x41], R35 ;  /* 0x000041232400a986 */ /* 0x0001e4000c101136 */
[----:B0-----:R-:W-:-:S06]  /*391b0*/  PRMT R35, RZ, 0x7610, R35 ;  /* 0x00007610ff237816 */ /* 0x001fcc0000000023 */
[----:B------:R-:W4:Y:S01]  /*391c0*/  @!P0 LDG.E.U8 R35, desc[UR54][R10.64+0x40] ;  /* 0x000040360a238981 */ /* 0x000f22000c1e1100 */
[----:B------:R-:W-:-:S13]  /*391d0*/  ISETP.LT.OR P5, PT, R30, 0x61, !P1 ;  /* 0x000000611e00780c */ /* 0x000fda0004fa1670 */
[----:B------:R-:W0:Y:S01]  /*391e0*/  @!P5 LDC.64 R36, c[0x0][0x5c0] ;  /* 0x00017000ff24db82 */ /* 0x000e220000000a00 */
        /* <DEDUP_REMOVED lines=9> */
[----:B------:R-:W-:Y:S02]  /*39280*/  ISETP.LT.OR P0, PT, R30, 0x42, !P3 ;  /* 0x000000421e00780c */ /* 0x000fe40005f01670 */
[----:B-1----:R-:W-:-:S11]  /*39290*/  PRMT R35, RZ, 0x7610, R35 ;  /* 0x00007610ff237816 */ /* 0x002fd60000000023 */
[----:B------:R-:W4:Y:S01]  /*392a0*/  @!P0 LDG.E.U8 R35, desc[UR54][R10.64+0x41] ;  /* 0x000041360a238981 */ /* 0x000f22000c1e1100 */
[----:B0-----:R-:W-:Y:S02]  /*392b0*/  @!P5 IADD3 R102, P2, P4, R26, UR6, R36 ;  /* 0x000000061a66dc10 */ /* 0x001fe4000fc5e024 */
[----:B------:R-:W-:Y:S02]  /*392c0*/  @P5 LOP3.LUT R0, R0, 0x10000000, RZ, 0xfc, !PT ;  /* 0x1000000000005812 */ /* 0x000fe400078efcff */
[----:B------:R-:W-:Y:S02]  /*392d0*/  @!P5 IADD3.X R103, R31, UR5, R37, P2, P4 ;  /* 0x000000051f67dc10 */ /* 0x000fe400097e8425 */
[----:B------:R-:W-:-:S13]  /*392e0*/  ISETP.LT.OR P5, PT, R30, 0x62, !P1 ;  /* 0x000000621e00780c */ /* 0x000fda0004fa1670 */
[----:B------:R-:W0:Y:S01]  /*392f0*/  @!P5 LDC.64 R36, c[0x0][0x5c0] ;  /* 0x00017000ff24db82 */ /* 0x000e220000000a00 */
[----:B------:R-:W-:-:S04]  /*39300*/  LOP3.LUT R0, R0, 0xfbffffff, RZ, 0xc0, !PT ;  /* 0xfbffffff00007812 */ /* 0x000fc800078ec0ff */
[----:B------:R-:W-:Y:S02]  /*39310*/  @P5 LOP3.LUT R0, R0, 0x4000000, RZ, 0xfc, !PT ;  /* 0x0400000000005812 */ /* 0x000fe400078efcff */
        /* <DEDUP_REMOVED lines=12> */
[----:B------:R-:W-:Y:S01]  /*393e0*/  F2FP.SATFINITE.E4M3.F32.PACK_AB_MERGE_C R35, RZ, R35, RZ ;  /* 0x00000023ff23723e */ /* 0x000fe200048070ff */
[----:B------:R-:W4:Y:S04]  /*393f0*/  LDL.LU R112, [R1+0x588] ;  /* 0x0005880001707983 */ /* 0x000f280000300800 */
[----:B------:R0:W-:Y:S01]  /*39400*/  @!P0 STG.E.U8 desc[UR54][R48.64+0x41], R35 ;  /* 0x0000412330008986 */ /* 0x0001e2000c101136 */
[----:B------:R-:W-:-:S02]  /*39410*/  ISETP.LT.OR P0, PT, R30, 0x6a, !P1 ;  /* 0x0000006a1e00780c */ /* 0x000fc40004f01670 */
[----:B------:R-:W-:Y:S01]  /*39420*/  LOP3.LUT R0, R0, 0xfffffbff, RZ, 0xc0, !PT ;  /* 0xfffffbff00007812 */ /* 0x000fe200078ec0ff */
[----:B------:R-:W4:Y:S10]  /*39430*/  LDL.LU R116, [R1+0x58c] ;  /* 0x00058c0001747983 */ /* 0x000f340000300800 */
[----:B------:R-:W1:Y:S01]  /*39440*/  @!P0 LDC.64 R36, c[0x0][0x5c0] ;  /* 0x00017000ff248b82 */ /* 0x000e620000000a00 */
[----:B0-----:R-:W-:Y:S01]  /*39450*/  PRMT R35, RZ, 0x7610, R35 ;  /* 0x00007610ff237816 */ /* 0x001fe20000000023 */
[----:B------:R-:W4:Y:S01]  /*39460*/  LDL.LU R119, [R1+0x590] ;  /* 0x0005900001777983 */ /* 0x000f220000300800 */
[----:B------:R-:W-:-:S02]  /*39470*/  @P5 LOP3.LUT R0, R0, 0x400, RZ, 0xfc, !PT ;  /* 0x0000040000005812 */ /* 0x000fc400078efcff */
[----:B------:R-:W-:Y:S01]  /*39480*/  LOP3.LUT R2, R2, 0xffffffef, RZ, 0xc0, !PT ;  /* 0xffffffef02027812 */ /* 0x000fe200078ec0ff */
[----:B------:R-:W4:Y:S01]  /*39490*/  LDL.LU R118, [R1+0x594] ;  /* 0x0005940001767983 */ /* 0x000f220000300800 */
[----:B-1----:R-:W-:-:S03]  /*394a0*/  @!P0 IADD3 R48, P2, P4, R26, UR6, R36 ;  /* 0x000000061a308c10 */ /* 0x002fc6000fc5e024 */
[----:B------:R-:W4:Y:S01]  /*394b0*/  LDL.LU R120, [R1+0x598] ;  /* 0x0005980001787983 */ /* 0x000f220000300800 */
[----:B------:R-:W-:-:S03]  /*394c0*/  @!P0 IADD3.X R49, R31, UR5, R37, P2, P4 ;  /* 0x000000051f318c10 */ /* 0x000fc600097e8425 */
[----:B------:R-:W4:Y:S01]  /*394d0*/  LDL.LU R122, [R1+0x59c] ;  /* 0x00059c00017a7983 */ /* 0x000f220000300800 */
[----:B------:R-:W-:Y:S02]  /*394e0*/  ISETP.LT.OR P2, PT, R30, 0x49, !P6 ;  /* 0x000000491e00780c */ /* 0x000fe40007741670 */
[----:B------:R-:W-:Y:S01]  /*394f0*/  LOP3.LUT R0, R0, 0xffffffef, RZ, 0xc0, !PT ;  /* 0xffffffef00007812 */ /* 0x000fe200078ec0ff */
[----:B------:R-:W4:Y:S10]  /*39500*/  LDL.LU R127, [R1+0x5a0] ;  /* 0x0005a000017f7983 */ /* 0x000f340000300800 */
[----:B------:R-:W2:Y:S01]  /*39510*/  @!P2 LDG.E.U8 R35, desc[UR54][R28.64+0x48] ;  /* 0x000048361c23a981 */ /* 0x000ea2000c1e1100 */
[----:B------:R-:W0:Y:S01]  /*39520*/  @!P2 LDC.64 R36, c[0x0][0x5c0] ;  /* 0x00017000ff24ab82 */ /* 0x000e220000000a00 */
[----:B------:R-:W-:-:S02]  /*39530*/  @P0 LOP3.LUT R0, R0, 0x10, RZ, 0xfc, !PT ;  /* 0x0000001000000812 */ /* 0x000fc400078efcff */
[----:B------:R-:W-:Y:S01]  /*39540*/  ISETP.LT.OR P5, PT, R30, 0x71, !P1 ;  /* 0x000000711e00780c */ /* 0x000fe20004fa1670 */
[----:B------:R-:W4:Y:S01]  /*39550*/  LDL.LU R126, [R1+0x5a4] ;  /* 0x0005a400017e7983 */ /* 0x000f220000300800 */
[----:B0-----:R-:W-:-:S03]  /*39560*/  @!P2 IADD3 R36, P4, R26, R36, RZ ;  /* 0x000000241a24a210 */ /* 0x001fc60007f9e0ff */
[----:B------:R-:W4:Y:S02]  /*39570*/  LDL.LU R128, [R1+0x5a8] ;  /* 0x0005a80001807983 */ /* 0x000f240000300800 */
[----:B------:R-:W-:Y:S01]  /*39580*/  @!P2 IMAD.X R37, R31, 0x1, R37, P4 ;  /* 0x000000011f25a824 */ /* 0x000fe200020e0625 */
[----:B--2---:R-:W-:Y:S01]  /*39590*/  LOP3.LUT R35, R35, 0xff, RZ, 0xc0, !PT ;  /* 0x000000ff23237812 */ /* 0x004fe200078ec0ff */
[----:B------:R-:W2:Y:S03]  /*395a0*/  LDL.LU R132, [R1+0x5ac] ;  /* 0x0005ac0001847983 */ /* 0x000ea60000300800 */
[----:B------:R-:W-:Y:S01]  /*395b0*/  F2FP.F16.E4M3.UNPACK_B R35, R35 ;  /* 0x00000023ff23723e */ /* 0x000fe200020006ff */
[----:B------:R-:W2:Y:S04]  /*395c0*/  LDL.LU R151, [R1+0x5b0] ;  /* 0x0005b00001977983 */ /* 0x000ea80000300800 */
[----:B------:R-:W-:Y:S01]  /*395d0*/  HADD2.F32 R35, -RZ, R35.H0_H0 ;  /* 0x20000023ff237230 */ /* 0x000fe20000004100 */
[----:B------:R-:W-:Y:S01]  /*395e0*/  ISETP.LT.OR P0, PT, R30, 0x49, !P3 ;  /* 0x000000491e00780c */ /* 0x000fe20005f01670 */
[----:B------:R-:W2:Y:S03]  /*395f0*/  LDL.LU R150, [R1+0x5b4] ;  /* 0x0005b40001967983 */ /* 0x000ea60000300800 */
[----:B------:R-:W-:-:S04]  /*39600*/  FMUL R35, R35, UR46 ;  /* 0x0000002e23237c20 */ /* 0x000fc80008400000 */
[----:B------:R-:W-:-:S05]  /*39610*/  FFMA R35, R111, UR47, R35 ;  /* 0x0000002f6f237c23 */ /* 0x000fca0008000023 */
[----:B------:R-:W-:-:S05]  /*39620*/  F2FP.SATFINITE.E4M3.F32.PACK_AB_MERGE_C R35, RZ, R35, RZ ;  /* 0x00000023ff23723e */ /* 0x000fca00048070ff */
[----:B------:R0:W-:Y:S01]  /*39630*/  @!P2 STG.E.U8 desc[UR54][R36.64+0x48], R35 ;  /* 0x000048232400a986 */ /* 0x0001e2000c101136 */
[----:B------:R-:W-:Y:S02]  /*39640*/  ISETP.LT.OR P2, PT, R30, 0x4a, !P6 ;  /* 0x0000004a1e00780c */ /* 0x000fe40007741670 */
[----:B0-----:R-:W-:-:S11]  /*39650*/  PRMT R35, RZ, 0x7610, R35 ;  /* 0x00007610ff237816 */ /* 0x001fd60000000023 */
[----:B------:R-:W0:Y:S01]  /*39660*/  @!P2 LDC.64 R36, c[0x0][0x5c0] ;  /* 0x00017000ff24ab82 */ /* 0x000e220000000a00 */
[----:B------:R-:W3:Y:S01]  /*39670*/  @!P2 LDG.E.U8 R35, desc[UR54][R28.64+0x49] ;  /* 0x000049361c23a981 */ /* 0x000ee2000c1e1100 */
        /* <DEDUP_REMOVED lines=12> */
[----:B------:R-:W-:Y:S02]  /*39740*/  @P5 LOP3.LUT R2, R2, 0x10, RZ, 0xfc, !PT ;  /* 0x0000001002025812 */ /* 0x000fe400078efcff */
        /* <DEDUP_REMOVED lines=8> */
[----:B-1----:R-:W-:-:S11]  /*397d0*/  PRMT R35, RZ, 0x7610, R35 ;  /* 0x00007610ff237816 */ /* 0x002fd60000000023 */
[----:B------:R-:W3:Y:S01]  /*397e0*/  @!P0 LDG.E.U8 R35, desc[UR54][R10.64+0x49] ;  /* 0x000049360a238981 */ /* 0x000ee2000c1e1100 */
        /* <DEDUP_REMOVED lines=20> */
[----:B------:R-:W1:Y:S01]  /*39930*/  @!P0 LDC.64 R36, c[0x0][0x5c0] ;  /* 0x00017000ff248b82 */ /* 0x000e620000000a00 */
[----:B0-----:R-:W-:Y:S02]  /*39940*/  PRMT R35, RZ, 0x7610, R35 ;  /* 0x00007610ff237816 */ /* 0x001fe40000000023 */
[----:B-1----:R-:W-:-:S04]  /*39950*/  @!P0 IADD3 R116, P2, P4, R26, UR6, R36 ;  /* 0x000000061a748c10 */ /* 0x002fc8000fc5e024 */
[----:B------:R-:W-:Y:S02]  /*39960*/  @!P0 IADD3.X R117, R31, UR5, R37, P2, P4 ;  /* 0x000000051f758c10 */ /* 0x000fe400097e8425 */
[----:B------:R-:W-:-:S13]  /*39970*/  ISETP.LT.OR P2, PT, R30, 0x51, !P6 ;  /* 0x000000511e00780c */ /* 0x000fda0007741670 */
        /* <DEDUP_REMOVED lines=27> */
[----:B0-----:R-:W-:-:S06]  /*39b30*/  PRMT R35, RZ, 0x7610, R35 ;  /* 0x00007610ff237816 */ /* 0x001fcc0000000023 */
[----:B------:R-:W3:Y:S01]  /*39b40*/  @!P5 LDG.E.U8 R35, desc[UR54][R10.64+0x50] ;  /* 0x000050360a23d981 */ /* 0x000ee2000c1e1100 */
[----:B------:R-:W-:Y:S02]  /*39b50*/  LOP3.LUT R2, R2, 0xfff7ffff, RZ, 0xc0, !PT ;  /* 0xfff7ffff02027812 */ /* 0x000fe400078ec0ff */
[----:B------:R-:W-:Y:S02]  /*39b60*/  LOP3.LUT R32, R32, 0xfffeffff, RZ, 0xc0, !PT ;  /* 0xfffeffff20207812 */ /* 0x000fe400078ec0ff */
[----:B------:R-:W-:Y:S02]  /*39b70*/  @P0 LOP3.LUT R2, R2, 0x80000, RZ, 0xfc, !PT ;  /* 0x0008000002020812 */ /* 0x000fe400078efcff */
[----:B------:R-:W-:Y:S02]  /*39b80*/  ISETP.GE.AND P0, PT, R9, 0x101, PT ;  /* 0x000001010900780c */ /* 0x000fe40003f06270 */
[----:B------:R-:W-:Y:S02]  /*39b90*/  @P1 LOP3.LUT R32, R32, 0x10000, RZ, 0xfc, !PT ;  /* 0x0001000020201812 */ /* 0x000fe400078efcff */
[----:B------:R-:W-:-:S13]  /*39ba0*/  ISETP.LT.OR P1, PT, R30, 0x61, !P0 ;  /* 0x000000611e00780c */ /* 0x000fda0004721670 */
[----:B------:R-:W0:Y:S01]  /*39bb0*/  @!P1 LDC.64 R36, c[0x0][0x5c0] ;  /* 0x00017000ff249b82 */ /* 0x000e220000000a00 */
[----:B------:R-:W-:-:S04]  /*39bc0*/  LOP3.LUT R2, R2, 0xfbffffff, RZ, 0xc0, !PT ;  /* 0xfbffffff02027812 */ /* 0x000fc800078ec0ff */
[----:B------:R-:W-:Y:S02]  /*39bd0*/  @P1 LOP3.LUT R2, R2, 0x4000000, RZ, 0xfc, !PT ;  /* 0x0400000002021812 */ /* 0x000fe400078efcff */
[----:B0-----:R-:W-:-:S04]  /*39be0*/  @!P1 IADD3 R118, P2, P4, R26, UR11, R36 ;  /* 0x0000000b1a769c10 */ /* 0x001fc8000fc5e024 */
[----:B------:R-:W-:Y:S02]  /*39bf0*/  @!P1 IADD3.X R119, R31, UR10, R37, P2, P4 ;  /* 0x0000000a1f779c10 */ /* 0x000fe400097e8425 */
[----:B------:R-:W-:-:S13]  /*39c00*/  ISETP.LT.OR P1, PT, R30, 0x62, !P0 ;  /* 0x000000621e00780c */ /* 0x000fda0004721670 */
[----:B------:R-:W0:Y:S01]  /*39c10*/  @!P1 LDC.64 R36, c[0x0][0x5c0] ;  /* 0x00017000ff249b82 */ /* 0x000e220000000a00 */
        /* <DEDUP_REMOVED lines=8> */
[----:B-1----:R-:W-:-:S11]  /*39ca0*/  PRMT R35, RZ, 0x7610, R35 ;  /* 0x00007610ff237816 */ /* 0x002fd60000000023 */
[----:B------:R-:W3:Y:S01]  /*39cb0*/  @!P5 LDG.E.U8 R35, desc[UR54][R10.64+0x51] ;  /* 0x000051360a23d981 */ /* 0x000ee2000c1e1100 */
[----:B------:R-:W-:Y:S02]  /*39cc0*/  LOP3.LUT R2, R2, 0xefffffff, RZ, 0xc0, !PT ;  /* 0xefffffff02027812 */ /* 0x000fe400078ec0ff */
        /* <DEDUP_REMOVED lines=15> */
[----:B------:R-:W-:Y:S01]  /*39dc0*/  FFMA R35, R122, UR47, R35 ;  /* 0x0000002f7a237c23 */ /* 0x000fe20008000023 */
[----:B0-----:R-:W-:-:S04]  /*39dd0*/  @!P1 IADD3 R122, P2, P4, R26, UR11, R36 ;  /* 0x0000000b1a7a9c10 */ /* 0x001fc8000fc5e024 */
[----:B------:R-:W-:Y:S02]  /*39de0*/  @!P1 IADD3.X R123, R31, UR10, R37, P2, P4 ;  /* 0x0000000a1f7b9c10 */ /* 0x000fe400097e8425 */
[----:B------:R-:W-:Y:S02]  /*39df0*/  ISETP.LT.OR P2, PT, R30, 0x59, !P6 ;  /* 0x000000591e00780c */ /* 0x000fe40007741670 */
[----:B------:R-:W-:-:S05]  /*39e00*/  F2FP.SATFINITE.E4M3.F32.PACK_AB_MERGE_C R35, RZ, R35, RZ ;  /* 0x00000023ff23723e */ /* 0x000fca00048070ff */
[----:B------:R0:W-:Y:S06]  /*39e10*/  @!P5 STG.E.U8 desc[UR54][R64.64+0x51], R35 ;  /* 0x000051234000d986 */ /* 0x0001ec000c101136 */
[----:B------:R-:W1:Y:S01]  /*39e20*/  @!P2 LDC.64 R36, c[0x0][0x5c0] ;  /* 0x00017000ff24ab82 */ /* 0x000e620000000a00 */
[----:B0-----:R-:W-:-:S06]  /*39e30*/  PRMT R35, RZ, 0x7610, R35 ;  /* 0x00007610ff237816 */ /* 0x001fcc0000000023 */
[----:B------:R-:W3:Y:S01]  /*39e40*/  @!P2 LDG.E.U8 R35, desc[UR54][R28.64+0x58] ;  /* 0x000058361c23a981 */ /* 0x000ee2000c1e1100 */
[----:B-1----:R-:W-:-:S05]  /*39e50*/  @!P2 IADD3 R36, P4, R26, R36, RZ ;  /* 0x000000241a24a210 */ /* 0x002fca0007f9e0ff */
        /* <DEDUP_REMOVED lines=14> */
[----:B------:R-:W-:Y:S01]  /*39f40*/  @!P2 IMAD.X R37, R31, 0x1, R37, P4 ;  /* 0x000000011f25a824 */ /* 0x000fe200020e0625 */
[----:B------:R-:W-:Y:S02]  /*39f50*/  LOP3.LUT R0, R0, 0xfffff7ff, RZ, 0xc0, !PT ;  /* 0xfffff7ff00007812 */ /* 0x000fe400078ec0ff */
        /* <DEDUP_REMOVED lines=29> */
[----:B------:R0:W-:Y:S02]  /*3a130*/  @!P6 STG.E.U8 desc[UR54][R66.64+0x58], R35 ;  /* 0x000058234200e986 */ /* 0x0001e4000c101136 */
[----:B0-----:R-:W-:-:S06]  /*3a140*/  PRMT R35, RZ, 0x7610, R35 ;  /* 0x00007610ff237816 */ /* 0x001fcc0000000023 */
[----:B------:R-:W3:Y:S01]  /*3a150*/  @!P1 LDG.E.U8 R35, desc[UR54][R10.64+0x59] ;  /* 0x000059360a239981 */ /* 0x000ee2000c1e1100 */
[----:B------:R-:W-:Y:S02]  /*3a160*/  LOP3.LUT P5, RZ, R0, 0x1000, RZ, 0xc0, !PT ;  /* 0x0000100000ff7812 */ /* 0x000fe400078ac0ff */
[----:B---3--:R-:W-:-:S04]  /*3a170*/  LOP3.LUT R35, R35, 0xff, RZ, 0xc0, !PT ;  /* 0x000000ff23237812 */ /* 0x008fc800078ec0ff */
[----:B------:R-:W-:-:S05]  /*3a180*/  F2FP.F16.E4M3.UNPACK_B R35, R35 ;  /* 0x00000023ff23723e */ /* 0x000fca00020006ff */
[----:B------:R-:W-:-:S05]  /*3a190*/  HADD2.F32 R35, -RZ, R35.H0_H0 ;  /* 0x20000023ff237230 */ /* 0x000fca0000004100 */
[----:B------:R-:W-:-:S04]  /*3a1a0*/  FMUL R35, R35, UR46 ;  /* 0x0000002e23237c20 */ /* 0x000fc80008400000 */
[----:B--2---:R-:W-:-:S05]  /*3a1b0*/  FFMA R35, R132, UR47, R35 ;  /* 0x0000002f84237c23 */ /* 0x004fca0008000023 */
[----:B------:R-:W-:-:S05]  /*3a1c0*/  F2FP.SATFINITE.E4M3.F32.PACK_AB_MERGE_C R35, RZ, R35, RZ ;  /* 0x00000023ff23723e */ /* 0x000fca00048070ff */
[----:B------:R0:W-:Y:S02]  /*3a1d0*/  @!P1 STG.E.U8 desc[UR54][R50.64+0x59], R35 ;  /* 0x0000592332009986 */ /* 0x0001e4000c101136 */
[----:B0-----:R-:W-:-:S06]  /*3a1e0*/  PRMT R35, RZ, 0x7610, R35 ;  /* 0x00007610ff237816 */ /* 0x001fcc0000000023 */
[----:B------:R-:W2:Y:S01]  /*3a1f0*/  @!P5 LDG.E.U8 R35, desc[UR54][R12.64+0x40] ;  /* 0x000040360c23d981 */ /* 0x000ea2000c1e1100 */
[----:B------:R-:W-:-:S13]  /*3a200*/  ISETP.LT.OR P6, PT, R30, 0x79, !P0 ;  /* 0x000000791e00780c */ /* 0x000fda00047c1670 */
[----:B------:R-:W0:Y:S01]  /*3a210*/  @!P6 LDC.64 R36, c[0x0][0x5c0] ;  /* 0x00017000ff24eb82 */ /* 0x000e220000000a00 */
[----:B------:R-:W-:-:S04]  /*3a220*/  LOP3.LUT R34, R34, 0xfeffffff, RZ, 0xc0, !PT ;  /* 0xfeffffff22227812 */ /* 0x000fc800078ec0ff */
[----:B------:R-:W-:Y:S02]  /*3a230*/  @P6 LOP3.LUT R34, R34, 0x1000000, RZ, 0xfc, !PT ;  /* 0x0100000022226812 */ /* 0x000fe400078efcff */
        /* <DEDUP_REMOVED lines=9> */
[----:B------:R-:W-:Y:S01]  /*3a2d0*/  FFMA R35, R151, UR47, R35 ;  /* 0x0000002f97237c23 */ /* 0x000fe20008000023 */
[----:B------:R-:W-:Y:S02]  /*3a2e0*/  LOP3.LUT R0, R0, 0xffffdfff, RZ, 0xc0, !PT ;  /* 0xffffdfff00007812 */ /* 0x000fe400078ec0ff */
[----:B------:R-:W-:Y:S01]  /*3a2f0*/  LOP3.LUT R3, R3, 0xfffbffff, RZ, 0xc0, !PT ;  /* 0xfffbffff03037812 */ /* 0x000fe200078ec0ff */
[----:B------:R-:W-:Y:S01]  /*3a300*/  IMAD.U32 R38, RZ, RZ, UR7 ;  /* 0x00000007ff267e24 */ /* 0x000fe2000f8e00ff */
[----:B------:R-:W-:Y:S01]  /*3a310*/  F2FP.SATFINITE.E4M3.F32.PACK_AB_MERGE_C R35, RZ, R35, RZ ;  /* 0x00000023ff23723e */ /* 0x000fe200048070ff */
[----:B------:R-:W2:Y:S04]  /*3a320*/  LDL.LU R151, [R1+0x5b8] ;  /* 0x0005b80001977983 */ /* 0x000ea80000300800 */
[----:B------:R1:W-:Y:S02]  /*3a330*/  @!P5 STG.E.U8 desc[UR54][R62.64+0x40], R35 ;  /* 0x000040233e00d986 */ /* 0x0003e4000c101136 */
[----:B-1----:R-:W-:-:S06]  /*3a340*/  PRMT R35, RZ, 0x7610, R35 ;  /* 0x00007610ff237816 */ /* 0x002fcc0000000023 */
[----:B------:R-:W3:Y:S01]  /*3a350*/  @!P6 LDG.E.U8 R35, desc[UR54][R12.64+0x41] ;  /* 0x000041360c23e981 */ /* 0x000ee2000c1e1100 */
[----:B0-----:R-:W-:Y:S02]  /*3a360*/  @!P1 IADD3 R132, P2, P4, R26, UR11, R36 ;  /* 0x0000000b1a849c10 */ /* 0x001fe4000fc5e024 */
[----:B------:R-:W-:Y:S02]  /*3a370*/  @P1 LOP3.LUT R0, R0, 0x2000, RZ, 0xfc, !PT ;  /* 0x0000200000001812 */ /* 0x000fe400078efcff */
[----:B------:R-:W-:Y:S02]  /*3a380*/  @!P1 IADD3.X R133, R31, UR10, R37, P2, P4 ;  /* 0x0000000a1f859c10 */ /* 0x000fe400097e8425 */
[----:B------:R-:W-:Y:S02]  /*3a390*/  ISETP.LT.OR P1, PT, R30, 0x81, !P3 ;  /* 0x000000811e00780c */ /* 0x000fe40005f21670 */
[----:B------:R-:W-:-:S11]  /*3a3a0*/  LOP3.LUT R32, R32, 0xffff7fff, RZ, 0xc0, !PT ;  /* 0xffff7fff20207812 */ /* 0x000fd600078ec0ff */
[----:B------:R-:W0:Y:S01]  /*3a3b0*/  @!P1 LDC.64 R36, c[0x0][0x5c0] ;  /* 0x00017000ff249b82 */ /* 0x000e220000000a00 */
[----:B------:R-:W-:Y:S02]  /*3a3c0*/  @P0 LOP3.LUT R32, R32, 0x8000, RZ, 0xfc, !PT ;  /* 0x0000800020200812 */ /* 0x000fe400078efcff */
[----:B------:R-:W-:Y:S02]  /*3a3d0*/  ISETP.LT.OR P0, PT, R30, 0x82, !P3 ;  /* 0x000000821e00780c */ /* 0x000fe40005f01670 */
[----:B0-----:R-:W-:-:S04]  /*3a3e0*/  @!P1 IADD3 R158, P2, P4, R26, UR8, R36 ;  /* 0x000000081a9e9c10 */ /* 0x001fc8000fc5e024 */
[----:B------:R-:W-:-:S07]  /*3a3f0*/  @!P1 IADD3.X R159, R31, UR7, R37, P2, P4 ;  /* 0x000000071f9f9c10 */ /* 0x000fce00097e8425 */
[----:B------:R-:W0:Y:S01]  /*3a400*/  @!P0 LDC.64 R36, c[0x0][0x5c0] ;  /* 0x00017000ff248b82 */ /* 0x000e220000000a00 */
[----:B------:R-:W-:-:S04]  /*3a410*/  @P1 LOP3.LUT R3, R3, 0x40000, RZ, 0xfc, !PT ;  /* 0x0004000003031812 */ /* 0x000fc800078efcff */
[----:B------:R-:W-:-:S04]  /*3a420*/  LOP3.LUT R3, R3, 0xfffdffff, RZ, 0xc0, !PT ;  /* 0xfffdffff03037812 */ /* 0x000fc800078ec0ff */
[----:B------:R-:W-:Y:S02]  /*3a430*/  @P0 LOP3.LUT R3, R3, 0x20000, RZ, 0xfc, !PT ;  /* 0x0002000003030812 */ /* 0x000fe400078efcff */
[----:B0-----:R-:W-:-:S04]  /*3a440*/  @!P0 IADD3 R162, P2, P4, R26, UR8, R36 ;  /* 0x000000081aa28c10 */ /* 0x001fc8000fc5e024 */
[----:B------:R-:W-:Y:S02]  /*3a450*/  @!P0 IADD3.X R163, R31, UR7, R37, P2, P4 ;  /* 0x000000071fa38c10 */ /* 0x000fe400097e8425 */
[----:B------:R-:W-:-:S04]  /*3a460*/  ISETP.GE.AND P0, PT, R9, 0x89, PT ;  /* 0x000000890900780c */ /* 0x000fc80003f06270 */
[----:B------:R-:W-:-:S13]  /*3a470*/  ISETP.LT.OR P4, PT, R30, 0x41, !P0 ;  /* 0x000000411e00780c */ /* 0x000fda0004781670 */
[----:B------:R-:W0:Y:S01]  /*3a480*/  @!P4 LDC.64 R36, c[0x0][0x5c0] ;  /* 0x00017000ff24cb82 */ /* 0x000e220000000a00 */
        /* <DEDUP_REMOVED lines=15> */
[C---:B------:R-:W-:Y:S02]  /*3a580*/  ISETP.LT.OR P2, PT, R30.reuse, 0x42, !P0 ;  /* 0x000000421e00780c */ /* 0x040fe40004741670 */
[----:B------:R-:W-:Y:S01]  /*3a590*/  ISETP.LT.OR P1, PT, R30, 0x89, !P3 ;  /* 0x000000891e00780c */ /* 0x000fe20005f21670 */
[----:B------:R-:W-:-:S10]  /*3a5a0*/  IMAD.U32 R40, RZ, RZ, UR8 ;  /* 0x00000008ff287e24 */ /* 0x000fd4000f8e00ff */
[----:B------:R-:W0:Y:S01]  /*3a5b0*/  @!P2 LDC.64 R38, c[0x0][0x5c0] ;  /* 0x00017000ff26ab82 */ /* 0x000e220000000a00 */
[----:B----4-:R-:W-:-:S04]  /*3a5c0*/  LOP3.LUT R35, R35, 0xff, RZ, 0xc0, !PT ;  /* 0x000000ff23237812 */ /* 0x010fc800078ec0ff */
[----:B------:R-:W-:-:S05]  /*3a5d0*/  F2FP.F16.E4M3.UNPACK_B R35, R35 ;  /* 0x00000023ff23723e */ /* 0x000fca00020006ff */
[----:B------:R-:W-:-:S05]  /*3a5e0*/  HADD2.F32 R35, -RZ, R35.H0_H0 ;  /* 0x20000023ff237230 */ /* 0x000fca0000004100 */
[----:B------:R-:W-:-:S04]  /*3a5f0*/  FMUL R35, R35, UR46 ;  /* 0x0000002e23237c20 */ /* 0x000fc80008400000 */
[----:B--2---:R-:W-:Y:S01]  /*3a600*/  FFMA R35, R151, UR47, R35 ;  /* 0x0000002f97237c23 */ /* 0x004fe20008000023 */
[----:B------:R-:W-:Y:S01]  /*3a610*/  IMAD.U32 R41, RZ, RZ, UR7 ;  /* 0x00000007ff297e24 */ /* 0x000fe2000f8e00ff */
[----:B------:R-:W-:Y:S01]  /*3a620*/  @!P2 IADD3 R40, P5, P6, R40, UR6, R26 ;  /* 0x000000062828ac10 */ /* 0x000fe2000febe01a */
[----:B------:R-:W2:Y:S02]  /*3a630*/  LDL.LU R151, [R1+0x5c0] ;  /* 0x0005c00001977983 */ /* 0x000ea40000300800 */
[----:B------:R-:W-:-:S05]  /*3a640*/  F2FP.SATFINITE.E4M3.F32.PACK_AB_MERGE_C R35, RZ, R35, RZ ;  /* 0x00000023ff23723e */ /* 0x000fca00048070ff */
[----:B------:R1:W-:Y:S02]  /*3a650*/  @!P4 STG.E.U8 desc[UR54][R36.64+0x40], R35 ;  /* 0x000040232400c986 */ /* 0x0003e4000c101136 */
[----:B-1----:R-:W-:Y:S01]  /*3a660*/  PRMT R35, RZ, 0x7610, R35 ;  /* 0x00007610ff237816 */ /* 0x002fe20000000023 */
[----:B------:R-:W1:Y:S05]  /*3a670*/  @!P1 LDC.64 R36, c[0x0][0x5c0] ;  /* 0x00017000ff249b82 */ /* 0x000e6a0000000a00 */
[----:B------:R-:W4:Y:S01]  /*3a680*/  @!P2 LDG.E.U8 R35, desc[UR54][R14.64+0x41] ;  /* 0x000041360e23a981 */ /* 0x000f22000c1e1100 */
[----:B------:R-:W-:Y:S02]  /*3a690*/  @!P2 IADD3.X R41, R41, UR5, R31, P5, P6 ;  /* 0x000000052929ac10 */ /* 0x000fe4000afec41f */
[----:B------:R-:W-:-:S02]  /*3a6a0*/  LOP3.LUT R3, R3, 0xfff7ffff, RZ, 0xc0, !PT ;  /* 0xfff7ffff03037812 */ /* 0x000fc400078ec0ff */
[----:B0-----:R-:W-:Y:S02]  /*3a6b0*/  @!P2 IADD3 R38, P4, R40, R38, RZ ;  /* 0x000000262826a210 */ /* 0x001fe40007f9e0ff */
[----:B------:R-:W-:Y:S02]  /*3a6c0*/  @P1 LOP3.LUT R3, R3, 0x80000, RZ, 0xfc, !PT ;  /* 0x0008000003031812 */ /* 0x000fe400078efcff */
[----:B-1----:R-:W-:-:S04]  /*3a6d0*/  @!P1 IADD3 R166, P5, P6, R26, UR8, R36 ;  /* 0x000000081aa69c10 */ /* 0x002fc8000febe024 */
[----:B------:R-:W-:Y:S02]  /*3a6e0*/  @!P1 IADD3.X R167, R31, UR7, R37, P5, P6 ;  /* 0x000000071fa79c10 */ /* 0x000fe4000afec425 */
[----:B------:R-:W-:Y:S01]  /*3a6f0*/  LOP3.LUT P1, RZ, R32, 0x10000, RZ, 0xc0, !PT ;  /* 0x0001000020ff7812 */ /* 0x000fe2000782c0ff */
[----:B------:R-:W-:-:S03]  /*3a700*/  @!P2 IMAD.X R39, R41, 0x1, R39, P4 ;  /* 0x000000012927a824 */ /* 0x000fc600020e0627 */
[----:B------:R-:W-:Y:S02]  /*3a710*/  ISETP.LT.OR P6, PT, R30, 0x49, !P1 ;  /* 0x000000491e00780c */ /* 0x000fe40004fc1670 */
        /* <DEDUP_REMOVED lines=19> */
[----:B--2---:R-:W-:Y:S01]  /*3a850*/  FFMA R35, R151, UR47, R35 ;  /* 0x0000002f97237c23 */ /* 0x004fe20008000023 */
[----:B------:R-:W-:Y:S01]  /*3a860*/  @!P5 IADD3.X R165, R31, UR7, R37, P2, P4 ;  /* 0x000000071fa5dc10 */ /* 0x000fe200097e8425 */
[----:B------:R-:W-:Y:S01]  /*3a870*/  IMAD.U32 R38, RZ, RZ, UR7 ;  /* 0x00000007ff267e24 */ /* 0x000fe2000f8e00ff */
[----:B------:R-:W-:Y:S01]  /*3a880*/  LOP3.LUT R3, R3, 0xffff7fff, RZ, 0xc0, !PT ;  /* 0xffff7fff03037812 */ /* 0x000fe200078ec0ff */
[----:B------:R-:W2:Y:S01]  /*3a890*/  LDL.LU R151, [R1+0x5c8] ;  /* 0x0005c80001977983 */ /* 0x000ea20000300800 */
[----:B------:R-:W-:-:S05]  /*3a8a0*/  F2FP.SATFINITE.E4M3.F32.PACK_AB_MERGE_C R35, RZ, R35, RZ ;  /* 0x00000023ff23723e */ /* 0x000fca00048070ff */
[----:B------:R0:W-:Y:S01]  /*3a8b0*/  @!P6 STG.E.U8 desc[UR54][R46.64+0x48], R35 ;  /* 0x000048232e00e986 */ /* 0x0001e2000c101136 */
[----:B------:R-:W-:Y:S02]  /*3a8c0*/  ISETP.LT.OR P6, PT, R30, 0x4a, !P1 ;  /* 0x0000004a1e00780c */ /* 0x000fe40004fc1670 */
[----:B0-----:R-:W-:-:S11]  /*3a8d0*/  PRMT R35, RZ, 0x7610, R35 ;  /* 0x00007610ff237816 */ /* 0x001fd60000000023 */
[----:B------:R-:W4:Y:S01]  /*3a8e0*/  @!P6 LDG.E.U8 R35, desc[UR54][R12.64+0x49] ;  /* 0x000049360c23e981 */ /* 0x000f22000c1e1100 */
[----:B------:R-:W-:-:S13]  /*3a8f0*/  ISETP.LT.OR P5, PT, R30, 0x91, !P3 ;  /* 0x000000911e00780c */ /* 0x000fda0005fa1670 */
[----:B------:R-:W0:Y:S01]  /*3a900*/  @!P5 LDC.64 R36, c[0x0][0x5c0] ;  /* 0x00017000ff24db82 */ /* 0x000e220000000a00 */
[----:B------:R-:W-:Y:S02]  /*3a910*/  @P5 LOP3.LUT R3, R3, 0x8000, RZ, 0xfc, !PT ;  /* 0x0000800003035812 */ /* 0x000fe400078efcff */
        /* <DEDUP_REMOVED lines=8> */
[----:B------:R-:W-:-:S04]  /*3a9a0*/  LOP3.LUT R3, R3, 0xffffdfff, RZ, 0xc0, !PT ;  /* 0xffffdfff03037812 */ /* 0x000fc800078ec0ff */
[----:B------:R-:W-:Y:S02]  /*3a9b0*/  @P5 LOP3.LUT R3, R3, 0x2000, RZ, 0xfc, !PT ;  /* 0x0000200003035812 */ /* 0x000fe400078efcff */
        /* <DEDUP_REMOVED lines=16> */
[----:B----4-:R-:W-:-:S11]  /*3aac0*/  LOP3.LUT R35, R35, 0xff, RZ, 0xc0, !PT ;  /* 0x000000ff23237812 */ /* 0x010fd600078ec0ff */
[----:B------:R-:W0:Y:S01]  /*3aad0*/  @!P2 LDC.64 R38, c[0x0][0x5c0] ;  /* 0x00017000ff26ab82 */ /* 0x000e220000000a00 */
[----:B------:R-:W-:-:S05]  /*3aae0*/  F2FP.F16.E4M3.UNPACK_B R35, R35 ;  /* 0x00000023ff23723e */ /* 0x000fca00020006ff */
[----:B------:R-:W-:-:S05]  /*3aaf0*/  HADD2.F32 R35, -RZ, R35.H0_H0 ;  /* 0x20000023ff237230 */ /* 0x000fca0000004100 */
[----:B------:R-:W-:-:S04]  /*3ab00*/  FMUL R35, R35, UR46 ;  /* 0x0000002e23237c20 */ /* 0x000fc80008400000 */
[----:B--2---:R-:W-:Y:S01]  /*3ab10*/  FFMA R35, R151, UR47, R35 ;  /* 0x0000002f97237c23 */ /* 0x004fe20008000023 */
[----:B------:R-:W-:Y:S01]  /*3ab20*/  ISETP.LT.OR P0, PT, R30, 0x99, !P3 ;  /* 0x000000991e00780c */ /* 0x000fe20005f01670 */
[----:B------:R-:W-:Y:S02]  /*3ab30*/  IMAD.U32 R40, RZ, RZ, UR8 ;  /* 0x00000008ff287e24 */ /* 0x000fe4000f8e00ff */
[----:B------:R-:W-:Y:S01]  /*3ab40*/  IMAD.U32 R41, RZ, RZ, UR7 ;  /* 0x00000007ff297e24 */ /* 0x000fe2000f8e00ff */
[----:B------:R-:W-:Y:S01]  /*3ab50*/  F2FP.SATFINITE.E4M3.F32.PACK_AB_MERGE_C R35, RZ, R35, RZ ;  /* 0x00000023ff23723e */ /* 0x000fe200048070ff */
[----:B------:R-:W2:Y:S04]  /*3ab60*/  LDL.LU R151, [R1+0x5d0] ;  /* 0x0005d00001977983 */ /* 0x000ea80000300800 */
[----:B------:R1:W-:Y:S02]  /*3ab70*/  @!P4 STG.E.U8 desc[UR54][R36.64+0x48], R35 ;  /* 0x000048232400c986 */ /* 0x0003e4000c101136 */
[----:B-1----:R-:W-:-:S02]  /*3ab80*/  PRMT R35, RZ, 0x7610, R35 ;  /* 0x00007610ff237816 */ /* 0x002fc40000000023 */
[----:B------:R-:W1:Y:S04]  /*3ab90*/  @!P0 LDC.64 R36, c[0x0][0x5c0] ;  /* 0x00017000ff248b82 */ /* 0x000e680000000a00 */
[----:B------:R-:W4:Y:S01]  /*3aba0*/  @!P2 LDG.E.U8 R35, desc[UR54][R14.64+0x49] ;  /* 0x000049360e23a981 */ /* 0x000f22000c1e1100 */
[----:B------:R-:W-:Y:S02]  /*3abb0*/  @!P2 IADD3 R40, P5, P6, R40, UR6, R26 ;  /* 0x000000062828ac10 */ /* 0x000fe4000febe01a */
[----:B------:R-:W-:Y:S02]  /*3abc0*/  LOP3.LUT R3, R3, 0xfffffbff, RZ, 0xc0, !PT ;  /* 0xfffffbff03037812 */ /* 0x000fe400078ec0ff */
[----:B------:R-:W-:Y:S02]  /*3abd0*/  @!P2 IADD3.X R41, R41, UR5, R31, P5, P6 ;  /* 0x000000052929ac10 */ /* 0x000fe4000afec41f */
[----:B0-----:R-:W-:-:S02]  /*3abe0*/  @!P2 IADD3 R38, P4, R40, R38, RZ ;  /* 0x000000262826a210 */ /* 0x001fc40007f9e0ff */
[----:B------:R-:W-:-:S03]  /*3abf0*/  @P0 LOP3.LUT R3, R3, 0x400, RZ, 0xfc, !PT ;  /* 0x0000040003030812 */ /* 0x000fc600078efcff */
[----:B------:R-:W-:Y:S01]  /*3ac00*/  @!P2 IMAD.X R39, R41, 0x1, R39, P4 ;  /* 0x000000012927a824 */ /* 0x000fe200020e0627 */
[----:B-1----:R-:W-:-:S04]  /*3ac10*/  @!P0 IADD3 R180, P5, P6, R26, UR8, R36 ;  /* 0x000000081ab48c10 */ /* 0x002fc8000febe024 */
[----:B------:R-:W-:Y:S02]  /*3ac20*/  @!P0 IADD3.X R181, R31, UR7, R37, P5, P6 ;  /* 0x000000071fb58c10 */ /* 0x000fe4000afec425 */
        /* <DEDUP_REMOVED lines=11> */
[----:B------:R-:W-:Y:S02]  /*3ace0*/  ISETP.LT.OR P6, PT, R30, 0x9a, !P3 ;  /* 0x0000009a1e00780c */ /* 0x000fe40005fc1670 */
[----:B------:R-:W-:-:S11]  /*3acf0*/  LOP3.LUT R32, R32, 0xffffbfff, RZ, 0xc0, !PT ;  /* 0xffffbfff20207812 */ /* 0x000fd600078ec0ff */
[----:B------:R-:W0:Y:S01]  /*3ad00*/  @!P6 LDC.64 R36, c[0x0][0x5c0] ;  /* 0x00017000ff24eb82 */ /* 0x000e220000000a00 */
[----:B------:R-:W-:Y:S02]  /*3ad10*/  @P3 LOP3.LUT R32, R32, 0x4000, RZ, 0xfc, !PT ;  /* 0x0000400020203812 */ /* 0x000fe400078efcff */
[----:B------:R-:W-:Y:S02]  /*3ad20*/  ISETP.LT.OR P3, PT, R30, 0x81, !P1 ;  /* 0x000000811e00780c */ /* 0x000fe40004f61670 */
[----:B----4-:R-:W-:-:S04]  /*3ad30*/  LOP3.LUT R35, R35, 0xff, RZ, 0xc0, !PT ;  /* 0x000000ff23237812 */ /* 0x010fc800078ec0ff */
[----:B------:R-:W-:-:S05]  /*3ad40*/  F2FP.F16.E4M3.UNPACK_B R35, R35 ;  /* 0x00000023ff23723e */ /* 0x000fca00020006ff */
[----:B------:R-:W-:-:S05]  /*3ad50*/  HADD2.F32 R35, -RZ, R35.H0_H0 ;  /* 0x20000023ff237230 */ /* 0x000fca0000004100 */
[----:B------:R-:W-:-:S04]  /*3ad60*/  FMUL R35, R35, UR46 ;  /* 0x0000002e23237c20 */ /* 0x000fc80008400000 */
[----:B--2---:R-:W-:Y:S01]  /*3ad70*/  FFMA R35, R151, UR47, R35 ;  /* 0x0000002f97237c23 */ /* 0x004fe20008000023 */
[----:B0-----:R-:W-:Y:S02]  /*3ad80*/  @!P6 IADD3 R172, P2, P4, R26, UR8, R36 ;  /* 0x000000081aacec10 */ /* 0x001fe4000fc5e024 */
[----:B------:R-:W-:Y:S01]  /*3ad90*/  LOP3.LUT R33, R33, 0xdfffffff, RZ, 0xc0, !PT ;  /* 0xdfffffff21217812 */ /* 0x000fe200078ec0ff */
[----:B------:R-:W-:Y:S01]  /*3ada0*/  IMAD.U32 R38, RZ, RZ, UR7 ;  /* 0x00000007ff267e24 */ /* 0x000fe2000f8e00ff */
[----:B------:R-:W-:Y:S01]  /*3adb0*/  F2FP.SATFINITE.E4M3.F32.PACK_AB_MERGE_C R35, RZ, R35, RZ ;  /* 0x00000023ff23723e */ /* 0x000fe200048070ff */
[----:B------:R-:W2:Y:S04]  /*3adc0*/  LDL.LU R151, [R1+0x5d8] ;  /* 0x0005d80001977983 */ /* 0x000ea80000300800 */
[----:B------:R0:W-:Y:S01]  /*3add0*/  @!P0 STG.E.U8 desc[UR54][R70.64+0x50], R35 ;  /* 0x0000502346008986 */ /* 0x0001e2000c101136 */
[----:B------:R-:W-:-:S02]  /*3ade0*/  ISETP.LT.OR P0, PT, R30, 0x52, !P1 ;  /* 0x000000521e00780c */ /* 0x000fc40004f01670 */
[----:B0-----:R-:W-:-:S11]  /*3adf0*/  PRMT R35, RZ, 0x7610, R35 ;  /* 0x00007610ff237816 */ /* 0x001fd60000000023 */
[----:B------:R-:W4:Y:S01]  /*3ae00*/  @!P0 LDG.E.U8 R35, desc[UR54][R12.64+0x51] ;  /* 0x000051360c238981 */ /* 0x000f22000c1e1100 */
[----:B------:R-:W-:Y:S02]  /*3ae10*/  @!P6 IADD3.X R173, R31, UR7, R37, P2, P4 ;  /* 0x000000071fadec10 */ /* 0x000fe400097e8425 */
        /* <DEDUP_REMOVED lines=31> */
[----:B------:R-:W-:-:S11]  /*3b010*/  ISETP.LT.OR P0, PT, R30, 0x89, !P1 ;  /* 0x000000891e00780c */ /* 0x000fd60004f01670 */
[----:B------:R-:W0:Y:S01]  /*3b020*/  @!P2 LDC.64 R38, c[0x0][0x5c0] ;  /* 0x00017000ff26ab82 */ /* 0x000e220000000a00 */
        /* <DEDUP_REMOVED lines=33> */
[----:B------:R-:W-:-:S04]  /*3b240*/  @P0 LOP3.LUT R33, R33, 0x2000000, RZ, 0xfc, !PT ;  /* 0x0200000021210812 */ /* 0x000fc800078efcff */
        /* <DEDUP_REMOVED lines=53> */
[----:B------:R-:W-:Y:S01]  /*3b5a0*/  IMAD.U32 R40, RZ, RZ, UR8 ;  /* 0x00000008ff287e24 */ /* 0x000fe2000f8e00ff */
[----:B------:R-:W2:Y:S02]  /*3b5b0*/  LDL.LU R151, [R1+0x5f0] ;  /* 0x0005f00001977983 */ /* 0x000ea40000300800 */
[----:B------:R-:W-:-:S05]  /*3b5c0*/  F2FP.SATFINITE.E4M3.F32.PACK_AB_MERGE_C R35, RZ, R35, RZ ;  /* 0x00000023ff23723e */ /* 0x000fca00048070ff */
[----:B------:R1:W-:Y:S02]  /*3b5d0*/  @!P4 STG.E.U8 desc[UR54][R36.64+0x58], R35 ;  /* 0x000058232400c986 */ /* 0x0003e4000c101136 */
[----:B-1----:R-:W-:Y:S02]  /*3b5e0*/  PRMT R35, RZ, 0x7610, R35 ;  /* 0x00007610ff237816 */ /* 0x002fe40000000023 */
[----:B------:R-:W1:Y:S04]  /*3b5f0*/  @!P3 LDC.64 R36, c[0x0][0x5c0] ;  /* 0x00017000ff24bb82 */ /* 0x000e680000000a00 */
        /* <DEDUP_REMOVED lines=18> */
[----:B0-----:R-:W-:-:S06]  /*3b720*/  PRMT R35, RZ, 0x7610, R35 ;  /* 0x00007610ff237816 */ /* 0x001fcc0000000023 */
[----:B------:R-:W4:Y:S01]  /*3b730*/  @!P6 LDG.E.U8 R35, desc[UR54][R16.64+0x40] ;  /* 0x000040361023e981 */ /* 0x000f22000c1e1100 */
[----:B------:R-:W-:Y:S02]  /*3b740*/  @P3 LOP3.LUT R33, R33, 0x20000, RZ, 0xfc, !PT ;  /* 0x0002000021213812 */ /* 0x000fe400078efcff */
[----:B------:R-:W-:Y:S02]  /*3b750*/  LOP3.LUT P3, RZ, R0, 0x40000, RZ, 0xc0, !PT ;  /* 0x0004000000ff7812 */ /* 0x000fe4000786c0ff */
[----:B------:R-:W-:Y:S02]  /*3b760*/  ISETP.LT.OR P5, PT, R30, 0x9a, !P1 ;  /* 0x0000009a1e00780c */ /* 0x000fe40004fa1670 */
[----:B------:R-:W-:-:S11]  /*3b770*/  LOP3.LUT P0, RZ, R32, 0x8000, RZ, 0xc0, !PT ;  /* 0x0000800020ff7812 */ /* 0x000fd6000780c0ff */
[----:B------:R-:W0:Y:S01]  /*3b780*/  @!P5 LDC.64 R36, c[0x0][0x5c0] ;  /* 0x00017000ff24db82 */ /* 0x000e220000000a00 */
[----:B------:R-:W-:-:S04]  /*3b790*/  LOP3.LUT R32, R32, 0xffffefff, RZ, 0xc0, !PT ;  /* 0xffffefff20207812 */ /* 0x000fc800078ec0ff */
[----:B------:R-:W-:Y:S02]  /*3b7a0*/  @P1 LOP3.LUT R32, R32, 0x1000, RZ, 0xfc, !PT ;  /* 0x0000100020201812 */ /* 0x000fe400078efcff */
[----:B------:R-:W-:Y:S02]  /*3b7b0*/  ISETP.LT.OR P1, PT, R30, 0x81, !P0 ;  /* 0x000000811e00780c */ /* 0x000fe40004721670 */
        /* <DEDUP_REMOVED lines=8> */
[----:B------:R-:W0:Y:S01]  /*3b840*/  @!P1 LDC.64 R36, c[0x0][0x5c0] ;  /* 0x00017000ff249b82 */ /* 0x000e220000000a00 */
[----:B------:R-:W-:Y:S01]  /*3b850*/  LOP3.LUT R33, R33, 0xffffbfff, RZ, 0xc0, !PT ;  /* 0xffffbfff21217812 */ /* 0x000fe200078ec0ff */
[----:B------:R-:W2:Y:S01]  /*3b860*/  LDL.LU R151, [R1+0x5f8] ;  /* 0x0005f80001977983 */ /* 0x000ea20000300800 */
[----:B------:R-:W-:-:S05]  /*3b870*/  F2FP.SATFINITE.E4M3.F32.PACK_AB_MERGE_C R35, RZ, R35, RZ ;  /* 0x00000023ff23723e */ /* 0x000fca00048070ff */
[----:B------:R1:W-:Y:S02]  /*3b880*/  @!P6 STG.E.U8 desc[UR54][R76.64+0x40], R35 ;  /* 0x000040234c00e986 */ /* 0x0003e4000c101136 */
[----:B-1----:R-:W-:-:S06]  /*3b890*/  PRMT R35, RZ, 0x7610, R35 ;  /* 0x00007610ff237816 */ /* 0x002fcc0000000023 */
[----:B------:R-:W4:Y:S01]  /*3b8a0*/  @!P3 LDG.E.U8 R35, desc[UR54][R16.64+0x41] ;  /* 0x000041361023b981 */ /* 0x000f22000c1e1100 */
[----:B------:R-:W-:Y:S02]  /*3b8b0*/  @P5 LOP3.LUT R33, R33, 0x4000, RZ, 0xfc, !PT ;  /* 0x0000400021215812 */ /* 0x000fe400078efcff */
[----:B0-----:R-:W-:Y:S02]  /*3b8c0*/  @!P1 IADD3 R198, P2, P4, R26, UR11, R36 ;  /* 0x0000000b1ac69c10 */ /* 0x001fe4000fc5e024 */
[----:B------:R-:W-:Y:S02]  /*3b8d0*/  LOP3.LUT R33, R33, 0xffffdfff, RZ, 0xc0, !PT ;  /* 0xffffdfff21217812 */ /* 0x000fe400078ec0ff */
[----:B------:R-:W-:Y:S02]  /*3b8e0*/  @!P1 IADD3.X R199, R31, UR10, R37, P2, P4 ;  /* 0x0000000a1fc79c10 */ /* 0x000fe400097e8425 */
[----:B------:R-:W-:Y:S02]  /*3b8f0*/  @P1 LOP3.LUT R33, R33, 0x2000, RZ, 0xfc, !PT ;  /* 0x0000200021211812 */ /* 0x000fe400078efcff */
        /* <DEDUP_REMOVED lines=52> */
[----:B------:R-:W-:Y:S01]  /*3bc40*/  LOP3.LUT P6, RZ, R0, 0x100000, RZ, 0xc0, !PT ;  /* 0x0010000000ff7812 */ /* 0x000fe200078cc0ff */
[----:B------:R-:W3:Y:S03]  /*3bc50*/  LDL.LU R150, [R1+0x604] ;  /* 0x0006040001967983 */ /* 0x000ee60000300800 */
[----:B------:R-:W-:-:S05]  /*3bc60*/  F2FP.SATFINITE.E4M3.F32.PACK_AB_MERGE_C R35, RZ, R35, RZ ;  /* 0x00000023ff23723e */ /* 0x000fca00048070ff */
[----:B------:R0:W-:Y:S02]  /*3bc70*/  @!P2 STG.E.U8 desc[UR54][R38.64+0x41], R35 ;  /* 0x000041232600a986 */ /* 0x0001e4000c101136 */
[----:B0-----:R-:W-:-:S06]  /*3bc80*/  PRMT R35, RZ, 0x7610, R35 ;  /* 0x00007610ff237816 */ /* 0x001fcc0000000023 */
[----:B------:R-:W4:Y:S01]  /*3bc90*/  @!P5 LDG.E.U8 R35, desc[UR54][R16.64+0x48] ;  /* 0x000048361023d981 */ /* 0x000f22000c1e1100 */
[----:B------:R-:W-:-:S04]  /*3bca0*/  LOP3.LUT R33, R33, 0xfffffeff, RZ, 0xc0, !PT ;  /* 0xfffffeff21217812 */ /* 0x000fc800078ec0ff */
[----:B------:R-:W-:Y:S02]  /*3bcb0*/  @P3 LOP3.LUT R33, R33, 0x100, RZ, 0xfc, !PT ;  /* 0x0000010021213812 */ /* 0x000fe400078efcff */
        /* <DEDUP_REMOVED lines=8> */
[----:B--2---:R-:W-:Y:S01]  /*3bd40*/  FFMA R35, R151, UR47, R35 ;  /* 0x0000002f97237c23 */ /* 0x004fe20008000023 */
[----:B0-----:R-:W-:Y:S01]  /*3bd50*/  @!P3 IADD3 R196, P2, P4, R26, UR11, R36 ;  /* 0x0000000b1ac4bc10 */ /* 0x001fe2000fc5e024 */
[----:B------:R-:W-:Y:S01]  /*3bd60*/  IMAD.U32 R38, RZ, RZ, UR7 ;  /* 0x00000007ff267e24 */ /* 0x000fe2000f8e00ff */
[----:B------:R-:W-:Y:S01]  /*3bd70*/  LOP3.LUT R33, R33, 0xffffffdf, RZ, 0xc0, !PT ;  /* 0xffffffdf21217812 */ /* 0x000fe200078ec0ff */
[----:B------:R-:W2:Y:S01]  /*3bd80*/  LDL.LU R151, [R1+0x608] ;  /* 0x0006080001977983 */ /* 0x000ea20000300800 */
[----:B------:R-:W-:-:S05]  /*3bd90*/  F2FP.SATFINITE.E4M3.F32.PACK_AB_MERGE_C R35, RZ, R35, RZ ;  /* 0x00000023ff23723e */ /* 0x000fca00048070ff */
[----:B------:R0:W-:Y:S02]  /*3bda0*/  @!P5 STG.E.U8 desc[UR54][R80.64+0x48], R35 ;  /* 0x000048235000d986 */ /* 0x0001e4000c101136 */
[----:B0-----:R-:W-:-:S06]  /*3bdb0*/  PRMT R35, RZ, 0x7610, R35 ;  /* 0x00007610ff237816 */ /* 0x001fcc0000000023 */
[----:B------:R-:W4:Y:S01]  /*3bdc0*/  @!P6 LDG.E.U8 R35, desc[UR54][R16.64+0x49] ;  /* 0x000049361023e981 */ /* 0x000f22000c1e1100 */
[----:B------:R-:W-:Y:S02]  /*3bdd0*/  @!P3 IADD3.X R197, R31, UR10, R37, P2, P4 ;  /* 0x0000000a1fc5bc10 */ /* 0x000fe400097e8425 */
        /* <DEDUP_REMOVED lines=8> */
[----:B------:R-:W-:Y:S02]  /*3be60*/  ISETP.LT.OR P4, PT, R30, 0x49, !P1 ;  /* 0x000000491e00780c */ /* 0x000fe40004f81670 */
[----:B------:R-:W-:-:S11]  /*3be70*/  @P3 LOP3.LUT R33, R33, 0x20, RZ, 0xfc, !PT ;  /* 0x0000002021213812 */ /* 0x000fd600078efcff */
        /* <DEDUP_REMOVED lines=54> */
[----:B------:R-:W-:-:S04]  /*3c1e0*/  ISETP.GE.AND P5, PT, R9, 0x101, PT ;  /* 0x000001010900780c */ /* 0x000fc80003fa6270 */
[----:B------:R-:W-:-:S13]  /*3c1f0*/  ISETP.LT.OR P5, PT, R30, 0x9a, !P5 ;  /* 0x0000009a1e00780c */ /* 0x000fda0006fa1670 */
[----:B------:R-:W0:Y:S01]  /*3c200*/  @!P5 LDC.64 R36, c[0x0][0x5c0] ;  /* 0x00017000ff24db82 */ /* 0x000e220000000a00 */
[----:B------:R-:W-:Y:S02]  /*3c210*/  LOP3.LUT R34, R34, 0xbfffffff, RZ, 0xc0, !PT ;  /* 0xbfffffff22227812 */ /* 0x000fe400078ec0ff */
[----:B------:R-:W-:Y:S02]  /*3c220*/  LOP3.LUT P3, RZ, R32, 0x4000, RZ, 0xc0, !PT ;  /* 0x0000400020ff7812 */ /* 0x000fe4000786c0ff */
[----:B------:R-:W-:Y:S02]  /*3c230*/  @P5 LOP3.LUT R34, R34, 0x40000000, RZ, 0xfc, !PT ;  /* 0x4000000022225812 */ /* 0x000fe400078efcff */
[----:B0-----:R-:W-:Y:S02]  /*3c240*/  @!P5 IADD3 R204, P2, P4, R26, UR11, R36 ;  /* 0x0000000b1accdc10 */ /* 0x001fe4000fc5e024 */
[----:B----4-:R-:W-:-:S04]  /*3c250*/  LOP3.LUT R35, R35, 0xff, RZ, 0xc0, !PT ;  /* 0x000000ff23237812 */ /* 0x010fc800078ec0ff */
[----:B------:R-:W-:-:S05]  /*3c260*/  F2FP.F16.E4M3.UNPACK_B R35, R35 ;  /* 0x00000023ff23723e */ /* 0x000fca00020006ff */
[----:B------:R-:W-:-:S05]  /*3c270*/  HADD2.F32 R35, -RZ, R35.H0_H0 ;  /* 0x20000023ff237230 */ /* 0x000fca0000004100 */
[----:B------:R-:W-:-:S04]  /*3c280*/  FMUL R35, R35, UR46 ;  /* 0x0000002e23237c20 */ /* 0x000fc80008400000 */
[----:B--2---:R-:W-:Y:S01]  /*3c290*/  FFMA R35, R151, UR47, R35 ;  /* 0x0000002f97237c23 */ /* 0x004fe20008000023 */
[----:B------:R-:W-:Y:S02]  /*3c2a0*/  @!P5 IADD3.X R205, R31, UR10, R37, P2, P4 ;  /* 0x0000000a1fcddc10 */ /* 0x000fe400097e8425 */
[----:B------:R-:W-:Y:S01]  /*3c2b0*/  LOP3.LUT R33, R33, 0xfffffdff, RZ, 0xc0, !PT ;  /* 0xfffffdff21217812 */ /* 0x000fe200078ec0ff */
[----:B------:R-:W-:Y:S01]  /*3c2c0*/  IMAD.U32 R38, RZ, RZ, UR7 ;  /* 0x00000007ff267e24 */ /* 0x000fe2000f8e00ff */
[----:B------:R-:W-:Y:S01]  /*3c2d0*/  F2FP.SATFINITE.E4M3.F32.PACK_AB_MERGE_C R35, RZ, R35, RZ ;  /* 0x00000023ff23723e */ /* 0x000fe200048070ff */
[----:B------:R-:W2:Y:S04]  /*3c2e0*/  LDL.LU R151, [R1+0x618] ;  /* 0x0006180001977983 */ /* 0x000ea80000300800 */
[----:B------:R0:W-:Y:S02]  /*3c2f0*/  @!P6 STG.E.U8 desc[UR54][R84.64+0x50], R35 ;  /* 0x000050235400e986 */ /* 0x0001e4000c101136 */
[----:B0-----:R-:W-:-:S06]  /*3c300*/  PRMT R35, RZ, 0x7610, R35 ;  /* 0x00007610ff237816 */ /* 0x001fcc0000000023 */
        /* <DEDUP_REMOVED lines=86> */
[----:B------:R-:W0:Y:S01]  /*3c870*/  @!P5 LDC.64 R36, c[0x0][0x5c0] ;  /* 0x00017000ff24db82 */ /* 0x000e220000000a00 */
[----:B------:R0:W-:Y:S02]  /*3c880*/  @!P0 STL.64 [R1], R38 ;  /* 0x0000002601008387 */ /* 0x0001e40000100a00 */
[----:B0-----:R-:W-:-:S04]  /*3c890*/  @!P5 IADD3 R38, P2, P4, R26, UR8, R36 ;  /* 0x000000081a26dc10 */ /* 0x001fc8000fc5e024 */
[----:B------:R-:W-:Y:S02]  /*3c8a0*/  @!P5 IADD3.X R39, R31, UR7, R37, P2, P4 ;  /* 0x000000071f27dc10 */ /* 0x000fe400097e8425 */
[----:B------:R-:W-:Y:S02]  /*3c8b0*/  ISETP.LT.OR P2, PT, R30, 0x59, !P1 ;  /* 0x000000591e00780c */ /* 0x000fe40004f41670 */
[----:B------:R-:W-:-:S11]  /*3c8c0*/  LOP3.LUT R33, R33, 0xfffffffb, RZ, 0xc0, !PT ;  /* 0xfffffffb21217812 */ /* 0x000fd600078ec0ff */
[----:B------:R-:W0:Y:S01]  /*3c8d0*/  @!P2 LDC.64 R36, c[0x0][0x5c0] ;  /* 0x00017000ff24ab82 */ /* 0x000e220000000a00 */
[----:B------:R-:W-:Y:S01]  /*3c8e0*/  @P0 LOP3.LUT R33, R33, 0x4, RZ, 0xfc, !PT ;  /* 0x0000000421210812 */ /* 0x000fe200078efcff */
[----:B------:R1:W-:Y:S03]  /*3c8f0*/  @!P5 STL.64 [R1+0x8], R38 ;  /* 0x000008260100d387 */ /* 0x0003e60000100a00 */
[----:B------:R-:W-:-:S04]  /*3c900*/  LOP3.LUT R33, R33, 0xfffffffe, RZ, 0xc0, !PT ;  /* 0xfffffffe21217812 */ /* 0x000fc800078ec0ff */
[----:B------:R-:W-:Y:S01]  /*3c910*/  @P5 LOP3.LUT R33, R33, 0x1, RZ, 0xfc, !PT ;  /* 0x0000000121215812 */ /* 0x000fe200078efcff */
[----:B-1----:R-:W-:Y:S01]  /*3c920*/  IMAD.U32 R38, RZ, RZ, UR7 ;  /* 0x00000007ff267e24 */ /* 0x002fe2000f8e00ff */
        /* <DEDUP_REMOVED lines=22> */
[----:B------:R-:W-:Y:S01]  /*3ca90*/  LOP3.LUT P0, RZ, R32, 0x2000, RZ, 0xc0, !PT ;  /* 0x0000200020ff7812 */ /* 0x000fe2000780c0ff */
[----:B------:R-:W-:Y:S01]  /*3caa0*/  IMAD.U32 R39, RZ, RZ, UR7 ;  /* 0x00000007ff277e24 */ /* 0x000fe2000f8e00ff */
[----:B------:R-:W2:Y:S01]  /*3cab0*/  LDL.LU R151, [R1+0x630] ;  /* 0x0006300001977983 */ /* 0x000ea20000300800 */
[----:B------:R-:W-:-:S05]  /*3cac0*/  F2FP.SATFINITE.E4M3.F32.PACK_AB_MERGE_C R35, RZ, R35, RZ ;  /* 0x00000023ff23723e */ /* 0x000fca00048070ff */
[----:B------:R0:W-:Y:S02]  /*3cad0*/  @!P2 STG.E.U8 desc[UR54][R36.64+0x58], R35 ;  /* 0x000058232400a986 */ /* 0x0001e4000c101136 */
[----:B0-----:R-:W-:Y:S01]  /*3cae0*/  PRMT R35, RZ, 0x7610, R35 ;  /* 0x00007610ff237816 */ /* 0x001fe20000000023 */
[----:B------:R-:W0:Y:S05]  /*3caf0*/  @!P4 LDC.64 R36, c[0x0][0x5c0] ;  /* 0x00017000ff24cb82 */ /* 0x000e2a0000000a00 */
[----:B------:R-:W4:Y:S01]  /*3cb00*/  @!P4 LDG.E.U8 R35, desc[UR54][R18.64+0x59] ;  /* 0x000059361223c981 */ /* 0x000f22000c1e1100 */
[----:B------:R-:W-:-:S04]  /*3cb10*/  @!P4 IADD3 R38, P5, P6, R38, UR11, R26 ;  /* 0x0000000b2626cc10 */ /* 0x000fc8000febe01a */
[----:B------:R-:W-:Y:S02]  /*3cb20*/  @!P4 IADD3.X R39, R39, UR10, R31, P5, P6 ;  /* 0x0000000a2727cc10 */ /* 0x000fe4000afec41f */
[----:B0-----:R-:W-:-:S05]  /*3cb30*/  @!P4 IADD3 R36, P2, R38, R36, RZ ;  /* 0x000000242624c210 */ /* 0x001fca0007f5e0ff */
[----:B------:R-:W-:Y:S01]  /*3cb40*/  @!P4 IMAD.X R37, R39, 0x1, R37, P2 ;  /* 0x000000012725c824 */ /* 0x000fe200010e0625 */
        /* <DEDUP_REMOVED lines=13> */
[----:B0-----:R-:W0:Y:S01]  /*3cc20*/  @!P2 LDC.64 R36, c[0x0][0x5c0] ;  /* 0x00017000ff24ab82 */ /* 0x001e220000000a00 */
[----:B------:R-:W-:Y:S01]  /*3cc30*/  @!P2 IMAD R35, R25, 0x180, RZ ;  /* 0x000001801923a824 */ /* 0x000fe200078e02ff */
[----:B0-----:R-:W-:-:S04]  /*3cc40*/  @!P2 IADD3 R38, P4, R38, R36, RZ ;  /* 0x000000242626a210 */ /* 0x001fc80007f9e0ff */
[--C-:B------:R-:W-:Y:S02]  /*3cc50*/  @!P2 IADD3.X R39, R37, R39, R35.reuse, P4, !PT ;  /* 0x000000272527a210 */ /* 0x100fe400027fe423 */
[----:B------:R-:W-:Y:S01]  /*3cc60*/  PRMT R35, RZ, 0x7610, R35 ;  /* 0x00007610ff237816 */ /* 0x000fe20000000023 */
[----:B------:R-:W0:Y:S05]  /*3cc70*/  @!P1 LDC.64 R36, c[0x0][0x5c0] ;  /* 0x00017000ff249b82 */ /* 0x000e2a0000000a00 */
[----:B------:R-:W4:Y:S01]  /*3cc80*/  @!P2 LDG.E.U8 R35, desc[UR54][R20.64+0x40] ;  /* 0x000040361423a981 */ /* 0x000f22000c1e1100 */
[----:B0-----:R-:W-:-:S04]  /*3cc90*/  @!P1 IADD3 R230, P4, P5, R26, UR8, R36 ;  /* 0x000000081ae69c10 */ /* 0x001fc8000fd9e024 */
        /* <DEDUP_REMOVED lines=19> */
[----:B------:R-:W4:Y:S01]  /*3cdd0*/  @!P2 LDG.E.U8 R35, desc[UR54][R20.64+0x41] ;  /* 0x000041361423a981 */ /* 0x000f22000c1e1100 */
[----:B------:R-:W-:Y:S02]  /*3cde0*/  LOP3.LUT R32, R32, 0xfffffdff, RZ, 0xc0, !PT ;  /* 0xfffffdff20207812 */ /* 0x000fe400078ec0ff */
[----:B------:R-:W-:Y:S02]  /*3cdf0*/  @P1 LOP3.LUT R34, R34, 0x20000000, RZ, 0xfc, !PT ;  /* 0x2000000022221812 */ /* 0x000fe400078efcff */
[----:B------:R-:W-:Y:S02]  /*3ce00*/  ISETP.LT.OR P1, PT, R30, 0xba, !P3 ;  /* 0x000000ba1e00780c */ /* 0x000fe40005f21670 */
[----:B------:R-:W-:Y:S02]  /*3ce10*/  @P3 LOP3.LUT R32, R32, 0x200, RZ, 0xfc, !PT ;  /* 0x0000020020203812 */ /* 0x000fe400078efcff */
[C---:B------:R-:W-:Y:S02]  /*3ce20*/  LOP3.LUT P3, RZ, R2.reuse, 0x10000, RZ, 0xc0, !PT ;  /* 0x0001000002ff7812 */ /* 0x040fe4000786c0ff */
[----:B------:R-:W-:-:S07]  /*3ce30*/  LOP3.LUT P6, RZ, R2, 0x400, RZ, 0xc0, !PT ;  /* 0x0000040002ff7812 */ /* 0x000fce00078cc0ff */
        /* <DEDUP_REMOVED lines=9> */
[----:B-1----:R-:W-:-:S06]  /*3ced0*/  PRMT R35, RZ, 0x7610, R35 ;  /* 0x00007610ff237816 */ /* 0x002fcc0000000023 */
[----:B------:R-:W4:Y:S01]  /*3cee0*/  @!P3 LDG.E.U8 R35, desc[UR54][R22.64+0x40] ;  /* 0x000040361623b981 */ /* 0x000f22000c1e1100 */
[----:B------:R-:W-:Y:S02]  /*3cef0*/  LOP3.LUT R34, R34, 0xefffffff, RZ, 0xc0, !PT ;  /* 0xefffffff22227812 */ /* 0x000fe400078ec0ff */
[----:B0-----:R-:W-:Y:S02]  /*3cf00*/  @!P1 IADD3 R226, P4, P5, R26, UR8, R36 ;  /* 0x000000081ae29c10 */ /* 0x001fe4000fd9e024 */
[----:B------:R-:W-:Y:S02]  /*3cf10*/  @P1 LOP3.LUT R34, R34, 0x10000000, RZ, 0xfc, !PT ;  /* 0x1000000022221812 */ /* 0x000fe400078efcff */
[----:B------:R-:W-:Y:S02]  /*3cf20*/  @!P1 IADD3.X R227, R31, UR7, R37, P4, P5 ;  /* 0x000000071fe39c10 */ /* 0x000fe4000a7ea425 */
[----:B------:R-:W-:-:S04]  /*3cf30*/  LOP3.LUT P1, RZ, R32, 0x1000, RZ, 0xc0, !PT ;  /* 0x0000100020ff7812 */ /* 0x000fc8000782c0ff */
        /* <DEDUP_REMOVED lines=11> */
[----:B-1----:R-:W-:-:S06]  /*3cff0*/  PRMT R35, RZ, 0x7610, R35 ;  /* 0x00007610ff237816 */ /* 0x002fcc0000000023 */
[----:B------:R-:W4:Y:S01]  /*3d000*/  @!P6 LDG.E.U8 R35, desc[UR54][R22.64+0x41] ;  /* 0x000041361623e981 */ /* 0x000f22000c1e1100 */
        /* <DEDUP_REMOVED lines=22> */
[----:B0-----:R-:W-:-:S05]  /*3d170*/  @!P2 IMAD R35, R25, 0x180, RZ ;  /* 0x000001801923a824 */ /* 0x001fca00078e02ff */
[--C-:B------:R-:W-:Y:S02]  /*3d180*/  @!P2 IADD3.X R39, R37, R39, R35.reuse, P4, !PT ;  /* 0x000000272527a210 */ /* 0x100fe400027fe423 */
[----:B------:R-:W-:Y:S01]  /*3d190*/  PRMT R35, RZ, 0x7610, R35 ;  /* 0x00007610ff237816 */ /* 0x000fe20000000023 */
[----:B------:R-:W0:Y:S05]  /*3d1a0*/  @!P3 LDC.64 R36, c[0x0][0x5c0] ;  /* 0x00017000ff24bb82 */ /* 0x000e2a0000000a00 */
[----:B------:R-:W4:Y:S01]  /*3d1b0*/  @!P2 LDG.E.U8 R35, desc[UR54][R20.64+0x48] ;  /* 0x000048361423a981 */ /* 0x000f22000c1e1100 */
[----:B------:R-:W-:-:S04]  /*3d1c0*/  LOP3.LUT R34, R34, 0xfbffffff, RZ, 0xc0, !PT ;  /* 0xfbffffff22227812 */ /* 0x000fc800078ec0ff */
[----:B------:R-:W-:Y:S02]  /*3d1d0*/  @P5 LOP3.LUT R34, R34, 0x4000000, RZ, 0xfc, !PT ;  /* 0x0400000022225812 */ /* 0x000fe400078efcff */
[----:B0-----:R-:W-:-:S04]  /*3d1e0*/  @!P3 IADD3 R220, P4, P5, R26, UR6, R36 ;  /* 0x000000061adcbc10 */ /* 0x001fc8000fd9e024 */
[----:B------:R-:W-:Y:S02]  /*3d1f0*/  @!P3 IADD3.X R221, R31, UR5, R37, P4, P5 ;  /* 0x000000051fddbc10 */ /* 0x000fe4000a7ea425 */
        /* <DEDUP_REMOVED lines=20> */
[----:B------:R-:W-:-:S11]  /*3d340*/  LOP3.LUT R32, R32, 0xfffff7ff, RZ, 0xc0, !PT ;  /* 0xfffff7ff20207812 */ /* 0x000fd600078ec0ff */
[----:B------:R-:W-:Y:S02]  /*3d350*/  @P3 LOP3.LUT R32, R32, 0x800, RZ, 0xfc, !PT ;  /* 0x0000080020203812 */ /* 0x000fe400078efcff */
[----:B------:R-:W-:-:S13]  /*3d360*/  ISETP.LT.OR P3, PT, R30, 0xaa, !P1 ;  /* 0x000000aa1e00780c */ /* 0x000fda0004f61670 */
[----:B------:R-:W0:Y:S01]  /*3d370*/  @!P3 LDC.64 R36, c[0x0][0x5c0] ;  /* 0x00017000ff24bb82 */ /* 0x000e220000000a00 */
[----:B------:R-:W-:-:S04]  /*3d380*/  LOP3.LUT R34, R34, 0xff7fffff, RZ, 0xc0, !PT ;  /* 0xff7fffff22227812 */ /* 0x000fc800078ec0ff */
[----:B------:R-:W-:Y:S02]  /*3d390*/  @P3 LOP3.LUT R34, R34, 0x800000, RZ, 0xfc, !PT ;  /* 0x0080000022223812 */ /* 0x000fe400078efcff */
[----:B0-----:R-:W-:-:S04]  /*3d3a0*/  @!P3 IADD3 R218, P4, P5, R26, UR6, R36 ;  /* 0x000000061adabc10 */ /* 0x001fc8000fd9e024 */
[----:B------:R-:W-:Y:S02]  /*3d3b0*/  @!P3 IADD3.X R219, R31, UR5, R37, P4, P5 ;  /* 0x000000051fdbbc10 */ /* 0x000fe4000a7ea425 */
[----:B------:R-:W-:Y:S01]  /*3d3c0*/  LOP3.LUT P3, RZ, R32, 0x800, RZ, 0xc0, !PT ;  /* 0x0000080020ff7812 */ /* 0x000fe2000786c0ff */
[----:B------:R-:W-:Y:S04]  /*3d3d0*/  STL [R1+0xaf0], R220 ;  /* 0x000af0dc01007387 */ /* 0x000fe80000100800 */
[----:B------:R-:W-:Y:S04]  /*3d3e0*/  STL [R1+0xaec], R221 ;  /* 0x000aecdd01007387 */ /* 0x000fe80000100800 */
[----:B------:R-:W4:Y:S01]  /*3d3f0*/  LDL.LU R151, [R1+0x648] ;  /* 0x0006480001977983 */ /* 0x000f220000300800 */
        /* <DEDUP_REMOVED lines=9> */
[----:B------:R-:W-:-:S03]  /*3d490*/  LOP3.LUT P6, RZ, R2, 0x200, RZ, 0xc0, !PT ;  /* 0x0000020002ff7812 */ /* 0x000fc600078cc0ff */
[----:B------:R-:W-:Y:S04]  /*3d4a0*/  STL [R1+0xaf8], R218 ;  /* 0x000af8da01007387 */ /* 0x000fe80000100800 */
[----:B------:R-:W-:Y:S04]  /*3d4b0*/  STL [R1+0xaf4], R219 ;  /* 0x000af4db01007387 */ /* 0x000fe80000100800 */
[----:B------:R-:W3:Y:S01]  /*3d4c0*/  LDL.LU R150, [R1+0x64c] ;  /* 0x00064c0001967983 */ /* 0x000ee20000300800 */
[----:B------:R-:W-:-:S13]  /*3d4d0*/  ISETP.LT.OR P5, PT, R30, 0xb1, !P1 ;  /* 0x000000b11e00780c */ /* 0x000fda0004fa1670 */
[----:B------:R-:W0:Y:S01]  /*3d4e0*/  @!P5 LDC.64 R36, c[0x0][0x5c0] ;  /* 0x00017000ff24db82 */ /* 0x000e220000000a00 */
[----:B--2---:R-:W-:-:S04]  /*3d4f0*/  LOP3.LUT R35, R35, 0xff, RZ, 0xc0, !PT ;  /* 0x000000ff23237812 */ /* 0x004fc800078ec0ff */
[----:B------:R-:W-:-:S05]  /*3d500*/  F2FP.F16.E4M3.UNPACK_B R35, R35 ;  /* 0x00000023ff23723e */ /* 0x000fca00020006ff */
[----:B------:R-:W-:-:S05]  /*3d510*/  HADD2.F32 R35, -RZ, R35.H0_H0 ;  /* 0x20000023ff237230 */ /* 0x000fca0000004100 */
[----:B------:R-:W-:-:S04]  /*3d520*/  FMUL R35, R35, UR46 ;  /* 0x0000002e23237c20 */ /* 0x000fc80008400000 */
[----:B----4-:R-:W-:-:S05]  /*3d530*/  FFMA R35, R151, UR47, R35 ;  /* 0x0000002f97237c23 */ /* 0x010fca0008000023 */
        /* <DEDUP_REMOVED lines=17> */
[----:B0-----:R-:W-:Y:S01]  /*3d650*/  @!P2 IADD3 R38, P4, R38, R36, RZ ;  /* 0x000000242626a210 */ /* 0x001fe20007f9e0ff */
        /* <DEDUP_REMOVED lines=10> */
[----:B0-----:R-:W-:-:S05]  /*3d700*/  @!P2 IMAD R35, R25, 0x180, RZ ;  /* 0x000001801923a824 */ /* 0x001fca00078e02ff */
[--C-:B------:R-:W-:Y:S02]  /*3d710*/  @!P2 IADD3.X R39, R37, R39, R35.reuse, P4, !PT ;  /* 0x000000272527a210 */ /* 0x100fe400027fe423 */
[----:B------:R-:W-:-:S06]  /*3d720*/  PRMT R35, RZ, 0x7610, R35 ;  /* 0x00007610ff237816 */ /* 0x000fcc0000000023 */
[----:B------:R-:W2:Y:S01]  /*3d730*/  @!P2 LDG.E.U8 R35, desc[UR54][R20.64+0x50] ;  /* 0x000050361423a981 */ /* 0x000ea2000c1e1100 */
[----:B------:R-:W-:-:S13]  /*3d740*/  ISETP.LT.OR P3, PT, R30, 0xb9, !P1 ;  /* 0x000000b91e00780c */ /* 0x000fda0004f61670 */
[----:B------:R-:W0:Y:S01]  /*3d750*/  @!P3 LDC.64 R36, c[0x0][0x5c0] ;  /* 0x00017000ff24bb82 */ /* 0x000e220000000a00 */
[----:B------:R-:W-:-:S04]  /*3d760*/  LOP3.LUT R34, R34, 0xffdfffff, RZ, 0xc0, !PT ;  /* 0xffdfffff22227812 */ /* 0x000fc800078ec0ff */
[----:B------:R-:W-:Y:S02]  /*3d770*/  @P5 LOP3.LUT R34, R34, 0x200000, RZ, 0xfc, !PT ;  /* 0x0020000022225812 */ /* 0x000fe400078efcff */
[----:B0-----:R-:W-:-:S04]  /*3d780*/  @!P3 IADD3 R212, P4, P5, R26, UR6, R36 ;  /* 0x000000061ad4bc10 */ /* 0x001fc8000fd9e024 */
[----:B------:R-:W-:Y:S01]  /*3d790*/  @!P3 IADD3.X R213, R31, UR5, R37, P4, P5 ;  /* 0x000000051fd5bc10 */ /* 0x000fe2000a7ea425 */
[----:B------:R-:W-:Y:S04]  /*3d7a0*/  STL [R1+0xae8], R214 ;  /* 0x000ae8d601007387 */ /* 0x000fe80000100800 */
[----:B------:R-:W-:Y:S04]  /*3d7b0*/  STL [R1+0xae4], R215 ;  /* 0x000ae4d701007387 */ /* 0x000fe80000100800 */
[----:B------:R-:W3:Y:S01]  /*3d7c0*/  LDL.LU R150, [R1+0x654] ;  /* 0x0006540001967983 */ /* 0x000ee20000300800 */
[----:B--2---:R-:W-:-:S04]  /*3d7d0*/  LOP3.LUT R35, R35, 0xff, RZ, 0xc0, !PT ;  /* 0x000000ff23237812 */ /* 0x004fc800078ec0ff */
[----:B------:R-:W-:-:S05]  /*3d7e0*/  F2FP.F16.E4M3.UNPACK_B R35, R35 ;  /* 0x00000023ff23723e */ /* 0x000fca00020006ff */
[----:B------:R-:W-:-:S05]  /*3d7f0*/  HADD2.F32 R35, -RZ, R35.H0_H0 ;  /* 0x20000023ff237230 */ /* 0x000fca0000004100 */
[----:B------:R-:W-:-:S04]  /*3d800*/  FMUL R35, R35, UR46 ;  /* 0x0000002e23237c20 */ /* 0x000fc80008400000 */
[----:B----4-:R-:W-:-:S05]  /*3d810*/  FFMA R35, R151, UR47, R35 ;  /* 0x0000002f97237c23 */ /* 0x010fca0008000023 */
        /* <DEDUP_REMOVED lines=29> */
[----:B------:R-:W-:-:S04]  /*3d9f0*/  LOP3.LUT R34, R34, 0xffefffff, RZ, 0xc0, !PT ;  /* 0xffefffff22227812 */ /* 0x000fc800078ec0ff */
[----:B------:R-:W-:Y:S02]  /*3da00*/  @P3 LOP3.LUT R34, R34, 0x100000, RZ, 0xfc, !PT ;  /* 0x0010000022223812 */ /* 0x000fe400078efcff */
[----:B------:R-:W-:Y:S02]  /*3da10*/  LOP3.LUT P3, RZ, R2, 0x40, RZ, 0xc0, !PT ;  /* 0x0000004002ff7812 */ /* 0x000fe4000786c0ff */
[----:B------:R-:W-:Y:S02]  /*3da20*/  LOP3.LUT R34, R34, 0xfff7ffff, RZ, 0xc0, !PT ;  /* 0xfff7ffff22227812 */ /* 0x000fe400078ec0ff */
[----:B------:R-:W-:Y:S02]  /*3da30*/  LOP3.LUT R32, R32, 0xfffffbff, RZ, 0xc0, !PT ;  /* 0xfffffbff20207812 */ /* 0x000fe400078ec0ff */
[----:B------:R-:W-:Y:S02]  /*3da40*/  @P6 LOP3.LUT R34, R34, 0x80000, RZ, 0xfc, !PT ;  /* 0x0008000022226812 */ /* 0x000fe400078efcff */
[----:B------:R-:W-:-:S05]  /*3da50*/  ISETP.GE.AND P6, PT, R9, 0x101, PT ;  /* 0x000001010900780c */ /* 0x000fca0003fc6270 */
        /* <DEDUP_REMOVED lines=23> */
[----:B------:R0:W-:Y:S02]  /*3dbd0*/  @!P5 STG.E.U8 desc[UR54][R144.64+0x50], R35 ;  /* 0x000050239000d986 */ /* 0x0001e4000c101136 */
[----:B0-----:R-:W-:-:S06]  /*3dbe0*/  PRMT R35, RZ, 0x7610, R35 ;  /* 0x00007610ff237816 */ /* 0x001fcc0000000023 */
[----:B------:R-:W2:Y:S01]  /*3dbf0*/  @!P3 LDG.E.U8 R35, desc[UR54][R22.64+0x51] ;  /* 0x000051361623b981 */ /* 0x000ea2000c1e1100 */
        /* <DEDUP_REMOVED lines=21> */
[----:B------:R-:W0:Y:S02]  /*3dd50*/  @!P3 LDC.64 R36, c[0x0][0x5c0] ;  /* 0x00017000ff24bb82 */ /* 0x000e240000000a00 */
        /* <DEDUP_REMOVED lines=22> */
[----:B------:R-:W-:Y:S02]  /*3dec0*/  LOP3.LUT R7, R7, 0xbfffffff, RZ, 0xc0, !PT ;  /* 0xbfffffff07077812 */ /* 0x000fe400078ec0ff */
[----:B------:R-:W-:Y:S02]  /*3ded0*/  LOP3.LUT R34, R34, 0xfffffbff, RZ, 0xc0, !PT ;  /* 0xfffffbff22227812 */ /* 0x000fe400078ec0ff */
[----:B------:R-:W-:Y:S02]  /*3dee0*/  @P0 LOP3.LUT R7, R7, 0x40000000, RZ, 0xfc, !PT ;  /* 0x4000000007070812 */ /* 0x000fe400078efcff */
[----:B------:R-:W-:Y:S02]  /*3def0*/  ISETP.GE.AND P0, PT, R9, 0x101, PT ;  /* 0x000001010900780c */ /* 0x000fe40003f06270 */
[----:B------:R-:W-:Y:S02]  /*3df00*/  @P3 LOP3.LUT R34, R34, 0x400, RZ, 0xfc, !PT ;  /* 0x0000040022223812 */ /* 0x000fe400078efcff */
        /* <DEDUP_REMOVED lines=21> */
[----:B------:R-:W-:-:S04]  /*3e060*/  LOP3.LUT R34, R34, 0xffffffbf, RZ, 0xc0, !PT ;  /* 0xffffffbf22227812 */ /* 0x000fc800078ec0ff */
[----:B------:R-:W-:Y:S02]  /*3e070*/  @P3 LOP3.LUT R34, R34, 0x40, RZ, 0xfc, !PT ;  /* 0x0000004022223812 */ /* 0x000fe400078efcff */
[----:B------:R-:W-:-:S13]  /*3e080*/  ISETP.LT.OR P3, PT, R30, 0xb1, !P0 ;  /* 0x000000b11e00780c */ /* 0x000fda0004761670 */
[----:B------:R-:W0:Y:S01]  /*3e090*/  @!P3 LDC.64 R36, c[0x0][0x5c0] ;  /* 0x00017000ff24bb82 */ /* 0x000e220000000a00 */
[----:B------:R-:W-:-:S04]  /*3e0a0*/  LOP3.LUT R34, R34, 0xffffffdf, RZ, 0xc0, !PT ;  /* 0xffffffdf22227812 */ /* 0x000fc800078ec0ff */
[----:B------:R-:W-:Y:S02]  /*3e0b0*/  @P3 LOP3.LUT R34, R34, 0x20, RZ, 0xfc, !PT ;  /* 0x0000002022223812 */ /* 0x000fe400078efcff */
        /* <DEDUP_REMOVED lines=9> */
[----:B0-----:R-:W-:-:S04]  /*3e150*/  @!P3 IADD3 R150, P2, P4, R26, UR11, R36 ;  /* 0x0000000b1a96bc10 */ /* 0x001fc8000fc5e024 */
        /* <DEDUP_REMOVED lines=14> */
[----:B------:R-:W0:Y:S02]  /*3e240*/  @!P5 LDC.64 R36, c[0x0][0x5c0] ;  /* 0x00017000ff24db82 */ /* 0x000e240000000a00 */
[----:B0-----:R-:W-:-:S04]  /*3e250*/  @!P5 IADD3 R140, P2, P4, R26, UR11, R36 ;  /* 0x0000000b1a8cdc10 */ /* 0x001fc8000fc5e024 */
[----:B------:R-:W-:Y:S01]  /*3e260*/  @!P5 IADD3.X R141, R31, UR10, R37, P2, P4 ;  /* 0x0000000a1f8ddc10 */ /* 0x000fe200097e8425 */
        /* <DEDUP_REMOVED lines=9> */
[----:B------:R0:W-:Y:S01]  /*3e300*/  @!P6 STG.E.U8 desc[UR54][R138.64+0x59], R35 ;  /* 0x000059238a00e986 */ /* 0x0001e2000c101136 */
[----:B------:R-:W-:-:S04]  /*3e310*/  ISETP.GE.AND P6, PT, R9, 0x1, PT ;  /* 0x000000010900780c */ /* 0x000fc80003fc6270 */
[----:B------:R-:W-:Y:S02]  /*3e320*/  ISETP.LT.OR P2, PT, R30, 0x61, !P6 ;  /* 0x000000611e00780c */ /* 0x000fe40007741670 */
[----:B0-----:R-:W-:-:S11]  /*3e330*/  PRMT R35, RZ, 0x7610, R35 ;  /* 0x00007610ff237816 */ /* 0x001fd60000000023 */
[----:B------:R-:W2:Y:S01]  /*3e340*/  @!P2 LDG.E.U8 R35, desc[UR54][R28.64+0x60] ;  /* 0x000060361c23a981 */ /* 0x000ea2000c1e1100 */
[----:B------:R-:W0:Y:S02]  /*3e350*/  @!P2 LDC.64 R36, c[0x0][0x5c0] ;  /* 0x00017000ff24ab82 */ /* 0x000e240000000a00 */
[----:B0-----:R-:W-:-:S05]  /*3e360*/  @!P2 IADD3 R36, P4, R26, R36, RZ ;  /* 0x000000241a24a210 */ /* 0x001fca0007f9e0ff */
[----:B------:R-:W-:Y:S01]  /*3e370*/  @!P2 IMAD.X R37, R31, 0x1, R37, P4 ;  /* 0x000000011f25a824 */ /* 0x000fe200020e0625 */
[----:B------:R-:W-:Y:S04]  /*3e380*/  STL [R1+0xaa8], R144 ;  /* 0x000aa89001007387 */ /* 0x000fe80000100800 */
[----:B------:R-:W-:Y:S04]  /*3e390*/  STL [R1+0xaa4], R145 ;  /* 0x000aa49101007387 */ /* 0x000fe80000100800 */
[----:B------:R-:W3:Y:S01]  /*3e3a0*/  LDL.LU R152, [R1+0x674] ;  /* 0x0006740001987983 */ /* 0x000ee20000300800 */
[----:B------:R-:W-:-:S02]  /*3e3b0*/  LOP3.LUT R34, R34, 0xfffffffd, RZ, 0xc0, !PT ;  /* 0xfffffffd22227812 */ /* 0x000fc400078ec0ff */
[----:B------:R-:W-:Y:S01]  /*3e3c0*/  LOP3.LUT P3, RZ, R32, 0x200, RZ, 0xc0, !PT ;  /* 0x0000020020ff7812 */ /* 0x000fe2000786c0ff */
[----:B------:R-:W3:Y:S01]  /*3e3d0*/  LDL.LU R8, [R1+0x678] ;  /* 0x0006780001087983 */ /* 0x000ee20000300800 */
[----:B--2---:R-:W-:-:S03]  /*3e3e0*/  LOP3.LUT R35, R35, 0xff, RZ, 0xc0, !PT ;  /* 0x000000ff23237812 */ /* 0x004fc600078ec0ff */
[----:B------:R-:W2:Y:S01]  /*3e3f0*/  LDL.LU R6, [R1+0x67c] ;  /* 0x00067c0001067983 */ /* 0x000ea20000300800 */
        /* <DEDUP_REMOVED lines=9> */
[----:B------:R-:W4:Y:S01]  /*3e490*/  @!P2 LDG.E.U8 R35, desc[UR54][R28.64+0x61] ;  /* 0x000061361c23a981 */ /* 0x000f22000c1e1100 */
[----:B------:R-:W-:Y:S02]  /*3e4a0*/  @P5 LOP3.LUT R34, R34, 0x2, RZ, 0xfc, !PT ;  /* 0x0000000222225812 */ /* 0x000fe400078efcff */
[----:B------:R-:W-:Y:S02]  /*3e4b0*/  ISETP.LT.OR P5, PT, R30, 0x61, !P3 ;  /* 0x000000611e00780c */ /* 0x000fe40005fa1670 */
        /* <DEDUP_REMOVED lines=8> */
[----:B------:R0:W-:Y:S02]  /*3e540*/  @!P2 STG.E.U8 desc[UR54][R36.64+0x61], R35 ;  /* 0x000061232400a986 */ /* 0x0001e4000c101136 */
[----:B0-----:R-:W-:-:S06]  /*3e550*/  PRMT R35, RZ, 0x7610, R35 ;  /* 0x00007610ff237816 */ /* 0x001fcc0000000023 */
[----:B------:R-:W3:Y:S01]  /*3e560*/  @!P5 LDG.E.U8 R35, desc[UR54][R10.64+0x60] ;  /* 0x000060360a23d981 */ /* 0x000ee2000c1e1100 */
[----:B------:R-:W-:-:S04]  /*3e570*/  LOP3.LUT R32, R32, 0xfffffeff, RZ, 0xc0, !PT ;  /* 0xfffffeff20207812 */ /* 0x000fc800078ec0ff */
        /* <DEDUP_REMOVED lines=14> */
[----:B------:R-:W-:Y:S01]  /*3e660*/  LOP3.LUT R34, R34, 0xffffefff, RZ, 0xc0, !PT ;  /* 0xffffefff22227812 */ /* 0x000fe200078ec0ff */
[----:B------:R-:W3:Y:S03]  /*3e670*/  LDL.LU R8, [R1+0x680] ;  /* 0x0006800001087983 */ /* 0x000ee60000300800 */
        /* <DEDUP_REMOVED lines=24> */
[----:B--2---:R-:W-:Y:S01]  /*3e800*/  FFMA R35, R6, UR47, R35 ;  /* 0x0000002f06237c23 */ /* 0x004fe20008000023 */
[----:B0-----:R-:W-:Y:S01]  /*3e810*/  @!P2 IADD3 R36, P4, R26, R36, RZ ;  /* 0x000000241a24a210 */ /* 0x001fe20007f9e0ff */
[----:B------:R-:W2:Y:S03]  /*3e820*/  LDL.LU R6, [R1+0x684] ;  /* 0x0006840001067983 */ /* 0x000ea60000300800 */
[----:B------:R-:W-:-:S05]  /*3e830*/  F2FP.SATFINITE.E4M3.F32.PACK_AB_MERGE_C R35, RZ, R35, RZ ;  /* 0x00000023ff23723e */ /* 0x000fca00048070ff */
[----:B------:R0:W-:Y:S02]  /*3e840*/  @!P5 STG.E.U8 desc[UR54][R92.64+0x61], R35 ;  /* 0x000061235c00d986 */ /* 0x0001e4000c101136 */
[----:B0-----:R-:W-:-:S06]  /*3e850*/  PRMT R35, RZ, 0x7610, R35 ;  /* 0x00007610ff237816 */ /* 0x001fcc0000000023 */
[----:B------:R-:W4:Y:S01]  /*3e860*/  @!P2 LDG.E.U8 R35, desc[UR54][R28.64+0x68] ;  /* 0x000068361c23a981 */ /* 0x000f22000c1e1100 */
[----:B------:R-:W-:Y:S01]  /*3e870*/  @!P2 IMAD.X R37, R31, 0x1, R37, P4 ;  /* 0x000000011f25a824 */ /* 0x000fe200020e0625 */
        /* <DEDUP_REMOVED lines=9> */
[----:B------:R-:W-:Y:S02]  /*3e910*/  ISETP.LT.OR P2, PT, R30, 0x6a, !P6 ;  /* 0x0000006a1e00780c */ /* 0x000fe40007741670 */
[----:B0-----:R-:W-:-:S11]  /*3e920*/  PRMT R35, RZ, 0x7610, R35 ;  /* 0x00007610ff237816 */ /* 0x001fd60000000023 */
[----:B------:R-:W0:Y:S01]  /*3e930*/  @!P2 LDC.64 R36, c[0x0][0x5c0] ;  /* 0x00017000ff24ab82 */ /* 0x000e220000000a00 */
[----:B------:R-:W4:Y:S01]  /*3e940*/  @!P2 LDG.E.U8 R35, desc[UR54][R28.64+0x69] ;  /* 0x000069361c23a981 */ /* 0x000f22000c1e1100 */
[----:B0-----:R-:W-:-:S05]  /*3e950*/  @!P2 IADD3 R36, P4, R26, R36, RZ ;  /* 0x000000241a24a210 */ /* 0x001fca0007f9e0ff */
[----:B------:R-:W-:Y:S01]  /*3e960*/  @!P2 IMAD.X R37, R31, 0x1, R37, P4 ;  /* 0x000000011f25a824 */ /* 0x000fe200020e0625 */
        /* <DEDUP_REMOVED lines=69> */
[----:B0-----:R-:W-:-:S11]  /*3edc0*/  PRMT R35, RZ, 0x7610, R35 ;  /* 0x00007610ff237816 */ /* 0x001fd60000000023 */
[----:B------:R-:W0:Y:S01]  /*3edd0*/  @!P2 LDC.64 R36, c[0x0][0x5c0] ;  /* 0x00017000ff24ab82 */ /* 0x000e220000000a00 */
[----:B------:R-:W4:Y:S01]  /*3ede0*/  @!P2 LDG.E.U8 R35, desc[UR54][R28.64+0x71] ;  /* 0x000071361c23a981 */ /* 0x000f22000c1e1100 */
[----:B------:R-:W-:Y:S02]  /*3edf0*/  @P0 LOP3.LUT R34, R34, 0x10, RZ, 0xfc, !PT ;  /* 0x0000001022220812 */ /* 0x000fe400078efcff */
[----:B------:R-:W-:Y:S02]  /*3ee00*/  LOP3.LUT P0, RZ, R2, 0x2, RZ, 0xc0, !PT ;  /* 0x0000000202ff7812 */ /* 0x000fe4000780c0ff */
[----:B0-----:R-:W-:-:S05]  /*3ee10*/  @!P2 IADD3 R36, P3, R26, R36, RZ ;  /* 0x000000241a24a210 */ /* 0x001fca0007f7e0ff */
[----:B------:R-:W-:Y:S01]  /*3ee20*/  @!P2 IMAD.X R37, R31, 0x1, R37, P3 ;  /* 0x000000011f25a824 */ /* 0x000fe200018e0625 */
        /* <DEDUP_REMOVED lines=25> */
[----:B------:R-:W3:Y:S03]  /*3efc0*/  LDL.LU R8, [R1+0x6a0] ;  /* 0x0006a00001087983 */ /* 0x000ee60000300800 */
[----:B------:R-:W-:-:S05]  /*3efd0*/  F2FP.SATFINITE.E4M3.F32.PACK_AB_MERGE_C R35, RZ, R35, RZ ;  /* 0x00000023ff23723e */ /* 0x000fca00048070ff */
[----:B------:R0:W-:Y:S02]  /*3efe0*/  @!P0 STG.E.U8 desc[UR54][R98.64+0x70], R35 ;  /* 0x0000702362008986 */ /* 0x0001e4000c101136 */
[----:B0-----:R-:W-:-:S06]  /*3eff0*/  PRMT R35, RZ, 0x7610, R35 ;  /* 0x00007610ff237816 */ /* 0x001fcc0000000023 */
[----:B------:R-:W4:Y:S01]  /*3f000*/  @!P5 LDG.E.U8 R35, desc[UR54][R10.64+0x71] ;  /* 0x000071360a23d981 */ /* 0x000f22000c1e1100 */
[----:B------:R-:W-:Y:S02]  /*3f010*/  ISETP.LT.OR P0, PT, R30, 0xc9, !P1 ;  /* 0x000000c91e00780c */ /* 0x000fe40004f01670 */
[----:B------:R-:W-:-:S11]  /*3f020*/  @!P4 IADD3.X R83, R31, UR5, R37, P2, P3 ;  /* 0x000000051f53cc10 */ /* 0x000fd600097e6425 */
[----:B------:R-:W0:Y:S01]  /*3f030*/  @!P0 LDC.64 R36, c[0x0][0x5c0] ;  /* 0x00017000ff248b82 */ /* 0x000e220000000a00 */
[----:B------:R-:W-:-:S04]  /*3f040*/  LOP3.LUT R2, R2, 0x7fffffff, RZ, 0xc0, !PT ;  /* 0x7fffffff02027812 */ /* 0x000fc800078ec0ff */
        /* <DEDUP_REMOVED lines=15> */
[----:B--2---:R-:W-:-:S05]  /*3f140*/  FFMA R35, R6, UR47, R35 ;  /* 0x0000002f06237c23 */ /* 0x004fca0008000023 */
[----:B------:R-:W-:-:S05]  /*3f150*/  F2FP.SATFINITE.E4M3.F32.PACK_AB_MERGE_C R35, RZ, R35, RZ ;  /* 0x00000023ff23723e */ /* 0x000fca00048070ff */
[----:B------:R1:W-:Y:S02]  /*3f160*/  @!P5 STG.E.U8 desc[UR54][R100.64+0x71], R35 ;  /* 0x000071236400d986 */ /* 0x0003e4000c101136 */
[----:B-1----:R-:W-:-:S06]  /*3f170*/  PRMT R35, RZ, 0x7610, R35 ;  /* 0x00007610ff237816 */ /* 0x002fcc0000000023 */
[----:B------:R-:W2:Y:S01]  /*3f180*/  @!P2 LDG.E.U8 R35, desc[UR54][R28.64+0x78] ;  /* 0x000078361c23a981 */ /* 0x000ea2000c1e1100 */
[----:B0-----:R-:W-:-:S05]  /*3f190*/  @!P2 IADD3 R36, P3, R26, R36, RZ ;  /* 0x000000241a24a210 */ /* 0x001fca0007f7e0ff */
[----:B------:R-:W-:Y:S01]  /*3f1a0*/  @!P2 IMAD.X R37, R31, 0x1, R37, P3 ;  /* 0x000000011f25a824 */ /* 0x000fe200018e0625 */
[----:B------:R-:W-:Y:S04]  /*3f1b0*/  STL [R1+0xa98], R80 ;  /* 0x000a985001007387 */ /* 0x000fe80000100800 */
[----:B------:R-:W-:Y:S04]  /*3f1c0*/  STL [R1+0xa94], R81 ;  /* 0x000a945101007387 */ /* 0x000fe80000100800 */
[----:B------:R-:W4:Y:S01]  /*3f1d0*/  LDL.LU R6, [R1+0x6a4] ;  /* 0x0006a40001067983 */ /* 0x000f220000300800 */
        /* <DEDUP_REMOVED lines=13> */
[----:B------:R-:W-:-:S04]  /*3f2b0*/  @P0 LOP3.LUT R2, R2, 0x20000000, RZ, 0xfc, !PT ;  /* 0x2000000002020812 */ /* 0x000fc800078efcff */
[----:B------:R-:W-:Y:S02]  /*3f2c0*/  LOP3.LUT P5, RZ, R2, 0x8, RZ, 0xc0, !PT ;  /* 0x0000000802ff7812 */ /* 0x000fe400078ac0ff */
[----:B0-----:R-:W-:-:S05]  /*3f2d0*/  @!P2 IADD3 R36, P3, R26, R36, RZ ;  /* 0x000000241a24a210 */ /* 0x001fca0007f7e0ff */
[----:B------:R-:W-:Y:S01]  /*3f2e0*/  @!P2 IMAD.X R37, R31, 0x1, R37, P3 ;  /* 0x000000011f25a824 */ /* 0x000fe200018e0625 */
[----:B---3--:R-:W-:-:S04]  /*3f2f0*/  LOP3.LUT R35, R35, 0xff, RZ, 0xc0, !PT ;  /* 0x000000ff23237812 */ /* 0x008fc800078ec0ff */
[----:B------:R-:W-:-:S05]  /*3f300*/  F2FP.F16.E4M3.UNPACK_B R35, R35 ;  /* 0x00000023ff23723e */ /* 0x000fca00020006ff */
[----:B------:R-:W-:-:S05]  /*3f310*/  HADD2.F32 R35, -RZ, R35.H0_H0 ;  /* 0x20000023ff237230 */ /* 0x000fca0000004100 */
[----:B------:R-:W-:-:S04]  /*3f320*/  FMUL R35, R35, UR46 ;  /* 0x0000002e23237c20 */ /* 0x000fc80008400000 */
[----:B----4-:R-:W-:Y:S01]  /*3f330*/  FFMA R35, R6, UR47, R35 ;  /* 0x0000002f06237c23 */ /* 0x010fe20008000023 */
[----:B------:R-:W-:Y:S01]  /*3f340*/  LOP3.LUT P4, RZ, R2, 0x4, RZ, 0xc0, !PT ;  /* 0x0000000402ff7812 */ /* 0x000fe2000788c0ff */
[----:B------:R-:W3:Y:S03]  /*3f350*/  LDL.LU R6, [R1+0x6ac] ;  /* 0x0006ac0001067983 */ /* 0x000ee60000300800 */
[----:B------:R-:W-:-:S05]  /*3f360*/  F2FP.SATFINITE.E4M3.F32.PACK_AB_MERGE_C R35, RZ, R35, RZ ;  /* 0x00000023ff23723e */ /* 0x000fca00048070ff */
[----:B------:R0:W-:Y:S02]  /*3f370*/  @!P2 STG.E.U8 desc[UR54][R36.64+0x79], R35 ;  /* 0x000079232400a986 */ /* 0x0001e4000c101136 */
[----:B0-----:R-:W-:-:S06]  /*3f380*/  PRMT R35, RZ, 0x7610, R35 ;  /* 0x00007610ff237816 */ /* 0x001fcc0000000023 */
[----:B------:R-:W4:Y:S02]  /*3f390*/  @!P5 LDG.E.U8 R35, desc[UR54][R10.64+0x78] ;  /* 0x000078360a23d981 */ /* 0x000f24000c1e1100 */
        /* <DEDUP_REMOVED lines=13> */
[----:B------:R-:W-:Y:S02]  /*3f470*/  LOP3.LUT R2, R2, 0xf7ffffff, RZ, 0xc0, !PT ;  /* 0xf7ffffff02027812 */ /* 0x000fe400078ec0ff */
        /* <DEDUP_REMOVED lines=25> */
[----:B------:R-:W-:Y:S02]  /*3f610*/  LOP3.LUT P5, RZ, R0, 0x4000000, RZ, 0xc0, !PT ;  /* 0x0400000000ff7812 */ /* 0x000fe400078ac0ff */
        /* <DEDUP_REMOVED lines=8> */
[----:B------:R-:W-:Y:S01]  /*3f6a0*/  IMAD.U32 R38, RZ, RZ, UR7 ;  /* 0x00000007ff267e24 */ /* 0x000fe2000f8e00ff */
[----:B0-----:R-:W-:Y:S01]  /*3f6b0*/  @!P3 IADD3 R70, P1, P2, R26, UR6, R36 ;  /* 0x000000061a46bc10 */ /* 0x001fe2000fa3e024 */
[----:B------:R-:W2:Y:S01]  /*3f6c0*/  LDL.LU R8, [R1+0x6b8] ;  /* 0x0006b80001087983 */ /* 0x000ea20000300800 */
[----:B------:R-:W-:-:S05]  /*3f6d0*/  F2FP.SATFINITE.E4M3.F32.PACK_AB_MERGE_C R35, RZ, R35, RZ ;  /* 0x00000023ff23723e */ /* 0x000fca00048070ff */
[----:B------:R0:W-:Y:S02]  /*3f6e0*/  @!P6 STG.E.U8 desc[UR54][R102.64+0x60], R35 ;  /* 0x000060236600e986 */ /* 0x0001e4000c101136 */
[----:B0-----:R-:W-:-:S06]  /*3f6f0*/  PRMT R35, RZ, 0x7610, R35 ;  /* 0x00007610ff237816 */ /* 0x001fcc0000000023 */
[----:B------:R-:W4:Y:S01]  /*3f700*/  @!P5 LDG.E.U8 R35, desc[UR54][R12.64+0x61] ;  /* 0x000061360c23d981 */ /* 0x000f22000c1e1100 */
[----:B------:R-:W-:Y:S02]  /*3f710*/  LOP3.LUT P0, RZ, R32, 0x100, RZ, 0xc0, !PT ;  /* 0x0000010020ff7812 */ /* 0x000fe4000780c0ff */
        /* <DEDUP_REMOVED lines=10> */
[----:B------:R-:W-:Y:S02]  /*3f7c0*/  ISETP.GE.AND P6, PT, R9, 0x89, PT ;  /* 0x000000890900780c */ /* 0x000fe40003fc6270 */
        /* <DEDUP_REMOVED lines=57> */
[----:B------:R-:W-:-:S13]  /*3fb60*/  ISETP.LT.OR P3, PT, R30, 0xca, !P0 ;  /* 0x000000ca1e00780c */ /* 0x000fda0004761670 */
[----:B------:R-:W0:Y:S01]  /*3fb70*/  @!P3 LDC.64 R36, c[0x0][0x5c0] ;  /* 0x00017000ff24bb82 */ /* 0x000e220000000a00 */
        /* <DEDUP_REMOVED lines=8> */
[----:B--2---:R-:W-:Y:S01]  /*3fc00*/  FFMA R35, R8, UR47, R35 ;  /* 0x0000002f08237c23 */ /* 0x004fe20008000023 */
[----:B------:R-:W-:Y:S01]  /*3fc10*/  ISETP.LT.OR P3, PT, R30, 0xd1, !P0 ;  /* 0x000000d11e00780c */ /* 0x000fe20004761670 */
[----:B------:R-:W-:Y:S01]  /*3fc20*/  IMAD.U32 R38, RZ, RZ, UR7 ;  /* 0x00000007ff267e24 */ /* 0x000fe2000f8e00ff */
[----:B------:R-:W-:Y:S01]  /*3fc30*/  LOP3.LUT R2, R2, 0xfffeffff, RZ, 0xc0, !PT ;  /* 0xfffeffff02027812 */ /* 0x000fe200078ec0ff */
[----:B------:R-:W2:Y:S01]  /*3fc40*/  LDL.LU R8, [R1+0x6c8] ;  /* 0x0006c80001087983 */ /* 0x000ea20000300800 */
[----:B------:R-:W-:-:S05]  /*3fc50*/  F2FP.SATFINITE.E4M3.F32.PACK_AB_MERGE_C R35, RZ, R35, RZ ;  /* 0x00000023ff23723e */ /* 0x000fca00048070ff */
[----:B------:R0:W-:Y:S04]  /*3fc60*/  @!P4 STG.E.U8 desc[UR54][R56.64+0x68], R35 ;  /* 0x000068233800c986 */ /* 0x0001e8000c101136 */
[----:B------:R-:W1:Y:S01]  /*3fc70*/  @!P3 LDC.64 R36, c[0x0][0x5c0] ;  /* 0x00017000ff24bb82 */ /* 0x000e620000000a00 */
[----:B0-----:R-:W-:-:S06]  /*3fc80*/  PRMT R35, RZ, 0x7610, R35 ;  /* 0x00007610ff237816 */ /* 0x001fcc0000000023 */
[----:B------:R-:W4:Y:S01]  /*3fc90*/  @!P5 LDG.E.U8 R35, desc[UR54][R12.64+0x69] ;  /* 0x000069360c23d981 */ /* 0x000f22000c1e1100 */
[----:B------:R-:W-:Y:S02]  /*3fca0*/  @P3 LOP3.LUT R2, R2, 0x10000, RZ, 0xfc, !PT ;  /* 0x0001000002023812 */ /* 0x000fe400078efcff */
[----:B-1----:R-:W-:-:S04]  /*3fcb0*/  @!P3 IADD3 R60, P1, P2, R26, UR11, R36 ;  /* 0x0000000b1a3cbc10 */ /* 0x002fc8000fa3e024 */
        /* <DEDUP_REMOVED lines=30> */
[----:B--2---:R-:W-:Y:S01]  /*3fea0*/  FFMA R35, R8, UR47, R35 ;  /* 0x0000002f08237c23 */ /* 0x004fe20008000023 */
[----:B------:R-:W-:Y:S02]  /*3feb0*/  IMAD.U32 R40, RZ, RZ, UR8 ;  /* 0x00000008ff287e24 */ /* 0x000fe4000f8e00ff */
[----:B------:R-:W-:Y:S01]  /*3fec0*/  IMAD.U32 R41, RZ, RZ, UR7 ;  /* 0x00000007ff297e24 */ /* 0x000fe2000f8e00ff */
[----:B------:R-:W-:Y:S01]  /*3fed0*/  LOP3.LUT P5, RZ, R2, 0x10, RZ, 0xc0, !PT ;  /* 0x0000001002ff7812 */ /* 0x000fe200078ac0ff */
[----:B------:R-:W2:Y:S01]  /*3fee0*/  LDL.LU R8, [R1+0x6d0] ;  /* 0x0006d00001087983 */ /* 0x000ea20000300800 */
[----:B------:R-:W-:-:S05]  /*3fef0*/  F2FP.SATFINITE.E4M3.F32.PACK_AB_MERGE_C R35, RZ, R35, RZ ;  /* 0x00000023ff23723e */ /* 0x000fca00048070ff */
[----:B------:R1:W-:Y:S02]  /*3ff00*/  @!P2 STG.E.U8 desc[UR54][R36.64+0x68], R35 ;  /* 0x000068232400a986 */ /* 0x0003e4000c101136 */
[----:B-1----:R-:W-:-:S06]  /*3ff10*/  PRMT R35, RZ, 0x7610, R35 ;  /* 0x00007610ff237816 */ /* 0x002fcc0000000023 */
[----:B------:R-:W4:Y:S01]  /*3ff20*/  @!P1 LDG.E.U8 R35, desc[UR54][R14.64+0x69] ;  /* 0x000069360e239981 */ /* 0x000f22000c1e1100 */
[----:B------:R-:W-:-:S04]  /*3ff30*/  @!P1 IADD3 R40, P3, P4, R40, UR6, R26 ;  /* 0x0000000628289c10 */ /* 0x000fc8000fc7e01a */
[----:B------:R-:W-:Y:S02]  /*3ff40*/  @!P1 IADD3.X R41, R41, UR5, R31, P3, P4 ;  /* 0x0000000529299c10 */ /* 0x000fe40009fe841f */
[----:B0-----:R-:W-:-:S05]  /*3ff50*/  @!P1 IADD3 R38, P2, R40, R38, RZ ;  /* 0x0000002628269210 */ /* 0x001fca0007f5e0ff */
        /* <DEDUP_REMOVED lines=9> */
[----:B------:R0:W-:Y:S04]  /*3fff0*/  @!P1 STG.E.U8 desc[UR54][R38.64+0x69], R35 ;  /* 0x0000692326009986 */ /* 0x0001e8000c101136 */
[----:B------:R-:W1:Y:S01]  /*40000*/  @!P0 LDC.64 R36, c[0x0][0x5c0] ;  /* 0x00017000ff248b82 */ /* 0x000e620000000a00 */
[----:B0-----:R-:W-:-:S06]  /*40010*/  PRMT R35, RZ, 0x7610, R35 ;  /* 0x00007610ff237816 */ /* 0x001fcc0000000023 */
[----:B------:R-:W4:Y:S01]  /*40020*/  @!P5 LDG.E.U8 R35, desc[UR54][R12.64+0x70] ;  /* 0x000070360c23d981 */ /* 0x000f22000c1e1100 */
[----:B------:R-:W-:-:S04]  /*40030*/  LOP3.LUT R2, R2, 0xffffbfff, RZ, 0xc0, !PT ;  /* 0xffffbfff02027812 */ /* 0x000fc800078ec0ff */
[----:B------:R-:W-:Y:S02]  /*40040*/  @P0 LOP3.LUT R2, R2, 0x4000, RZ, 0xfc, !PT ;  /* 0x0000400002020812 */ /* 0x000fe400078efcff */
        /* <DEDUP_REMOVED lines=12> */
[----:B------:R-:W-:Y:S02]  /*40110*/  IMAD.U32 R38, RZ, RZ, UR8 ;  /* 0x00000008ff267e24 */ /* 0x000fe4000f8e00ff */
[----:B------:R-:W-:Y:S01]  /*40120*/  IMAD.U32 R39, RZ, RZ, UR7 ;  /* 0x00000007ff277e24 */ /* 0x000fe2000f8e00ff */
[----:B------:R-:W1:Y:S01]  /*40130*/  @!P3 LDC.64 R36, c[0x0][0x5c0] ;  /* 0x00017000ff24bb82 */ /* 0x000e620000000a00 */
[----:B0-----:R-:W-:-:S06]  /*40140*/  PRMT R35, RZ, 0x7610, R35 ;  /* 0x00007610ff237816 */ /* 0x001fcc0000000023 */
[----:B------:R-:W4:Y:S01]  /*40150*/  @!P0 LDG.E.U8 R35, desc[UR54][R12.64+0x71] ;  /* 0x000071360c238981 */ /* 0x000f22000c1e1100 */
[----:B------:R-:W-:Y:S02]  /*40160*/  @!P3 IADD3 R38, P1, P2, R38, UR6, R26 ;  /* 0x000000062626bc10 */ /* 0x000fe4000fa3e01a */
[----:B----4-:R-:W-:-:S04]  /*40170*/  LOP3.LUT R35, R35, 0xff, RZ, 0xc0, !PT ;  /* 0x000000ff23237812 */ /* 0x010fc800078ec0ff */
[----:B------:R-:W-:-:S05]  /*40180*/  F2FP.F16.E4M3.UNPACK_B R35, R35 ;  /* 0x00000023ff23723e */ /* 0x000fca00020006ff */
[----:B------:R-:W-:-:S05]  /*40190*/  HADD2.F32 R35, -RZ, R35.H0_H0 ;  /* 0x20000023ff237230 */ /* 0x000fca0000004100 */
[----:B------:R-:W-:-:S04]  /*401a0*/  FMUL R35, R35, UR46 ;  /* 0x0000002e23237c20 */ /* 0x000fc80008400000 */
[----:B---3--:R-:W-:Y:S01]  /*401b0*/  FFMA R35, R6, UR47, R35 ;  /* 0x0000002f06237c23 */ /* 0x008fe20008000023 */
[----:B------:R-:W-:Y:S01]  /*401c0*/  @!P3 IADD3.X R39, R39, UR5, R31, P1, P2 ;  /* 0x000000052727bc10 */ /* 0x000fe20008fe441f */
[----:B------:R-:W-:Y:S02]  /*401d0*/  IMAD.U32 R40, RZ, RZ, UR8 ;  /* 0x00000008ff287e24 */ /* 0x000fe4000f8e00ff */
[----:B------:R-:W-:Y:S01]  /*401e0*/  IMAD.U32 R42, RZ, RZ, UR8 ;  /* 0x00000008ff2a7e24 */ /* 0x000fe2000f8e00ff */
[----:B------:R-:W-:Y:S01]  /*401f0*/  F2FP.SATFINITE.E4M3.F32.PACK_AB_MERGE_C R35, RZ, R35, RZ ;  /* 0x00000023ff23723e */ /* 0x000fe200048070ff */
[----:B------:R-:W-:Y:S02]  /*40200*/  IMAD.U32 R41, RZ, RZ, UR7 ;  /* 0x00000007ff297e24 */ /* 0x000fe4000f8e00ff */
[----:B------:R-:W-:Y:S01]  /*40210*/  IMAD.U32 R43, RZ, RZ, UR7 ;  /* 0x00000007ff2b7e24 */ /* 0x000fe2000f8e00ff */
[----:B------:R-:W-:Y:S01]  /*40220*/  LOP3.LUT R32, R32, 0xffffffbf, RZ, 0xc0, !PT ;  /* 0xffffffbf20207812 */ /* 0x000fe200078ec0ff */
[----:B------:R0:W-:Y:S01]  /*40230*/  @!P0 STG.E.U8 desc[UR54][R112.64+0x71], R35 ;  /* 0x0000712370008986 */ /* 0x0001e2000c101136 */
[----:B------:R-:W-:-:S02]  /*40240*/  IMAD.U32 R44, RZ, RZ, UR8 ;  /* 0x00000008ff2c7e24 */ /* 0x000fc4000f8e00ff */
[----:B------:R-:W-:Y:S01]  /*40250*/  IMAD.U32 R45, RZ, RZ, UR7 ;  /* 0x00000007ff2d7e24 */ /* 0x000fe2000f8e00ff */
[----:B------:R-:W-:Y:S01]  /*40260*/  LOP3.LUT R0, R0, 0xfffffff7, RZ, 0xc0, !PT ;  /* 0xfffffff700007812 */ /* 0x000fe200078ec0ff */
[----:B------:R-:W3:Y:S01]  /*40270*/  LDL.LU R6, [R1+0x6dc] ;  /* 0x0006dc0001067983 */ /* 0x000ee20000300800 */
[----:B0-----:R-:W-:-:S06]  /*40280*/  PRMT R35, RZ, 0x7610, R35 ;  /* 0x00007610ff237816 */ /* 0x001fcc0000000023 */
[----:B------:R-:W4:Y:S01]  /*40290*/  @!P3 LDG.E.U8 R35, desc[UR54][R14.64+0x70] ;  /* 0x000070360e23b981 */ /* 0x000f22000c1e1100 */
[----:B------:R-:W-:-:S13]  /*402a0*/  ISETP.LT.OR P2, PT, R30, 0x72, !P6 ;  /* 0x000000721e00780c */ /* 0x000fda0007741670 */
[----:B------:R-:W-:-:S04]  /*402b0*/  @!P2 IADD3 R40, P1, P4, R40, UR6, R26 ;  /* 0x000000062828ac10 */ /* 0x000fc8000fc3e01a */
[----:B------:R-:W-:Y:S02]  /*402c0*/  @!P2 IADD3.X R41, R41, UR5, R31, P1, P4 ;  /* 0x000000052929ac10 */ /* 0x000fe40008fe841f */
[----:B------:R-:W-:-:S13]  /*402d0*/  ISETP.LT.OR P1, PT, R30, 0x79, !P6 ;  /* 0x000000791e00780c */ /* 0x000fda0007721670 */
[----:B------:R-:W-:-:S04]  /*402e0*/  @!P1 IADD3 R42, P4, P5, R42, UR6, R26 ;  /* 0x000000062a2a9c10 */ /* 0x000fc8000fd9e01a */
[----:B------:R-:W-:Y:S02]  /*402f0*/  @!P1 IADD3.X R43, R43, UR5, R31, P4, P5 ;  /* 0x000000052b2b9c10 */ /* 0x000fe4000a7ea41f */
[----:B------:R-:W-:Y:S02]  /*40300*/  ISETP.LT.OR P5, PT, R30, 0x7a, !P6 ;  /* 0x0000007a1e00780c */ /* 0x000fe400077a1670 */
[----:B------:R-:W-:Y:S02]  /*40310*/  @P1 LOP3.LUT R32, R32, 0x40, RZ, 0xfc, !PT ;  /* 0x0000004020201812 */ /* 0x000fe400078efcff */
[----:B------:R-:W-:Y:S02]  /*40320*/  LOP3.LUT P1, RZ, R2, 0x100000, RZ, 0xc0, !PT ;  /* 0x0010000002ff7812 */ /* 0x000fe4000782c0ff */
[----:B------:R-:W-:-:S07]  /*40330*/  LOP3.LUT R32, R32, 0xffffff7f, RZ, 0xc0, !PT ;  /* 0xffffff7f20207812 */ /* 0x000fce00078ec0ff */
[----:B------:R-:W-:Y:S02]  /*40340*/  @!P5 IADD3 R44, P4, P6, R44, UR6, R26 ;  /* 0x000000062c2cdc10 */ /* 0x000fe4000fe9e01a */
[----:B------:R-:W-:Y:S02]  /*40350*/  ISETP.GE.AND P0, PT, R9, 0x109, PT ;  /* 0x000001090900780c */ /* 0x000fe40003f06270 */
[----:B------:R-:W-:Y:S02]  /*40360*/  @!P5 IADD3.X R45, R45, UR5, R31, P4, P6 ;  /* 0x000000052d2ddc10 */ /* 0x000fe4000a7ec41f */
[----:B-1----:R-:W-:Y:S02]  /*40370*/  @!P3 IADD3 R36, P4, R38, R36, RZ ;  /* 0x000000242624b210 */ /* 0x002fe40007f9e0ff */
[----:B------:R-:W-:Y:S02]  /*40380*/  @P1 LOP3.LUT R32, R32, 0x80, RZ, 0xfc, !PT ;  /* 0x0000008020201812 */ /* 0x000fe400078efcff */
[----:B------:R-:W-:Y:S01]  /*40390*/  ISETP.LT.OR P1, PT, R30, 0x61, !P0 ;  /* 0x000000611e00780c */ /* 0x000fe20004721670 */
[----:B------:R-:W-:-:S02]  /*403a0*/  @!P3 IMAD.X R37, R39, 0x1, R37, P4 ;  /* 0x000000012725b824 */ /* 0x000fc400020e0625 */
[----:B------:R-:W-:Y:S02]  /*403b0*/  IMAD.U32 R38, RZ, RZ, UR8 ;  /* 0x00000008ff267e24 */ /* 0x000fe4000f8e00ff */
[----:B------:R-:W-:-:S08]  /*403c0*/  IMAD.U32 R39, RZ, RZ, UR7 ;  /* 0x00000007ff277e24 */ /* 0x000fd0000f8e00ff */
[----:B------:R-:W-:Y:S02]  /*403d0*/  @!P1 IADD3 R38, P4, P6, R38, UR11, R26 ;  /* 0x0000000b26269c10 */ /* 0x000fe4000fe9e01a */
[----:B------:R-:W-:Y:S02]  /*403e0*/  @P1 LOP3.LUT R0, R0, 0x8, RZ, 0xfc, !PT ;  /* 0x0000000800001812 */ /* 0x000fe400078efcff */
[----:B------:R-:W-:Y:S02]  /*403f0*/  @!P1 IADD3.X R39, R39, UR10, R31, P4, P6 ;  /* 0x0000000a27279c10 */ /* 0x000fe4000a7ec41f */
[----:B------:R-:W-:Y:S02]  /*40400*/  ISETP.LT.OR P1, PT, R30, 0x62, !P0 ;  /* 0x000000621e00780c */ /* 0x000fe40004721670 */
[----:B----4-:R-:W-:-:S04]  /*40410*/  LOP3.LUT R35, R35, 0xff, RZ, 0xc0, !PT ;  /* 0x000000ff23237812 */ /* 0x010fc800078ec0ff */
[----:B------:R-:W-:-:S05]  /*40420*/  F2FP.F16.E4M3.UNPACK_B R35, R35 ;  /* 0x00000023ff23723e */ /* 0x000fca00020006ff */
[----:B------:R-:W-:-:S05]  /*40430*/  HADD2.F32 R35, -RZ, R35.H0_H0 ;  /* 0x20000023ff237230 */ /* 0x000fca0000004100 */
[----:B------:R-:W-:-:S04]  /*40440*/  FMUL R35, R35, UR46 ;  /* 0x0000002e23237c20 */ /* 0x000fc80008400000 */
[----:B--2---:R-:W-:Y:S01]  /*40450*/  FFMA R35, R8, UR47, R35 ;  /* 0x0000002f08237c23 */ /* 0x004fe20008000023 */
[----:B------:R-:W-:Y:S01]  /*40460*/  IMAD.U32 R46, RZ, RZ, UR7 ;  /* 0x00000007ff2e7e24 */ /* 0x000fe2000f8e00ff */
[----:B------:R-:W-:Y:S01]  /*40470*/  LOP3.LUT R0, R0, 0xfffffffb, RZ, 0xc0, !PT ;  /* 0xfffffffb00007812 */ /* 0x000fe200078ec0ff */
[----:B------:R-:W2:Y:S02]  /*40480*/  LDL.LU R8, [R1+0x6e0] ;  /* 0x0006e00001087983 */ /* 0x000ea40000300800 */
[----:B------:R-:W-:-:S05]  /*40490*/  F2FP.SATFINITE.E4M3.F32.PACK_AB_MERGE_C R35, RZ, R35, RZ ;  /* 0x00000023ff23723e */ /* 0x000fca00048070ff */
[----:B------:R0:W-:Y:S02]  /*404a0*/  @!P3 STG.E.U8 desc[UR54][R36.64+0x70], R35 ;  /* 0x000070232400b986 */ /* 0x0001e4000c101136 */
[----:B0-----:R-:W0:Y:S01]  /*404b0*/  @!P2 LDC.64 R36, c[0x0][0x5c0] ;  /* 0x00017000ff24ab82 */ /* 0x001e220000000a00 */
[----:B------:R-:W-:Y:S01]  /*404c0*/  IMAD.U32 R35, RZ, RZ, UR8 ;  /* 0x00000008ff237e24 */ /* 0x000fe2000f8e00ff */
[----:B0-----:R-:W-:-:S04]  /*404d0*/  @!P2 IADD3 R36, P3, R40, R36, RZ ;  /* 0x000000242824a210 */ /* 0x001fc80007f7e0ff */
[----:B------:R-:W-:Y:S02]  /*404e0*/  @!P1 IADD3 R40, P4, P6, R35, UR11, R26 ;  /* 0x0000000b23289c10 */ /* 0x000fe4000fe9e01a */
[----:B------:R-:W-:-:S06]  /*404f0*/  PRMT R35, RZ, 0x7610, R35 ;  /* 0x00007610ff237816 */ /* 0x000fcc0000000023 */
[----:B------:R-:W4:Y:S01]  /*40500*/  @!P2 LDG.E.U8 R35, desc[UR54][R14.64+0x71] ;  /* 0x000071360e23a981 */ /* 0x000f22000c1e1100 */
[----:B------:R-:W-:Y:S02]  /*40510*/  @P1 LOP3.LUT R0, R0, 0x4, RZ, 0xfc, !PT ;  /* 0x0000000400001812 */ /* 0x000fe400078efcff */
[----:B------:R-:W-:Y:S01]  /*40520*/  @!P1 IADD3.X R46, R46, UR10, R31, P4, P6 ;  /* 0x0000000a2e2e9c10 */ /* 0x000fe2000a7ec41f */
[----:B------:R-:W-:Y:S01]  /*40530*/  @!P2 IMAD.X R37, R41, 0x1, R37, P3 ;  /* 0x000000012925a824 */ /* 0x000fe200018e0625 */
[----:B------:R-:W-:Y:S02]  /*40540*/  LOP3.LUT P1, RZ, R32, 0x80, RZ, 0xc0, !PT ;  /* 0x0000008020ff7812 */ /* 0x000fe4000782c0ff */
        /* <DEDUP_REMOVED lines=8> */
[----:B------:R-:W-:Y:S01]  /*405d0*/  IMAD.U32 R47, RZ, RZ, UR7 ;  /* 0x00000007ff2f7e24 */ /* 0x000fe2000f8e00ff */
[----:B------:R-:W-:Y:S01]  /*405e0*/  F2FP.SATFINITE.E4M3.F32.PACK_AB_MERGE_C R35, RZ, R35, RZ ;  /* 0x00000023ff23723e */ /* 0x000fe200048070ff */
[----:B------:R-:W3:Y:S04]  /*405f0*/  LDL.LU R6, [R1+0x6e4] ;  /* 0x0006e40001067983 */ /* 0x000ee80000300800 */
[----:B------:R0:W-:Y:S02]  /*40600*/  @!P2 STG.E.U8 desc[UR54][R36.64+0x71], R35 ;  /* 0x000071232400a986 */ /* 0x0001e4000c101136 */
[----:B0-----:R-:W-:-:S06]  /*40610*/  PRMT R35, RZ, 0x7610, R35 ;  /* 0x00007610ff237816 */ /* 0x001fcc0000000023 */
[----:B------:R-:W4:Y:S01]  /*40620*/  @!P1 LDG.E.U8 R35, desc[UR54][R12.64+0x78] ;  /* 0x000078360c239981 */ /* 0x000f22000c1e1100 */
[----:B------:R-:W-:Y:S02]  /*40630*/  @!P4 IADD3 R41, P2, P3, R41, UR11, R26 ;  /* 0x0000000b2929cc10 */ /* 0x000fe4000fb5e01a */
[----:B------:R-:W-:Y:S02]  /*40640*/  @P4 LOP3.LUT R32, R32, 0x8, RZ, 0xfc, !PT ;  /* 0x0000000820204812 */ /* 0x000fe400078efcff */
        /* <DEDUP_REMOVED lines=10> */
[----:B------:R0:W-:Y:S02]  /*406f0*/  @!P1 STG.E.U8 desc[UR54][R114.64+0x78], R35 ;  /* 0x0000782372009986 */ /* 0x0001e4000c101136 */
[----:B0-----:R-:W-:-:S06]  /*40700*/  PRMT R35, RZ, 0x7610, R35 ;  /* 0x00007610ff237816 */ /* 0x001fcc0000000023 */
[----:B------:R-:W4:Y:S01]  /*40710*/  @!P4 LDG.E.U8 R35, desc[UR54][R12.64+0x79] ;  /* 0x000079360c23c981 */ /* 0x000f22000c1e1100 */
[----:B------:R-:W-:-:S04]  /*40720*/  LOP3.LUT R32, R32, 0xfffffffb, RZ, 0xc0, !PT ;  /* 0xfffffffb20207812 */ /* 0x000fc800078ec0ff */
[----:B------:R-:W-:-:S04]  /*40730*/  @P3 LOP3.LUT R32, R32, 0x4, RZ, 0xfc, !PT ;  /* 0x0000000420203812 */ /* 0x000fc800078efcff */
[----:B------:R-:W-:Y:S01]  /*40740*/  LOP3.LUT P1, RZ, R32, 0x40, RZ, 0xc0, !PT ;  /* 0x0000004020ff7812 */ /* 0x000fe2000782c0ff */
[----:B------:R-:W-:Y:S01]  /*40750*/  IMAD.U32 R48, RZ, RZ, UR8 ;  /* 0x00000008ff307e24 */ /* 0x000fe2000f8e00ff */
[----:B----4-:R-:W-:Y:S01]  /*40760*/  LOP3.LUT R35, R35, 0xff, RZ, 0xc0, !PT ;  /* 0x000000ff23237812 */ /* 0x010fe200078ec0ff */
[----:B------:R-:W-:-:S10]  /*40770*/  IMAD.U32 R49, RZ, RZ, UR7 ;  /* 0x00000007ff317e24 */ /* 0x000fd4000f8e00ff */
[----:B------:R-:W0:Y:S01]  /*40780*/  @!P1 LDC.64 R36, c[0x0][0x5c0] ;  /* 0x00017000ff249b82 */ /* 0x000e220000000a00 */
[----:B------:R-:W-:-:S05]  /*40790*/  F2FP.F16.E4M3.UNPACK_B R35, R35 ;  /* 0x00000023ff23723e */ /* 0x000fca00020006ff */
[----:B------:R-:W-:-:S05]  /*407a0*/  HADD2.F32 R35, -RZ, R35.H0_H0 ;  /* 0x20000023ff237230 */ /* 0x000fca0000004100 */
[----:B------:R-:W-:-:S04]  /*407b0*/  FMUL R35, R35, UR46 ;  /* 0x0000002e23237c20 */ /* 0x000fc80008400000 */
[----:B---3--:R-:W-:-:S05]  /*407c0*/  FFMA R35, R6, UR47, R35 ;  /* 0x0000002f06237c23 */ /* 0x008fca0008000023 */
[----:B------:R-:W-:-:S05]  /*407d0*/  F2FP.SATFINITE.E4M3.F32.PACK_AB_MERGE_C R35, RZ, R35, RZ ;  /* 0x00000023ff23723e */ /* 0x000fca00048070ff */
[----:B------:R1:W-:Y:S02]  /*407e0*/  @!P4 STG.E.U8 desc[UR54][R116.64+0x79], R35 ;  /* 0x000079237400c986 */ /* 0x0003e4000c101136 */
[----:B-1----:R-:W-:-:S06]  /*407f0*/  PRMT R35, RZ, 0x7610, R35 ;  /* 0x00007610ff237816 */ /* 0x002fcc0000000023 */
[----:B------:R-:W3:Y:S01]  /*40800*/  @!P1 LDG.E.U8 R35, desc[UR54][R14.64+0x78] ;  /* 0x000078360e239981 */ /* 0x000ee2000c1e1100 */
[----:B------:R-:W-:-:S04]  /*40810*/  @!P3 IADD3 R48, P2, P6, R48, UR11, R26 ;  /* 0x0000000b3030bc10 */ /* 0x000fc8000fe5e01a */
[----:B------:R-:W-:Y:S02]  /*40820*/  @!P3 IADD3.X R49, R49, UR10, R31, P2, P6 ;  /* 0x0000000a3131bc10 */ /* 0x000fe400097ec41f */
[----:B------:R-:W-:Y:S01]  /*40830*/  ISETP.LT.OR P2, PT, R30, 0x71, !P0 ;  /* 0x000000711e00780c */ /* 0x000fe20004741670 */
[----:B------:R-:W-:Y:S02]  /*40840*/  IMAD.U32 R50, RZ, RZ, UR8 ;  /* 0x00000008ff327e24 */ /* 0x000fe4000f8e00ff */
[----:B------:R-:W-:-:S10]  /*40850*/  IMAD.U32 R51, RZ, RZ, UR7 ;  /* 0x00000007ff337e24 */ /* 0x000fd4000f8e00ff */
[----:B------:R-:W-:-:S04]  /*40860*/  @!P2 IADD3 R50, P3, P6, R50, UR11, R26 ;  /* 0x0000000b3232ac10 */ /* 0x000fc8000fe7e01a */
[----:B------:R-:W-:Y:S02]  /*40870*/  @!P2 IADD3.X R51, R51, UR10, R31, P3, P6 ;  /* 0x0000000a3333ac10 */ /* 0x000fe40009fec41f */
[----:B------:R-:W-:Y:S01]  /*40880*/  ISETP.LT.OR P3, PT, R30, 0x72, !P0 ;  /* 0x000000721e00780c */ /* 0x000fe20004761670 */
[----:B------:R-:W-:Y:S01]  /*40890*/  IMAD.U32 R52, RZ, RZ, UR8 ;  /* 0x00000008ff347e24 */ /* 0x000fe2000f8e00ff */
[----:B------:R-:W-:Y:S01]  /*408a0*/  LOP3.LUT R32, R32, 0xffffffef, RZ, 0xc0, !PT ;  /* 0xffffffef20207812 */ /* 0x000fe200078ec0ff */
[----:B------:R-:W-:-:S03]  /*408b0*/  IMAD.U32 R53, RZ, RZ, UR7 ;  /* 0x00000007ff357e24 */ /* 0x000fc6000f8e00ff */
[----:B------:R-:W-:-:S07]  /*408c0*/  @P2 LOP3.LUT R32, R32, 0x10, RZ, 0xfc, !PT ;  /* 0x0000001020202812 */ /* 0x000fce00078efcff */
[----:B------:R-:W-:Y:S02]  /*408d0*/  @!P3 IADD3 R52, P2, P6, R52, UR11, R26 ;  /* 0x0000000b3434bc10 */ /* 0x000fe4000fe5e01a */
[----:B------:R-:W-:Y:S02]  /*408e0*/  ISETP.LT.OR P0, PT, R30, 0x79, !P0 ;  /* 0x000000791e00780c */ /* 0x000fe40004701670 */
[----:B------:R-:W-:Y:S02]  /*408f0*/  @!P3 IADD3.X R53, R53, UR10, R31, P2, P6 ;  /* 0x0000000a3535bc10 */ /* 0x000fe400097ec41f */
[----:B0-----:R-:W-:Y:S01]  /*40900*/  @!P1 IADD3 R36, P6, R42, R36, RZ ;  /* 0x000000242a249210 */ /* 0x001fe20007fde0ff */
[----:B------:R-:W-:-:S04]  /*40910*/  IMAD.U32 R42, RZ, RZ, UR8 ;  /* 0x00000008ff2a7e24 */ /* 0x000fc8000f8e00ff */
[----:B------:R-:W-:Y:S01]  /*40920*/  @!P1 IMAD.X R37, R43, 0x1, R37, P6 ;  /* 0x000000012b259824 */ /* 0x000fe200030e0625 */
[----:B------:R-:W-:Y:S01]  /*40930*/  LOP3.LUT R7, R7, 0x7fffffff, RZ, 0xc0, !PT ;  /* 0x7fffffff07077812 */ /* 0x000fe200078ec0ff */
[----:B------:R-:W-:Y:S02]  /*40940*/  IMAD.U32 R43, RZ, RZ, UR7 ;  /* 0x00000007ff2b7e24 */ /* 0x000fe4000f8e00ff */
[----:B------:R-:W-:Y:S02]  /*40950*/  @!P0 IADD3 R42, P2, P6, R42, UR11, R26 ;  /* 0x0000000b2a2a8c10 */ /* 0x000fe4000fe5e01a */
[----:B------:R-:W-:Y:S02]  /*40960*/  @P0 LOP3.LUT R7, R7, 0x80000000, RZ, 0xfc, !PT ;  /* 0x8000000007070812 */ /* 0x000fe400078efcff */
[----:B------:R-:W-:Y:S02]  /*40970*/  @!P0 IADD3.X R43, R43, UR10, R31, P2, P6 ;  /* 0x0000000a2b2b8c10 */ /* 0x000fe400097ec41f */
[----:B------:R-:W-:-:S02]  /*40980*/  ISETP.GE.AND P0, PT, R9, 0x109, PT ;  /* 0x000001090900780c */ /* 0x000fc40003f06270 */
[----:B------:R-:W-:-:S04]  /*40990*/  LOP3.LUT R0, R0, 0xffffffef, RZ, 0xc0, !PT ;  /* 0xffffffef00007812 */ /* 0x000fc800078ec0ff */
[----:B------:R-:W-:Y:S02]  /*409a0*/  @P3 LOP3.LUT R0, R0, 0x10, RZ, 0xfc, !PT ;  /* 0x0000001000003812 */ /* 0x000fe400078efcff */
[----:B---3--:R-:W-:-:S04]  /*409b0*/  LOP3.LUT R35, R35, 0xff, RZ, 0xc0, !PT ;  /* 0x000000ff23237812 */ /* 0x008fc800078ec0ff */
[----:B------:R-:W-:-:S05]  /*409c0*/  F2FP.F16.E4M3.UNPACK_B R35, R35 ;  /* 0x00000023ff23723e */ /* 0x000fca00020006ff */
[----:B------:R-:W-:-:S05]  /*409d0*/  HADD2.F32 R35, -RZ, R35.H0_H0 ;  /* 0x20000023ff237230 */ /* 0x000fca0000004100 */
[----:B------:R-:W-:-:S04]  /*409e0*/  FMUL R35, R35, UR46 ;  /* 0x0000002e23237c20 */ /* 0x000fc80008400000 */
[----:B--2---:R-:W-:Y:S02]  /*409f0*/  FFMA R35, R8, UR47, R35 ;  /* 0x0000002f08237c23 */ /* 0x004fe40008000023 */
[----:B------:R-:W2:Y:S03]  /*40a00*/  LDL.LU R8, [R1+0x6ec] ;  /* 0x0006ec0001087983 */ /* 0x000ea60000300800 */
[----:B------:R-:W-:Y:S01]  /*40a10*/  F2FP.SATFINITE.E4M3.F32.PACK_AB_MERGE_C R35, RZ, R35, RZ ;  /* 0x00000023ff23723e */ /* 0x000fe200048070ff */
[----:B------:R-:W-:Y:S01]  /*40a20*/  IMAD.U32 R54, RZ, RZ, UR7 ;  /* 0x00000007ff367e24 */ /* 0x000fe2000f8e00ff */
[----:B------:R-:W-:Y:S01]  /*40a30*/  LOP3.LUT R32, R32, 0xffffffdf, RZ, 0xc0, !PT ;  /* 0xffffffdf20207812 */ /* 0x000fe200078ec0ff */
[----:B------:R-:W3:Y:S04]  /*40a40*/  LDL.LU R6, [R1+0x6f0] ;  /* 0x0006f00001067983 */ /* 0x000ee80000300800 */
[----:B------:R0:W-:Y:S02]  /*40a50*/  @!P1 STG.E.U8 desc[UR54][R36.64+0x78], R35 ;  /* 0x0000782324009986 */ /* 0x0001e4000c101136 */
[----:B0-----:R-:W0:Y:S01]  /*40a60*/  @!P5 LDC.64 R36, c[0x0][0x5c0] ;  /* 0x00017000ff24db82 */ /* 0x001e220000000a00 */
[----:B------:R-:W-:Y:S01]  /*40a70*/  ISETP.LT.OR P1, PT, R30, 0x7a, !P0 ;  /* 0x0000007a1e00780c */ /* 0x000fe20004721670 */
[----:B------:R-:W-:Y:S01]  /*40a80*/  IMAD.U32 R35, RZ, RZ, UR8 ;  /* 0x00000008ff237e24 */ /* 0x000fe2000f8e00ff */
[----:B0-----:R-:W-:-:S11]  /*40a90*/  @!P5 IADD3 R36, P3, R44, R36, RZ ;  /* 0x000000242c24d210 */ /* 0x001fd60007f7e0ff */
[----:B------:R-:W-:Y:S02]  /*40aa0*/  @!P1 IADD3 R44, P4, P6, R35, UR11, R26 ;  /* 0x0000000b232c9c10 */ /* 0x000fe4000fe9e01a */
[----:B------:R-:W-:-:S06]  /*40ab0*/  PRMT R35, RZ, 0x7610, R35 ;  /* 0x00007610ff237816 */ /* 0x000fcc0000000023 */
[----:B------:R-:W4:Y:S01]  /*40ac0*/  @!P5 LDG.E.U8 R35, desc[UR54][R14.64+0x79] ;  /* 0x000079360e23d981 */ /* 0x000f22000c1e1100 */
[----:B------:R-:W-:Y:S02]  /*40ad0*/  @P0 LOP3.LUT R32, R32, 0x20, RZ, 0xfc, !PT ;  /* 0x0000002020200812 */ /* 0x000fe400078efcff */
[----:B------:R-:W-:Y:S02]  /*40ae0*/  @!P1 IADD3.X R54, R54, UR10, R31, P4, P6 ;  /* 0x0000000a36369c10 */ /* 0x000fe4000a7ec41f */
[----:B------:R-:W-:Y:S02]  /*40af0*/  LOP3.LUT R32, R32, 0xfffffffe, RZ, 0xc0, !PT ;  /* 0xfffffffe20207812 */ /* 0x000fe400078ec0ff */
[----:B------:R-:W-:Y:S02]  /*40b00*/  ISETP.GE.AND P4, PT, R9, 0x89, PT ;  /* 0x000000890900780c */ /* 0x000fe40003f86270 */
[----:B------:R-:W-:Y:S02]  /*40b10*/  @P1 LOP3.LUT R32, R32, 0x1, RZ, 0xfc, !PT ;  /* 0x0000000120201812 */ /* 0x000fe400078efcff */
[----:B------:R-:W-:Y:S01]  /*40b20*/  ISETP.LT.OR P1, PT, R30, 0x81, !P4 ;  /* 0x000000811e00780c */ /* 0x000fe20006721670 */
[----:B------:R-:W-:Y:S01]  /*40b30*/  @!P5 IMAD.X R37, R45, 0x1, R37, P3 ;  /* 0x000000012d25d824 */ /* 0x000fe200018e0625 */
[----:B------:R-:W-:-:S02]  /*40b40*/  LOP3.LUT P2, RZ, R2, 0x4000000, RZ, 0xc0, !PT ;  /* 0x0400000002ff7812 */ /* 0x000fc4000784c0ff */
        /* <DEDUP_REMOVED lines=9> */
[----:B0-----:R-:W-:Y:S02]  /*40be0*/  IMAD.U32 R36, RZ, RZ, UR8 ;  /* 0x00000008ff247e24 */ /* 0x001fe4000f8e00ff */
[----:B------:R-:W-:-:S03]  /*40bf0*/  IMAD.U32 R35, RZ, RZ, UR7 ;  /* 0x00000007ff237e24 */ /* 0x000fc6000f8e00ff */
[----:B------:R-:W-:-:S04]  /*40c00*/  @!P1 IADD3 R55, P5, P6, R36, UR6, R26 ;  /* 0x0000000624379c10 */ /* 0x000fc8000febe01a */
[----:B------:R-:W-:Y:S02]  /*40c10*/  @!P1 IADD3.X R90, R35, UR5, R31, P5, P6 ;  /* 0x00000005235a9c10 */ /* 0x000fe4000afec41f */
[----:B------:R-:W-:-:S06]  /*40c20*/  PRMT R35, RZ, 0x7610, R35 ;  /* 0x00007610ff237816 */ /* 0x000fcc0000000023 */
[----:B------:R-:W4:Y:S01]  /*40c30*/  @!P2 LDG.E.U8 R35, desc[UR54][R16.64+0x60] ;  /* 0x000060361023a981 */ /* 0x000f22000c1e1100 */
[----:B------:R-:W-:-:S04]  /*40c40*/  LOP3.LUT R2, R2, 0xfffffff7, RZ, 0xc0, !PT ;  /* 0xfffffff702027812 */ /* 0x000fc800078ec0ff */
[----:B------:R-:W-:Y:S02]  /*40c50*/  @P1 LOP3.LUT R2, R2, 0x8, RZ, 0xfc, !PT ;  /* 0x0000000802021812 */ /* 0x000fe400078efcff */
[----:B------:R-:W-:Y:S01]  /*40c60*/  ISETP.LT.OR P1, PT, R30, 0x82, !P4 ;  /* 0x000000821e00780c */ /* 0x000fe20006721670 */
[----:B------:R-:W-:Y:S01]  /*40c70*/  IMAD.U32 R37, RZ, RZ, UR8 ;  /* 0x00000008ff257e24 */ /* 0x000fe2000f8e00ff */
[----:B------:R-:W-:Y:S01]  /*40c80*/  LOP3.LUT R2, R2, 0xfffffffe, RZ, 0xc0, !PT ;  /* 0xfffffffe02027812 */ /* 0x000fe200078ec0ff */
[----:B------:R-:W-:-:S10]  /*40c90*/  IMAD.U32 R36, RZ, RZ, UR7 ;  /* 0x00000007ff247e24 */ /* 0x000fd4000f8e00ff */
[----:B------:R-:W-:Y:S02]  /*40ca0*/  @!P1 IADD3 R91, P5, P6, R37, UR6, R26 ;  /* 0x00000006255b9c10 */ /* 0x000fe4000febe01a */
[----:B------:R-:W-:Y:S02]  /*40cb0*/  @P1 LOP3.LUT R2, R2, 0x1, RZ, 0xfc, !PT ;  /* 0x0000000102021812 */ /* 0x000fe400078efcff */
        /* <DEDUP_REMOVED lines=13> */
[----:B0-----:R-:W-:-:S05]  /*40d90*/  IMAD.U32 R35, RZ, RZ, UR7 ;  /* 0x00000007ff237e24 */ /* 0x001fca000f8e00ff */
[----:B------:R-:W-:Y:S02]  /*40da0*/  @!P1 IADD3.X R96, R35, UR5, R31, P5, P6 ;  /* 0x0000000523609c10 */ /* 0x000fe4000afec41f */
[----:B------:R-:W-:-:S06]  /*40db0*/  PRMT R35, RZ, 0x7610, R35 ;  /* 0x00007610ff237816 */ /* 0x000fcc0000000023 */
[----:B------:R-:W4:Y:S02]  /*40dc0*/  @!P0 LDG.E.U8 R35, desc[UR54][R16.64+0x61] ;  /* 0x0000613610238981 */ /* 0x000f24000c1e1100 */
        /* <DEDUP_REMOVED lines=9> */
[----:B------:R-:W-:Y:S01]  /*40e60*/  ISETP.LT.OR P0, PT, R30, 0x8a, !P4 ;  /* 0x0000008a1e00780c */ /* 0x000fe20006701670 */
[----:B0-----:R-:W-:-:S12]  /*40e70*/  IMAD.U32 R35, RZ, RZ, UR7 ;  /* 0x00000007ff237e24 */ /* 0x001fd8000f8e00ff */
[----:B------:R-:W-:Y:S02]  /*40e80*/  @!P0 IADD3 R93, P5, P6, R36, UR6, R26 ;  /* 0x00000006245d8c10 */ /* 0x000fe4000febe01a */
[----:B------:R-:W0:Y:S02]  /*40e90*/  @!P3 LDC.64 R36, c[0x0][0x5c0] ;  /* 0x00017000ff24bb82 */ /* 0x000e240000000a00 */
[----:B------:R-:W-:Y:S02]  /*40ea0*/  @!P0 IADD3.X R94, R35, UR5, R31, P5, P6 ;  /* 0x00000005235e8c10 */ /* 0x000fe4000afec41f */
[----:B------:R-:W-:-:S06]  /*40eb0*/  PRMT R35, RZ, 0x7610, R35 ;  /* 0x00007610ff237816 */ /* 0x000fcc0000000023 */
[----:B------:R-:W4:Y:S01]  /*40ec0*/  @!P3 LDG.E.U8 R35, desc[UR54][R18.64+0x60] ;  /* 0x000060361223b981 */ /* 0x000f22000c1e1100 */
[----:B------:R-:W-:-:S04]  /*40ed0*/  @P1 LOP3.LUT R0, R0, 0x40000000, RZ, 0xfc, !PT ;  /* 0x4000000000001812 */ /* 0x000fc800078efcff */
[C---:B------:R-:W-:Y:S02]  /*40ee0*/  LOP3.LUT P2, RZ, R0.reuse, 0x4, RZ, 0xc0, !PT ;  /* 0x0000000400ff7812 */ /* 0x040fe4000784c0ff */
[----:B------:R-:W-:-:S04]  /*40ef0*/  LOP3.LUT R0, R0, 0xdfffffff, RZ, 0xc0, !PT ;  /* 0xdfffffff00007812 */ /* 0x000fc800078ec0ff */
[----:B------:R-:W-:Y:S02]  /*40f00*/  @P0 LOP3.LUT R0, R0, 0x20000000, RZ, 0xfc, !PT ;  /* 0x2000000000000812 */ /* 0x000fe400078efcff */
[----:B------:R-:W-:Y:S02]  /*40f10*/  ISETP.LT.OR P0, PT, R30, 0x91, !P4 ;  /* 0x000000911e00780c */ /* 0x000fe40006701670 */
[----:B0-----:R-:W-:-:S05]  /*40f20*/  @!P3 IADD3 R36, P5, R38, R36, RZ ;  /* 0x000000242624b210 */ /* 0x001fca0007fbe0ff */
[----:B------:R-:W-:Y:S02]  /*40f30*/  @!P3 IMAD.X R37, R39, 0x1, R37, P5 ;  /* 0x000000012725b824 */ /* 0x000fe400028e0625 */
[----:B------:R-:W-:Y:S01]  /*40f40*/  IMAD.U32 R39, RZ, RZ, UR8 ;  /* 0x00000008ff277e24 */ /* 0x000fe2000f8e00ff */
[C---:B------:R-:W-:Y:S01]  /*40f50*/  LOP3.LUT P1, RZ, R0.reuse, 0x4000, RZ, 0xc0, !PT ;  /* 0x0000400000ff7812 */ /* 0x040fe2000782c0ff */
[----:B------:R-:W-:Y:S01]  /*40f60*/  IMAD.U32 R38, RZ, RZ, UR7 ;  /* 0x00000007ff267e24 */ /* 0x000fe2000f8e00ff */
[----:B------:R-:W-:Y:S02]  /*40f70*/  LOP3.LUT R0, R0, 0xfbffffff, RZ, 0xc0, !PT ;  /* 0xfbffffff00007812 */ /* 0x000fe400078ec0ff */
[----:B------:R-:W-:Y:S02]  /*40f80*/  @!P0 IADD3 R97, P5, P6, R39, UR6, R26 ;  /* 0x0000000627618c10 */ /* 0x000fe4000febe01a */
[----:B------:R-:W-:Y:S02]  /*40f90*/  @P0 LOP3.LUT R0, R0, 0x4000000, RZ, 0xfc, !PT ;  /* 0x0400000000000812 */ /* 0x000fe400078efcff */
[----:B------:R-:W-:-:S02]  /*40fa0*/  @!P0 IADD3.X R98, R38, UR5, R31, P5, P6 ;  /* 0x0000000526628c10 */ /* 0x000fc4000afec41f */
[----:B------:R-:W-:Y:S01]  /*40fb0*/  ISETP.LT.OR P0, PT, R30, 0x92, !P4 ;  /* 0x000000921e00780c */ /* 0x000fe20006701670 */
[----:B------:R-:W-:-:S12]  /*40fc0*/  IMAD.U32 R38, RZ, RZ, UR8 ;  /* 0x00000008ff267e24 */ /* 0x000fd8000f8e00ff */
[----:B------:R-:W-:Y:S02]  /*40fd0*/  @!P0 IADD3 R99, P5, P6, R38, UR6, R26 ;  /* 0x0000000626638c10 */ /* 0x000fe4000febe01a */
        /* <DEDUP_REMOVED lines=8> */
[----:B0-----:R-:W-:Y:S01]  /*41060*/  IMAD.U32 R35, RZ, RZ, UR7 ;  /* 0x00000007ff237e24 */ /* 0x001fe2000f8e00ff */
[----:B------:R-:W0:Y:S04]  /*41070*/  @!P2 LDC.64 R36, c[0x0][0x5c0] ;  /* 0x00017000ff24ab82 */ /* 0x000e280000000a00 */
[----:B------:R-:W-:Y:S02]  /*41080*/  @!P0 IADD3.X R100, R35, UR5, R31, P5, P6 ;  /* 0x0000000523648c10 */ /* 0x000fe4000afec41f */
[----:B------:R-:W-:-:S06]  /*41090*/  PRMT R35, RZ, 0x7610, R35 ;  /* 0x00007610ff237816 */ /* 0x000fcc0000000023 */
[----:B------:R-:W4:Y:S01]  /*410a0*/  @!P2 LDG.E.U8 R35, desc[UR54][R18.64+0x61] ;  /* 0x000061361223a981 */ /* 0x000f22000c1e1100 */
[----:B0-----:R-:W-:-:S05]  /*410b0*/  @!P2 IADD3 R36, P3, R40, R36, RZ ;  /* 0x000000242824a210 */ /* 0x001fca0007f7e0ff */
[----:B------:R-:W-:Y:S01]  /*410c0*/  @!P2 IMAD.X R37, R46, 0x1, R37, P3 ;  /* 0x000000012e25a824 */ /* 0x000fe200018e0625 */
        /* <DEDUP_REMOVED lines=10> */
[----:B0-----:R-:W-:Y:S02]  /*41170*/  IMAD.U32 R36, RZ, RZ, UR8 ;  /* 0x00000008ff247e24 */ /* 0x001fe4000f8e00ff */
[----:B------:R-:W-:-:S10]  /*41180*/  IMAD.U32 R35, RZ, RZ, UR7 ;  /* 0x00000007ff237e24 */ /* 0x000fd4000f8e00ff */
[----:B------:R-:W-:-:S04]  /*41190*/  @!P2 IADD3 R101, P5, P6, R36, UR6, R26 ;  /* 0x000000062465ac10 */ /* 0x000fc8000febe01a */
[----:B------:R-:W-:Y:S02]  /*411a0*/  @!P2 IADD3.X R102, R35, UR5, R31, P5, P6 ;  /* 0x000000052366ac10 */ /* 0x000fe4000afec41f */
[----:B------:R-:W-:-:S06]  /*411b0*/  PRMT R35, RZ, 0x7610, R35 ;  /* 0x00007610ff237816 */ /* 0x000fcc0000000023 */
[----:B------:R-:W4:Y:S01]  /*411c0*/  @!P1 LDG.E.U8 R35, desc[UR54][R16.64+0x68] ;  /* 0x0000683610239981 */ /* 0x000f22000c1e1100 */
[----:B------:R-:W-:Y:S02]  /*411d0*/  ISETP.LT.OR P4, PT, R30, 0x9a, !P4 ;  /* 0x0000009a1e00780c */ /* 0x000fe40006781670 */
[----:B------:R-:W-:Y:S02]  /*411e0*/  @P0 LOP3.LUT R0, R0, 0x800000, RZ, 0xfc, !PT ;  /* 0x0080000000000812 */ /* 0x000fe400078efcff */
[----:B------:R-:W-:Y:S01]  /*411f0*/  LOP3.LUT P0, RZ, R32, 0x20, RZ, 0xc0, !PT ;  /* 0x0000002020ff7812 */ /* 0x000fe2000780c0ff */
[----:B------:R-:W-:Y:S02]  /*41200*/  IMAD.U32 R37, RZ, RZ, UR8 ;  /* 0x00000008ff257e24 */ /* 0x000fe4000f8e00ff */
[----:B------:R-:W-:-:S06]  /*41210*/  IMAD.U32 R36, RZ, RZ, UR7 ;  /* 0x00000007ff247e24 */ /* 0x000fcc000f8e00ff */
[----:B------:R-:W-:-:S04]  /*41220*/  @!P4 IADD3 R103, P5, P6, R37, UR6, R26 ;  /* 0x000000062567cc10 */ /* 0x000fc8000febe01a */
[----:B------:R-:W-:Y:S01]  /*41230*/  @!P4 IADD3.X R104, R36, UR5, R31, P5, P6 ;  /* 0x000000052468cc10 */ /* 0x000fe2000afec41f */
[----:B------:R-:W-:Y:S01]  /*41240*/  IMAD.U32 R36, RZ, RZ, UR8 ;  /* 0x00000008ff247e24 */ /* 0x000fe2000f8e00ff */
        /* <DEDUP_REMOVED lines=10> */
[----:B------:R-:W-:Y:S01]  /*412f0*/  ISETP.LT.OR P1, PT, R30, 0x81, !P0 ;  /* 0x000000811e00780c */ /* 0x000fe20004721670 */
[----:B0-----:R-:W-:-:S12]  /*41300*/  IMAD.U32 R35, RZ, RZ, UR7 ;  /* 0x00000007ff237e24 */ /* 0x001fd8000f8e00ff */
[----:B------:R-:W-:-:S04]  /*41310*/  @!P1 IADD3 R107, P5, P6, R36, UR11, R26 ;  /* 0x0000000b246b9c10 */ /* 0x000fc8000febe01a */
[----:B------:R-:W-:Y:S02]  /*41320*/  @!P1 IADD3.X R108, R35, UR10, R31, P5, P6 ;  /* 0x0000000a236c9c10 */ /* 0x000fe4000afec41f */
[----:B------:R-:W-:-:S06]  /*41330*/  PRMT R35, RZ, 0x7610, R35 ;  /* 0x00007610ff237816 */ /* 0x000fcc0000000023 */
[----:B------:R-:W4:Y:S01]  /*41340*/  @!P3 LDG.E.U8 R35, desc[UR54][R16.64+0x69] ;  /* 0x000069361023b981 */ /* 0x000f22000c1e1100 */
[----:B------:R-:W-:-:S04]  /*41350*/  @P2 LOP3.LUT R0, R0, 0x80000, RZ, 0xfc, !PT ;  /* 0x0008000000002812 */ /* 0x000fc800078efcff */
[----:B------:R-:W-:-:S04]  /*41360*/  LOP3.LUT R0, R0, 0xfffbffff, RZ, 0xc0, !PT ;  /* 0xfffbffff00007812 */ /* 0x000fc800078ec0ff */
[----:B------:R-:W-:-:S04]  /*41370*/  @P4 LOP3.LUT R0, R0, 0x40000, RZ, 0xfc, !PT ;  /* 0x0004000000004812 */ /* 0x000fc800078efcff */
[----:B------:R-:W-:-:S04]  /*41380*/  LOP3.LUT R0, R0, 0xfffeffff, RZ, 0xc0, !PT ;  /* 0xfffeffff00007812 */ /* 0x000fc800078ec0ff */
[----:B------:R-:W-:Y:S02]  /*41390*/  @P1 LOP3.LUT R0, R0, 0x10000, RZ, 0xfc, !PT ;  /* 0x0001000000001812 */ /* 0x000fe400078efcff */
[----:B------:R-:W-:Y:S02]  /*413a0*/  ISETP.LT.OR P1, PT, R30, 0x82, !P0 ;  /* 0x000000821e00780c */ /* 0x000fe40004721670 */
[----:B------:R-:W-:-:S11]  /*413b0*/  LOP3.LUT P4, RZ, R32, 0x8, RZ, 0xc0, !PT ;  /* 0x0000000820ff7812 */ /* 0x000fd6000788c0ff */
[----:B------:R-:W-:Y:S02]  /*413c0*/  @!P1 IADD3 R105, P5, P6, R36, UR11, R26 ;  /* 0x0000000b24699c10 */ /* 0x000fe4000febe01a */
        /* <DEDUP_REMOVED lines=8> */
[----:B------:R-:W2:Y:S02]  /*41450*/  LDL.LU R8, [R1+0x70c] ;  /* 0x00070c0001087983 */ /* 0x000ea40000300800 */
[----:B------:R-:W-:-:S05]  /*41460*/  F2FP.SATFINITE.E4M3.F32.PACK_AB_MERGE_C R35, RZ, R35, RZ ;  /* 0x00000023ff23723e */ /* 0x000fca00048070ff */
[----:B------:R1:W-:Y:S02]  /*41470*/  @!P3 STG.E.U8 desc[UR54][R122.64+0x69], R35 ;  /* 0x000069237a00b986 */ /* 0x0003e4000c101136 */
[----:B-1----:R-:W-:-:S05]  /*41480*/  IMAD.U32 R35, RZ, RZ, UR7 ;  /* 0x00000007ff237e24 */ /* 0x002fca000f8e00ff */
[----:B------:R-:W-:Y:S02]  /*41490*/  @!P1 IADD3.X R106, R35, UR10, R31, P5, P6 ;  /* 0x0000000a236a9c10 */ /* 0x000fe4000afec41f */
[----:B------:R-:W-:-:S06]  /*414a0*/  PRMT R35, RZ, 0x7610, R35 ;  /* 0x00007610ff237816 */ /* 0x000fcc0000000023 */
[----:B------:R-:W4:Y:S01]  /*414b0*/  @!P4 LDG.E.U8 R35, desc[UR54][R18.64+0x68] ;  /* 0x000068361223c981 */ /* 0x000f22000c1e1100 */
[----:B------:R-:W-:Y:S02]  /*414c0*/  ISETP.LT.OR P3, PT, R30, 0x89, !P0 ;  /* 0x000000891e00780c */ /* 0x000fe40004761670 */
[----:B0-----:R-:W-:Y:S02]  /*414d0*/  @!P4 IADD3 R36, P5, R41, R36, RZ ;  /* 0x000000242924c210 */ /* 0x001fe40007fbe0ff */
[----:B------:R-:W-:-:S03]  /*414e0*/  @P1 LOP3.LUT R0, R0, 0x8000, RZ, 0xfc, !PT ;  /* 0x0000800000001812 */ /* 0x000fc600078efcff */
[----:B------:R-:W-:Y:S01]  /*414f0*/  @!P4 IMAD.X R37, R47, 0x1, R37, P5 ;  /* 0x000000012f25c824 */ /* 0x000fe200028e0625 */
[----:B------:R-:W-:-:S05]  /*41500*/  LOP3.LUT R0, R0, 0xffffefff, RZ, 0xc0, !PT ;  /* 0xffffefff00007812 */ /* 0x000fca00078ec0ff */
[----:B------:R-:W-:Y:S02]  /*41510*/  @!P3 IADD3 R109, P5, P6, R39, UR11, R26 ;  /* 0x0000000b276dbc10 */ /* 0x000fe4000febe01a */
[----:B------:R-:W-:Y:S02]  /*41520*/  @P3 LOP3.LUT R0, R0, 0x1000, RZ, 0xfc, !PT ;  /* 0x0000100000003812 */ /* 0x000fe400078efcff */
[----:B------:R-:W-:Y:S02]  /*41530*/  @!P3 IADD3.X R110, R38, UR10, R31, P5, P6 ;  /* 0x0000000a266ebc10 */ /* 0x000fe4000afec41f */
[----:B------:R-:W-:Y:S02]  /*41540*/  LOP3.LUT P3, RZ, R32, 0x4, RZ, 0xc0, !PT ;  /* 0x0000000420ff7812 */ /* 0x000fe4000786c0ff */
[----:B------:R-:W-:Y:S01]  /*41550*/  ISETP.LT.OR P0, PT, R30, 0x8a, !P0 ;  /* 0x0000008a1e00780c */ /* 0x000fe20004701670 */
[----:B------:R-:W-:Y:S01]  /*41560*/  IMAD.U32 R38, RZ, RZ, UR8 ;  /* 0x00000008ff267e24 */ /* 0x000fe2000f8e00ff */
        /* <DEDUP_REMOVED lines=9> */
[----:B0-----:R-:W0:Y:S01]  /*41600*/  @!P3 LDC.64 R36, c[0x0][0x5c0] ;  /* 0x00017000ff24bb82 */ /* 0x001e220000000a00 */
[----:B------:R-:W-:Y:S01]  /*41610*/  IMAD.U32 R35, RZ, RZ, UR7 ;  /* 0x00000007ff237e24 */ /* 0x000fe2000f8e00ff */
[----:B0-----:R-:W-:Y:S02]  /*41620*/  @!P3 IADD3 R36, P4, R48, R36, RZ ;  /* 0x000000243024b210 */ /* 0x001fe40007f9e0ff */
[----:B------:R-:W-:-:S04]  /*41630*/  @!P0 IADD3 R48, P5, P6, R38, UR11, R26 ;  /* 0x0000000b26308c10 */ /* 0x000fc8000febe01a */
[----:B------:R-:W-:Y:S02]  /*41640*/  @!P0 IADD3.X R111, R35, UR10, R31, P5, P6 ;  /* 0x0000000a236f8c10 */ /* 0x000fe4000afec41f */
[----:B------:R-:W-:-:S06]  /*41650*/  PRMT R35, RZ, 0x7610, R35 ;  /* 0x00007610ff237816 */ /* 0x000fcc0000000023 */
[----:B------:R-:W4:Y:S01]  /*41660*/  @!P3 LDG.E.U8 R35, desc[UR54][R18.64+0x69] ;  /* 0x000069361223b981 */ /* 0x000f22000c1e1100 */
[----:B------:R-:W-:Y:S01]  /*41670*/  ISETP.GE.AND P6, PT, R9, 0x109, PT ;  /* 0x000001090900780c */ /* 0x000fe20003fc6270 */
[----:B------:R-:W-:-:S03]  /*41680*/  @!P3 IMAD.X R37, R49, 0x1, R37, P4 ;  /* 0x000000013125b824 */ /* 0x000fc600020e0625 */
        /* <DEDUP_REMOVED lines=16> */
[----:B------:R-:W-:-:S04]  /*41790*/  @P0 LOP3.LUT R0, R0, 0x400, RZ, 0xfc, !PT ;  /* 0x0000040000000812 */ /* 0x000fc800078efcff */
[----:B------:R-:W-:-:S04]  /*417a0*/  LOP3.LUT R0, R0, 0xffffff7f, RZ, 0xc0, !PT ;  /* 0xffffff7f00007812 */ /* 0x000fc800078ec0ff */
[----:B------:R-:W-:Y:S02]  /*417b0*/  @P5 LOP3.LUT R0, R0, 0x80, RZ, 0xfc, !PT ;  /* 0x0000008000005812 */ /* 0x000fe400078efcff */
[----:B------:R-:W-:Y:S01]  /*417c0*/  ISETP.LT.OR P5, PT, R30, 0x92, !P6 ;  /* 0x000000921e00780c */ /* 0x000fe200077a1670 */
[----:B------:R-:W-:Y:S02]  /*417d0*/  IMAD.U32 R37, RZ, RZ, UR8 ;  /* 0x00000008ff257e24 */ /* 0x000fe4000f8e00ff */
[----:B------:R-:W-:Y:S01]  /*417e0*/  IMAD.U32 R36, RZ, RZ, UR7 ;  /* 0x00000007ff247e24 */ /* 0x000fe2000f8e00ff */
[----:B------:R-:W-:-:S09]  /*417f0*/  LOP3.LUT P0, RZ, R34, 0x10000, RZ, 0xc0, !PT ;  /* 0x0001000022ff7812 */ /* 0x000fd2000780c0ff */
[----:B------:R-:W-:-:S04]  /*41800*/  @!P5 IADD3 R113, P3, P4, R37, UR11, R26 ;  /* 0x0000000b2571dc10 */ /* 0x000fc8000fc7e01a */
[----:B------:R-:W-:Y:S01]  /*41810*/  @!P5 IADD3.X R114, R36, UR10, R31, P3, P4 ;  /* 0x0000000a2472dc10 */ /* 0x000fe20009fe841f */
[----:B------:R-:W-:Y:S01]  /*41820*/  IMAD.U32 R36, RZ, RZ, UR8 ;  /* 0x00000008ff247e24 */ /* 0x000fe2000f8e00ff */
        /* <DEDUP_REMOVED lines=15> */
[----:B------:R-:W-:Y:S02]  /*41920*/  @P5 LOP3.LUT R0, R0, 0x8, RZ, 0xfc, !PT ;  /* 0x0000000800005812 */ /* 0x000fe400078efcff */
[----:B------:R-:W-:Y:S02]  /*41930*/  ISETP.LT.OR P5, PT, R30, 0x9a, !P6 ;  /* 0x0000009a1e00780c */ /* 0x000fe400077a1670 */
[----:B------:R-:W-:-:S11]  /*41940*/  LOP3.LUT P2, RZ, R32, 0x10, RZ, 0xc0, !PT ;  /* 0x0000001020ff7812 */ /* 0x000fd6000784c0ff */
[----:B------:R-:W-:Y:S02]  /*41950*/  @!P5 IADD3 R115, P3, P4, R36, UR11, R26 ;  /* 0x0000000b2473dc10 */ /* 0x000fe4000fc7e01a */
[----:B----4-:R-:W-:Y:S01]  /*41960*/  LOP3.LUT R35, R35, 0xff, RZ, 0xc0, !PT ;  /* 0x000000ff23237812 */ /* 0x010fe200078ec0ff */
[----:B------:R-:W0:Y:S03]  /*41970*/  @!P2 LDC.64 R36, c[0x0][0x5c0] ;  /* 0x00017000ff24ab82 */ /* 0x000e260000000a00 */
[----:B------:R-:W-:-:S05]  /*41980*/  F2FP.F16.E4M3.UNPACK_B R35, R35 ;  /* 0x00000023ff23723e */ /* 0x000fca00020006ff */
[----:B------:R-:W-:-:S05]  /*41990*/  HADD2.F32 R35, -RZ, R35.H0_H0 ;  /* 0x20000023ff237230 */ /* 0x000fca0000004100 */
[----:B------:R-:W-:-:S04]  /*419a0*/  FMUL R35, R35, UR46 ;  /* 0x0000002e23237c20 */ /* 0x000fc80008400000 */
[----:B--2---:R-:W-:Y:S01]  /*419b0*/  FFMA R35, R8, UR47, R35 ;  /* 0x0000002f08237c23 */ /* 0x004fe20008000023 */
[----:B------:R-:W-:Y:S02]  /*419c0*/  LOP3.LUT R0, R0, 0xfffffffd, RZ, 0xc0, !PT ;  /* 0xfffffffd00007812 */ /* 0x000fe400078ec0ff */
[----:B------:R-:W-:Y:S01]  /*419d0*/  LOP3.LUT R7, R7, 0xfdffffff, RZ, 0xc0, !PT ;  /* 0xfdffffff07077812 */ /* 0x000fe200078ec0ff */
[----:B------:R-:W-:Y:S01]  /*419e0*/  IMAD.U32 R38, RZ, RZ, UR7 ;  /* 0x00000007ff267e24 */ /* 0x000fe2000f8e00ff */
[----:B------:R-:W-:Y:S01]  /*419f0*/  F2FP.SATFINITE.E4M3.F32.PACK_AB_MERGE_C R35, RZ, R35, RZ ;  /* 0x00000023ff23723e */ /* 0x000fe200048070ff */
[----:B------:R-:W2:Y:S04]  /*41a00*/  LDL.LU R8, [R1+0x71c] ;  /* 0x00071c0001087983 */ /* 0x000ea80000300800 */
[----:B------:R1:W-:Y:S02]  /*41a10*/  @!P0 STG.E.U8 desc[UR54][R128.64+0x71], R35 ;  /* 0x0000712380008986 */ /* 0x0003e4000c101136 */
[----:B-1----:R-:W-:-:S05]  /*41a20*/  IMAD.U32 R35, RZ, RZ, UR7 ;  /* 0x00000007ff237e24 */ /* 0x002fca000f8e00ff */
[----:B------:R-:W-:Y:S02]  /*41a30*/  @!P5 IADD3.X R116, R35, UR10, R31, P3, P4 ;  /* 0x0000000a2374dc10 */ /* 0x000fe40009fe841f */
[----:B------:R-:W-:-:S06]  /*41a40*/  PRMT R35, RZ, 0x7610, R35 ;  /* 0x00007610ff237816 */ /* 0x000fcc0000000023 */
[----:B------:R-:W4:Y:S01]  /*41a50*/  @!P2 LDG.E.U8 R35, desc[UR54][R18.64+0x70] ;  /* 0x000070361223a981 */ /* 0x000f22000c1e1100 */
[----:B------:R-:W-:-:S04]  /*41a60*/  @P1 LOP3.LUT R0, R0, 0x2, RZ, 0xfc, !PT ;  /* 0x0000000200001812 */ /* 0x000fc800078efcff */
[----:B------:R-:W-:Y:S02]  /*41a70*/  LOP3.LUT P1, RZ, R0, 0x10, RZ, 0xc0, !PT ;  /* 0x0000001000ff7812 */ /* 0x000fe4000782c0ff */
[----:B------:R-:W-:Y:S02]  /*41a80*/  LOP3.LUT R32, R32, 0xfffffffd, RZ, 0xc0, !PT ;  /* 0xfffffffd20207812 */ /* 0x000fe400078ec0ff */
[----:B------:R-:W-:Y:S02]  /*41a90*/  @P5 LOP3.LUT R7, R7, 0x2000000, RZ, 0xfc, !PT ;  /* 0x0200000007075812 */ /* 0x000fe400078efcff */
[----:B------:R-:W-:-:S07]  /*41aa0*/  ISETP.GE.AND P5, PT, R9, 0x89, PT ;  /* 0x000000890900780c */ /* 0x000fce0003fa6270 */
[----:B------:R-:W-:Y:S02]  /*41ab0*/  @P1 LOP3.LUT R32, R32, 0x2, RZ, 0xfc, !PT ;  /* 0x0000000220201812 */ /* 0x000fe400078efcff */
[----:B------:R-:W-:Y:S02]  /*41ac0*/  ISETP.LT.OR P1, PT, R30, 0xa1, !P5 ;  /* 0x000000a11e00780c */ /* 0x000fe40006f21670 */
[----:B0-----:R-:W-:Y:S02]  /*41ad0*/  @!P2 IADD3 R36, P3, R50, R36, RZ ;  /* 0x000000243224a210 */ /* 0x001fe40007f7e0ff */
[----:B------:R-:W-:-:S03]  /*41ae0*/  ISETP.LT.OR P5, PT, R30, 0xa2, !P5 ;  /* 0x000000a21e00780c */ /* 0x000fc60006fa1670 */
[----:B------:R-:W-:Y:S01]  /*41af0*/  @!P2 IMAD.X R37, R51, 0x1, R37, P3 ;  /* 0x000000013325a824 */ /* 0x000fe200018e0625 */
[----:B------:R-:W-:-:S05]  /*41b00*/  LOP3.LUT R2, R2, 0xfffffbff, RZ, 0xc0, !PT ;  /* 0xfffffbff02027812 */ /* 0x000fca00078ec0ff */
[----:B------:R-:W-:-:S04]  /*41b10*/  @!P1 IADD3 R218, P3, P4, R39, UR6, R26 ;  /* 0x0000000627da9c10 */ /* 0x000fc8000fc7e01a */
[----:B------:R-:W-:Y:S01]  /*41b20*/  @!P1 IADD3.X R219, R38, UR5, R31, P3, P4 ;  /* 0x0000000526db9c10 */ /* 0x000fe20009fe841f */
[----:B------:R-:W-:Y:S01]  /*41b30*/  IMAD.U32 R38, RZ, RZ, UR8 ;  /* 0x00000008ff267e24 */ /* 0x000fe2000f8e00ff */
[----:B------:R-:W-:Y:S02]  /*41b40*/  @P1 LOP3.LUT R2, R2, 0x400, RZ, 0xfc, !PT ;  /* 0x0000040002021812 */ /* 0x000fe400078efcff */
[----:B------:R-:W-:Y:S02]  /*41b50*/  LOP3.LUT P1, RZ, R32, 0x2, RZ, 0xc0, !PT ;  /* 0x0000000220ff7812 */ /* 0x000fe4000782c0ff */
        /* <DEDUP_REMOVED lines=15> */
[----:B------:R-:W-:Y:S02]  /*41c50*/  ISETP.GE.AND P4, PT, R9, 0x89, PT ;  /* 0x000000890900780c */ /* 0x000fe40003f86270 */
        /* <DEDUP_REMOVED lines=22> */
[----:B------:R-:W-:Y:S01]  /*41dc0*/  IMAD.U32 R37, RZ, RZ, UR8 ;  /* 0x00000008ff257e24 */ /* 0x000fe2000f8e00ff */
[----:B------:R-:W-:Y:S01]  /*41dd0*/  LOP3.LUT R2, R2, 0xffffffef, RZ, 0xc0, !PT ;  /* 0xffffffef02027812 */ /* 0x000fe200078ec0ff */
[----:B------:R-:W-:Y:S01]  /*41de0*/  IMAD.U32 R36, RZ, RZ, UR7 ;  /* 0x00000007ff247e24 */ /* 0x000fe2000f8e00ff */
[----:B------:R-:W-:-:S09]  /*41df0*/  LOP3.LUT P5, RZ, R0, 0x2000, RZ, 0xc0, !PT ;  /* 0x0000200000ff7812 */ /* 0x000fd200078ac0ff */
[----:B------:R-:W-:Y:S02]  /*41e00*/  @!P1 IADD3 R216, P2, P3, R37, UR6, R26 ;  /* 0x0000000625d89c10 */ /* 0x000fe4000fb5e01a */
[----:B------:R-:W-:Y:S02]  /*41e10*/  @P1 LOP3.LUT R2, R2, 0x10, RZ, 0xfc, !PT ;  /* 0x0000001002021812 */ /* 0x000fe400078efcff */
[----:B------:R-:W-:Y:S02]  /*41e20*/  @!P1 IADD3.X R217, R36, UR5, R31, P2, P3 ;  /* 0x0000000524d99c10 */ /* 0x000fe400097e641f */
[----:B------:R-:W-:Y:S01]  /*41e30*/  LOP3.LUT P1, RZ, R32, 0x1, RZ, 0xc0, !PT ;  /* 0x0000000120ff7812 */ /* 0x000fe2000782c0ff */
        /* <DEDUP_REMOVED lines=17> */
[----:B------:R-:W-:-:S13]  /*41f50*/  LOP3.LUT P0, RZ, R7, 0x80000000, RZ, 0xc0, !PT ;  /* 0x8000000007ff7812 */ /* 0x000fda000780c0ff */
        /* <DEDUP_REMOVED lines=10> */
[----:B-1----:R-:W-:-:S12]  /*42000*/  IMAD.U32 R32, RZ, RZ, UR7 ;  /* 0x00000007ff207e24 */ /* 0x002fd8000f8e00ff */
[----:B------:R-:W-:-:S04]  /*42010*/  @!P5 IADD3 R212, P2, P3, R35, UR6, R26 ;  /* 0x0000000623d4dc10 */ /* 0x000fc8000fb5e01a */
        /* <DEDUP_REMOVED lines=9> */
[----:B---3--:R-:W-:Y:S01]  /*420b0*/  FFMA R32, R6, UR47, R32 ;  /* 0x0000002f06207c23 */ /* 0x008fe20008000020 */
[----:B------:R-:W-:Y:S01]  /*420c0*/  LOP3.LUT R0, R0, 0x7fffffff, RZ, 0xc0, !PT ;  /* 0x7fffffff00007812 */ /* 0x000fe200078ec0ff */
[----:B------:R-:W-:Y:S01]  /*420d0*/  IMAD.U32 R35, RZ, RZ, UR7 ;  /* 0x00000007ff237e24 */ /* 0x000fe2000f8e00ff */
[----:B------:R-:W3:Y:S02]  /*420e0*/  LDL.LU R6, [R1+0x730] ;  /* 0x0007300001067983 */ /* 0x000ee40000300800 */
[----:B------:R-:W-:-:S05]  /*420f0*/  F2FP.SATFINITE.E4M3.F32.PACK_AB_MERGE_C R32, RZ, R32, RZ ;  /* 0x00000020ff20723e */ /* 0x000fca00048070ff */
[----:B------:R0:W-:Y:S02]  /*42100*/  @!P0 STG.E.U8 desc[UR54][R36.64+0x78], R32 ;  /* 0x0000782024008986 */ /* 0x0001e4000c101136 */
[----:B0-----:R-:W-:Y:S01]  /*42110*/  PRMT R32, RZ, 0x7610, R32 ;  /* 0x00007610ff207816 */ /* 0x001fe20000000020 */
[----:B------:R-:W0:Y:S05]  /*42120*/  @!P1 LDC.64 R36, c[0x0][0x5c0] ;  /* 0x00017000ff249b82 */ /* 0x000e2a0000000a00 */
[----:B------:R-:W4:Y:S01]  /*42130*/  @!P1 LDG.E.U8 R32, desc[UR54][R18.64+0x79] ;  /* 0x0000793612209981 */ /* 0x000f22000c1e1100 */
[----:B------:R-:W-:Y:S02]  /*42140*/  @P5 LOP3.LUT R0, R0, 0x80000000, RZ, 0xfc, !PT ;  /* 0x8000000000005812 */ /* 0x000fe400078efcff */
[----:B------:R-:W-:-:S13]  /*42150*/  ISETP.LT.OR P5, PT, R30, 0xb9, !P4 ;  /* 0x000000b91e00780c */ /* 0x000fda00067a1670 */
[----:B------:R-:W-:-:S04]  /*42160*/  @!P5 IADD3 R160, P2, P3, R38, UR6, R26 ;  /* 0x0000000626a0dc10 */ /* 0x000fc8000fb5e01a */
[----:B------:R-:W-:Y:S02]  /*42170*/  @!P5 IADD3.X R161, R35, UR5, R31, P2, P3 ;  /* 0x0000000523a1dc10 */ /* 0x000fe400097e641f */
[----:B0-----:R-:W-:Y:S02]  /*42180*/  @!P1 IADD3 R36, P2, R44, R36, RZ ;  /* 0x000000242c249210 */ /* 0x001fe40007f5e0ff */
[----:B------:R-:W-:-:S03]  /*42190*/  LOP3.LUT P0, RZ, R7, 0x40000000, RZ, 0xc0, !PT ;  /* 0x4000000007ff7812 */ /* 0x000fc6000780c0ff */
[----:B------:R-:W-:Y:S01]  /*421a0*/  @!P1 IMAD.X R37, R54, 0x1, R37, P2 ;  /* 0x0000000136259824 */ /* 0x000fe200010e0625 */
[----:B------:R-:W-:-:S04]  /*421b0*/  LOP3.LUT R0, R0, 0xefffffff, RZ, 0xc0, !PT ;  /* 0xefffffff00007812 */ /* 0x000fc800078ec0ff */
[----:B------:R-:W-:Y:S02]  /*421c0*/  @P5 LOP3.LUT R0, R0, 0x10000000, RZ, 0xfc, !PT ;  /* 0x1000000000005812 */ /* 0x000fe400078efcff */
[----:B------:R-:W-:Y:S01]  /*421d0*/  ISETP.LT.OR P5, PT, R30, 0xba, !P4 ;  /* 0x000000ba1e00780c */ /* 0x000fe200067a1670 */
[----:B------:R-:W-:Y:S01]  /*421e0*/  IMAD.U32 R35, RZ, RZ, UR8 ;  /* 0x00000008ff237e24 */ /* 0x000fe2000f8e00ff */
        /* <DEDUP_REMOVED lines=11> */
[----:B0-----:R-:W-:Y:S02]  /*422a0*/  @!P1 IMAD.MOV.U32 R36, RZ, RZ, R26 ;  /* 0x000000ffff249224 */ /* 0x001fe400078e001a */
[----:B------:R-:W-:Y:S02]  /*422b0*/  @!P1 IMAD.MOV.U32 R37, RZ, RZ, R31 ;  /* 0x000000ffff259224 */ /* 0x000fe400078e001f */
[----:B------:R-:W-:-:S04]  /*422c0*/  @!P1 IMAD.WIDE.U32 R36, R24, 0x180, R36 ;  /* 0x0000018018249825 */ /* 0x000fc800078e0024 */
[----:B------:R-:W-:Y:S01]  /*422d0*/  @!P1 IMAD R32, R25, 0x180, RZ ;  /* 0x0000018019209824 */ /* 0x000fe200078e02ff */
[----:B-1----:R-:W-:-:S04]  /*422e0*/  @!P1 IADD3 R36, P2, R36, R38, RZ ;  /* 0x0000002624249210 */ /* 0x002fc80007f5e0ff */
[----:B------:R-:W-:Y:S01]  /*422f0*/  @!P1 IADD3.X R37, R39, R37, R32, P2, !PT ;  /* 0x0000002527259210 */ /* 0x000fe200017fe420 */
[----:B------:R-:W-:Y:S01]  /*42300*/  IMAD.U32 R32, RZ, RZ, UR7 ;  /* 0x00000007ff207e24 */ /* 0x000fe2000f8e00ff */
[----:B------:R-:W-:-:S04]  /*42310*/  @!P5 IADD3 R182, P2, P3, R35, UR6, R26 ;  /* 0x0000000623b6dc10 */ /* 0x000fc8000fb5e01a */
[----:B------:R-:W-:Y:S02]  /*42320*/  @!P5 IADD3.X R183, R32, UR5, R31, P2, P3 ;  /* 0x0000000520b7dc10 */ /* 0x000fe400097e641f */
[----:B------:R-:W-:-:S06]  /*42330*/  PRMT R32, RZ, 0x7610, R32 ;  /* 0x00007610ff207816 */ /* 0x000fcc0000000020 */
[----:B------:R-:W4:Y:S01]  /*42340*/  @!P1 LDG.E.U8 R32, desc[UR54][R20.64+0x60] ;  /* 0x0000603614209981 */ /* 0x000f22000c1e1100 */
[----:B------:R-:W-:Y:S02]  /*42350*/  @P5 LOP3.LUT R0, R0, 0x400000, RZ, 0xfc, !PT ;  /* 0x0040000000005812 */ /* 0x000fe400078efcff */
[----:B------:R-:W-:Y:S02]  /*42360*/  LOP3.LUT P5, RZ, R33, 0x800, RZ, 0xc0, !PT ;  /* 0x0000080021ff7812 */ /* 0x000fe400078ac0ff */
[----:B------:R-:W-:-:S11]  /*42370*/  LOP3.LUT R7, R7, 0xdfffffff, RZ, 0xc0, !PT ;  /* 0xdfffffff07077812 */ /* 0x000fd600078ec0ff */
[----:B------:R-:W-:Y:S02]  /*42380*/  @P5 LOP3.LUT R7, R7, 0x20000000, RZ, 0xfc, !PT ;  /* 0x2000000007075812 */ /* 0x000fe400078efcff */
[----:B------:R-:W-:Y:S02]  /*42390*/  ISETP.LT.OR P5, PT, R30, 0xa1, !P6 ;  /* 0x000000a11e00780c */ /* 0x000fe400077a1670 */
[----:B----4-:R-:W-:-:S04]  /*423a0*/  LOP3.LUT R32, R32, 0xff, RZ, 0xc0, !PT ;  /* 0x000000ff20207812 */ /* 0x010fc800078ec0ff */
[----:B------:R-:W-:-:S05]  /*423b0*/  F2FP.F16.E4M3.UNPACK_B R32, R32 ;  /* 0x00000020ff20723e */ /* 0x000fca00020006ff */
[----:B------:R-:W-:-:S05]  /*423c0*/  HADD2.F32 R32, -RZ, R32.H0_H0 ;  /* 0x20000020ff207230 */ /* 0x000fca0000004100 */
[----:B------:R-:W-:-:S04]  /*423d0*/  FMUL R32, R32, UR46 ;  /* 0x0000002e20207c20 */ /* 0x000fc80008400000 */
[----:B---3--:R-:W-:Y:S01]  /*423e0*/  FFMA R32, R6, UR47, R32 ;  /* 0x0000002f06207c23 */ /* 0x008fe20008000020 */
[----:B------:R-:W-:Y:S01]  /*423f0*/  LOP3.LUT R7, R7, 0xefffffff, RZ, 0xc0, !PT ;  /* 0xefffffff07077812 */ /* 0x000fe200078ec0ff */
[----:B------:R-:W3:Y:S03]  /*42400*/  LDL.LU R6, [R1+0x738] ;  /* 0x0007380001067983 */ /* 0x000ee60000300800 */
[----:B------:R-:W-:Y:S01]  /*42410*/  F2FP.SATFINITE.E4M3.F32.PACK_AB_MERGE_C R32, RZ, R32, RZ ;  /* 0x00000020ff20723e */ /* 0x000fe200048070ff */
[----:B------:R-:W4:Y:S04]  /*42420*/  LDL.LU.64 R80, [R1+0x18] ;  /* 0x0000180001507983 */ /* 0x000f280000300a00 */
        /* <DEDUP_REMOVED lines=13> */
[----:B------:R-:W2:Y:S01]  /*42500*/  @!P1 LDG.E.U8 R32, desc[UR54][R20.64+0x61] ;  /* 0x0000613614209981 */ /* 0x000ea2000c1e1100 */
[----:B------:R-:W-:Y:S02]  /*42510*/  ISETP.LT.OR P3, PT, R30, 0xa2, !P6 ;  /* 0x000000a21e00780c */ /* 0x000fe40007761670 */
[----:B------:R-:W-:Y:S02]  /*42520*/  @P4 LOP3.LUT R7, R7, 0x10000000, RZ, 0xfc, !PT ;  /* 0x1000000007074812 */ /* 0x000fe400078efcff */
[----:B------:R-:W-:Y:S02]  /*42530*/  LOP3.LUT P4, RZ, R33, 0x1000, RZ, 0xc0, !PT ;  /* 0x0000100021ff7812 */ /* 0x000fe4000788c0ff */
[----:B--2---:R-:W-:-:S04]  /*42540*/  LOP3.LUT R32, R32, 0xff, RZ, 0xc0, !PT ;  /* 0x000000ff20207812 */ /* 0x004fc800078ec0ff */
[----:B------:R-:W-:-:S05]  /*42550*/  F2FP.F16.E4M3.UNPACK_B R32, R32 ;  /* 0x00000020ff20723e */ /* 0x000fca00020006ff */
[----:B------:R-:W-:-:S05]  /*42560*/  HADD2.F32 R32, -RZ, R32.H0_H0 ;  /* 0x20000020ff207230 */ /* 0x000fca0000004100 */
[----:B------:R-:W-:-:S04]  /*42570*/  FMUL R32, R32, UR46 ;  /* 0x0000002e20207c20 */ /* 0x000fc80008400000 */
[----:B------:R-:W-:Y:S01]  /*42580*/  FFMA R32, R8, UR47, R32 ;  /* 0x0000002f08207c23 */ /* 0x000fe20008000020 */
[----:B------:R-:W-:Y:S01]  /*42590*/  LOP3.LUT R0, R0, 0xfffdffff, RZ, 0xc0, !PT ;  /* 0xfffdffff00007812 */ /* 0x000fe200078ec0ff */
[----:B------:R-:W2:Y:S03]  /*425a0*/  LDL.LU R8, [R1+0x73c] ;  /* 0x00073c0001087983 */ /* 0x000ea60000300800 */
[----:B------:R-:W-:Y:S01]  /*425b0*/  F2FP.SATFINITE.E4M3.F32.PACK_AB_MERGE_C R32, RZ, R32, RZ ;  /* 0x00000020ff20723e */ /* 0x000fe200048070ff */
[----:B------:R-:W2:Y:S04]  /*425c0*/  LDL.LU.64 R150, [R1+0x10] ;  /* 0x0000100001967983 */ /* 0x000ea80000300a00 */
[----:B------:R0:W-:Y:S01]  /*425d0*/  @!P1 STG.E.U8 desc[UR54][R36.64+0x61], R32 ;  /* 0x0000612024009986 */ /* 0x0001e2000c101136 */
[----:B------:R-:W-:Y:S01]  /*425e0*/  @!P3 IADD3 R156, P1, P2, R35, UR11, R26 ;  /* 0x0000000b239cbc10 */ /* 0x000fe2000fa3e01a */
[----:B0-----:R-:W-:-:S05]  /*425f0*/  IMAD.U32 R32, RZ, RZ, UR7 ;  /* 0x00000007ff207e24 */ /* 0x001fca000f8e00ff */
[----:B------:R-:W-:Y:S02]  /*42600*/  @!P3 IADD3.X R157, R32, UR10, R31, P1, P2 ;  /* 0x0000000a209dbc10 */ /* 0x000fe40008fe441f */
[----:B------:R-:W-:-:S06]  /*42610*/  PRMT R32, RZ, 0x7610, R32 ;  /* 0x00007610ff207816 */ /* 0x000fcc0000000020 */
[----:B------:R-:W3:Y:S01]  /*42620*/  @!P4 LDG.E.U8 R32, desc[UR54][R22.64+0x60] ;  /* 0x000060361620c981 */ /* 0x000ee2000c1e1100 */
[----:B------:R-:W-:Y:S02]  /*42630*/  @P5 LOP3.LUT R0, R0, 0x20000, RZ, 0xfc, !PT ;  /* 0x0002000000005812 */ /* 0x000fe400078efcff */
[----:B------:R-:W-:Y:S02]  /*42640*/  LOP3.LUT P5, RZ, R7, 0x20000000, RZ, 0xc0, !PT ;  /* 0x2000000007ff7812 */ /* 0x000fe400078ac0ff */
[----:B---3--:R-:W-:-:S04]  /*42650*/  LOP3.LUT R32, R32, 0xff, RZ, 0xc0, !PT ;  /* 0x000000ff20207812 */ /* 0x008fc800078ec0ff */
[----:B------:R-:W-:-:S05]  /*42660*/  F2FP.F16.E4M3.UNPACK_B R32, R32 ;  /* 0x00000020ff20723e */ /* 0x000fca00020006ff */
[----:B------:R-:W-:-:S05]  /*42670*/  HADD2.F32 R32, -RZ, R32.H0_H0 ;  /* 0x20000020ff207230 */ /* 0x000fca0000004100 */
[----:B------:R-:W-:-:S04]  /*42680*/  FMUL R32, R32, UR46 ;  /* 0x0000002e20207c20 */ /* 0x000fc80008400000 */
[----:B------:R-:W-:Y:S01]  /*42690*/  FFMA R32, R6, UR47, R32 ;  /* 0x0000002f06207c23 */ /* 0x000fe20008000020 */
[----:B------:R-:W-:Y:S01]  /*426a0*/  LOP3.LUT R0, R0, 0xffffbfff, RZ, 0xc0, !PT ;  /* 0xffffbfff00007812 */ /* 0x000fe200078ec0ff */
[----:B------:R-:W-:Y:S01]  /*426b0*/  IMAD.U32 R36, RZ, RZ, UR8 ;  /* 0x00000008ff247e24 */ /* 0x000fe2000f8e00ff */
[----:B------:R-:W3:Y:S02]  /*426c0*/  LDL.LU R6, [R1+0x740] ;  /* 0x0007400001067983 */ /* 0x000ee40000300800 */
[----:B------:R-:W-:-:S05]  /*426d0*/  F2FP.SATFINITE.E4M3.F32.PACK_AB_MERGE_C R32, RZ, R32, RZ ;  /* 0x00000020ff20723e */ /* 0x000fca00048070ff */
[----:B----4-:R0:W-:Y:S02]  /*426e0*/  @!P4 STG.E.U8 desc[UR54][R80.64+0x60], R32 ;  /* 0x000060205000c986 */ /* 0x0101e4000c101136 */
[----:B0-----:R-:W-:-:S06]  /*426f0*/  PRMT R32, RZ, 0x7610, R32 ;  /* 0x00007610ff207816 */ /* 0x001fcc0000000020 */
[----:B------:R-:W4:Y:S01]  /*42700*/  @!P5 LDG.E.U8 R32, desc[UR54][R22.64+0x61] ;  /* 0x000061361620d981 */ /* 0x000f22000c1e1100 */
[----:B------:R-:W-:Y:S02]  /*42710*/  @P3 LOP3.LUT R0, R0, 0x4000, RZ, 0xfc, !PT ;  /* 0x0000400000003812 */ /* 0x000fe400078efcff */
[----:B------:R-:W-:Y:S01]  /*42720*/  ISETP.LT.OR P3, PT, R30, 0xa9, !P6 ;  /* 0x000000a91e00780c */ /* 0x000fe20007761670 */
[----:B------:R-:W-:-:S12]  /*42730*/  IMAD.U32 R35, RZ, RZ, UR7 ;  /* 0x00000007ff237e24 */ /* 0x000fd8000f8e00ff */
[----:B------:R-:W-:-:S04]  /*42740*/  @!P3 IADD3 R144, P1, P2, R36, UR11, R26 ;  /* 0x0000000b2490bc10 */ /* 0x000fc8000fa3e01a */
[----:B------:R-:W-:Y:S02]  /*42750*/  @!P3 IADD3.X R145, R35, UR10, R31, P1, P2 ;  /* 0x0000000a2391bc10 */ /* 0x000fe40008fe441f */
[----:B------:R-:W-:-:S13]  /*42760*/  ISETP.LT.OR P1, PT, R30, 0x69, !P0 ;  /* 0x000000691e00780c */ /* 0x000fda0004721670 */
[----:B------:R-:W0:Y:S01]  /*42770*/  @!P1 LDC.64 R38, c[0x0][0x5c0] ;  /* 0x00017000ff269b82 */ /* 0x000e220000000a00 */
[----:B------:R-:W-:Y:S02]  /*42780*/  @!P1 IMAD.MOV.U32 R36, RZ, RZ, R26 ;  /* 0x000000ffff249224 */ /* 0x000fe400078e001a */
[----:B------:R-:W-:Y:S01]  /*42790*/  @!P1 IMAD.MOV.U32 R37, RZ, RZ, R31 ;  /* 0x000000ffff259224 */ /* 0x000fe200078e001f */
[----:B------:R-:W-:Y:S01]  /*427a0*/  ISETP.LT.OR P4, PT, R30, 0xaa, !P6 ;  /* 0x000000aa1e00780c */ /* 0x000fe20007781670 */
[----:B------:R-:W-:Y:S01]  /*427b0*/  @!P1 IMAD.WIDE.U32 R36, R24, 0x180, R36 ;  /* 0x0000018018249825 */ /* 0x000fe200078e0024 */
[----:B------:R-:W-:-:S03]  /*427c0*/  LOP3.LUT R0, R0, 0xffffdfff, RZ, 0xc0, !PT ;  /* 0xffffdfff00007812 */ /* 0x000fc600078ec0ff */
[----:B------:R-:W-:Y:S01]  /*427d0*/  IMAD.U32 R35, RZ, RZ, UR8 ;  /* 0x00000008ff237e24 */ /* 0x000fe2000f8e00ff */
[----:B------:R-:W-:Y:S02]  /*427e0*/  @P3 LOP3.LUT R0, R0, 0x2000, RZ, 0xfc, !PT ;  /* 0x0000200000003812 */ /* 0x000fe400078efcff */
[----:B0-----:R-:W-:Y:S02]  /*427f0*/  @!P1 IADD3 R36, P2, R36, R38, RZ ;  /* 0x0000002624249210 */ /* 0x001fe40007f5e0ff */
        /* <DEDUP_REMOVED lines=9> */
[----:B0-----:R-:W-:-:S05]  /*42890*/  @!P1 IMAD R32, R25, 0x180, RZ ;  /* 0x0000018019209824 */ /* 0x001fca00078e02ff */
[----:B------:R-:W-:Y:S01]  /*428a0*/  @!P1 IADD3.X R37, R39, R37, R32, P2, !PT ;  /* 0x0000002527259210 */ /* 0x000fe200017fe420 */
[----:B------:R-:W-:Y:S01]  /*428b0*/  IMAD.U32 R32, RZ, RZ, UR7 ;  /* 0x00000007ff207e24 */ /* 0x000fe2000f8e00ff */
[----:B------:R-:W-:-:S04]  /*428c0*/  @!P4 IADD3 R150, P2, P3, R35, UR11, R26 ;  /* 0x0000000b2396cc10 */ /* 0x000fc8000fb5e01a */
[----:B------:R-:W-:Y:S02]  /*428d0*/  @!P4 IADD3.X R151, R32, UR10, R31, P2, P3 ;  /* 0x0000000a2097cc10 */ /* 0x000fe400097e641f */
[----:B------:R-:W-:-:S06]  /*428e0*/  PRMT R32, RZ, 0x7610, R32 ;  /* 0x00007610ff207816 */ /* 0x000fcc0000000020 */
[----:B------:R-:W4:Y:S01]  /*428f0*/  @!P1 LDG.E.U8 R32, desc[UR54][R20.64+0x68] ;  /* 0x0000683614209981 */ /* 0x000f22000c1e1100 */
        /* <DEDUP_REMOVED lines=25> */
[----:B------:R-:W-:Y:S02]  /*42a90*/  @P4 LOP3.LUT R0, R0, 0x100, RZ, 0xfc, !PT ;  /* 0x0000010000004812 */ /* 0x000fe400078efcff */
[----:B------:R-:W-:Y:S02]  /*42aa0*/  ISETP.LT.OR P4, PT, R30, 0xb2, !P6 ;  /* 0x000000b21e00780c */ /* 0x000fe40007781670 */
[----:B------:R-:W-:Y:S02]  /*42ab0*/  LOP3.LUT P3, RZ, R33, 0x10000, RZ, 0xc0, !PT ;  /* 0x0001000021ff7812 */ /* 0x000fe4000786c0ff */
[----:B--2---:R-:W-:-:S04]  /*42ac0*/  LOP3.LUT R32, R32, 0xff, RZ, 0xc0, !PT ;  /* 0x000000ff20207812 */ /* 0x004fc800078ec0ff */
[----:B------:R-:W-:-:S05]  /*42ad0*/  F2FP.F16.E4M3.UNPACK_B R32, R32 ;  /* 0x00000020ff20723e */ /* 0x000fca00020006ff */
[----:B------:R-:W-:-:S05]  /*42ae0*/  HADD2.F32 R32, -RZ, R32.H0_H0 ;  /* 0x20000020ff207230 */ /* 0x000fca0000004100 */
[----:B------:R-:W-:-:S04]  /*42af0*/  FMUL R32, R32, UR46 ;  /* 0x0000002e20207c20 */ /* 0x000fc80008400000 */
[----:B------:R-:W-:Y:S01]  /*42b00*/  FFMA R32, R8, UR47, R32 ;  /* 0x0000002f08207c23 */ /* 0x000fe20008000020 */
[----:B------:R-:W-:Y:S01]  /*42b10*/  LOP3.LUT P5, RZ, R33, 0x8000, RZ, 0xc0, !PT ;  /* 0x0000800021ff7812 */ /* 0x000fe200078ac0ff */
[----:B------:R-:W2:Y:S03]  /*42b20*/  LDL.LU R8, [R1+0x74c] ;  /* 0x00074c0001087983 */ /* 0x000ea60000300800 */
[----:B------:R-:W-:-:S05]  /*42b30*/  F2FP.SATFINITE.E4M3.F32.PACK_AB_MERGE_C R32, RZ, R32, RZ ;  /* 0x00000020ff20723e */ /* 0x000fca00048070ff */
[----:B------:R0:W-:Y:S02]  /*42b40*/  @!P1 STG.E.U8 desc[UR54][R36.64+0x69], R32 ;  /* 0x0000692024009986 */ /* 0x0001e4000c101136 */
[----:B0-----:R-:W-:-:S05]  /*42b50*/  IMAD.U32 R32, RZ, RZ, UR8 ;  /* 0x00000008ff207e24 */ /* 0x001fca000f8e00ff */
[----:B------:R-:W-:Y:S02]  /*42b60*/  @!P4 IADD3 R128, P1, P2, R32, UR11, R26 ;  /* 0x0000000b2080cc10 */ /* 0x000fe4000fa3e01a */
[----:B------:R-:W-:-:S06]  /*42b70*/  PRMT R32, RZ, 0x7610, R32 ;  /* 0x00007610ff207816 */ /* 0x000fcc0000000020 */
[----:B------:R-:W3:Y:S02]  /*42b80*/  @!P3 LDG.E.U8 R32, desc[UR54][R22.64+0x68] ;  /* 0x000068361620b981 */ /* 0x000ee4000c1e1100 */
[----:B---3--:R-:W-:-:S04]  /*42b90*/  LOP3.LUT R32, R32, 0xff, RZ, 0xc0, !PT ;  /* 0x000000ff20207812 */ /* 0x008fc800078ec0ff */
[----:B------:R-:W-:-:S05]  /*42ba0*/  F2FP.F16.E4M3.UNPACK_B R32, R32 ;  /* 0x00000020ff20723e */ /* 0x000fca00020006ff */
[----:B------:R-:W-:-:S05]  /*42bb0*/  HADD2.F32 R32, -RZ, R32.H0_H0 ;  /* 0x20000020ff207230 */ /* 0x000fca0000004100 */
[----:B------:R-:W-:-:S04]  /*42bc0*/  FMUL R32, R32, UR46 ;  /* 0x0000002e20207c20 */ /* 0x000fc80008400000 */
[----:B------:R-:W-:Y:S01]  /*42bd0*/  FFMA R32, R6, UR47, R32 ;  /* 0x0000002f06207c23 */ /* 0x000fe20008000020 */
[----:B------:R-:W-:Y:S01]  /*42be0*/  IMAD.U32 R35, RZ, RZ, UR7 ;  /* 0x00000007ff237e24 */ /* 0x000fe2000f8e00ff */
[----:B------:R-:W-:Y:S01]  /*42bf0*/  LOP3.LUT R0, R0, 0xffffffbf, RZ, 0xc0, !PT ;  /* 0xffffffbf00007812 */ /* 0x000fe200078ec0ff */
[----:B------:R-:W-:Y:S01]  /*42c00*/  IMAD.U32 R36, RZ, RZ, UR7 ;  /* 0x00000007ff247e24 */ /* 0x000fe2000f8e00ff */
[----:B------:R-:W3:Y:S01]  /*42c10*/  LDL.LU R6, [R1+0x750] ;  /* 0x0007500001067983 */ /* 0x000ee20000300800 */
[----:B------:R-:W-:-:S05]  /*42c20*/  F2FP.SATFINITE.E4M3.F32.PACK_AB_MERGE_C R32, RZ, R32, RZ ;  /* 0x00000020ff20723e */ /* 0x000fca00048070ff */
[----:B----4-:R0:W-:Y:S02]  /*42c30*/  @!P3 STG.E.U8 desc[UR54][R80.64+0x68], R32 ;  /* 0x000068205000b986 */ /* 0x0101e4000c101136 */
[----:B0-----:R-:W-:-:S06]  /*42c40*/  PRMT R32, RZ, 0x7610, R32 ;  /* 0x00007610ff207816 */ /* 0x001fcc0000000020 */
[----:B------:R-:W4:Y:S01]  /*42c50*/  @!P5 LDG.E.U8 R32, desc[UR54][R22.64+0x69] ;  /* 0x000069361620d981 */ /* 0x000f22000c1e1100 */
[----:B------:R-:W-:Y:S02]  /*42c60*/  @P4 LOP3.LUT R0, R0, 0x40, RZ, 0xfc, !PT ;  /* 0x0000004000004812 */ /* 0x000fe400078efcff */
[----:B------:R-:W-:Y:S02]  /*42c70*/  @!P4 IADD3.X R129, R35, UR10, R31, P1, P2 ;  /* 0x0000000a2381cc10 */ /* 0x000fe40008fe441f */
[----:B------:R-:W-:Y:S01]  /*42c80*/  ISETP.LT.OR P4, PT, R30, 0xb9, !P6 ;  /* 0x000000b91e00780c */ /* 0x000fe20007781670 */
[----:B------:R-:W-:-:S12]  /*42c90*/  IMAD.U32 R35, RZ, RZ, UR8 ;  /* 0x00000008ff237e24 */ /* 0x000fd8000f8e00ff */
[----:B------:R-:W-:-:S04]  /*42ca0*/  @!P4 IADD3 R126, P1, P2, R35, UR11, R26 ;  /* 0x0000000b237ecc10 */ /* 0x000fc8000fa3e01a */
        /* <DEDUP_REMOVED lines=16> */
[----:B------:R0:W-:Y:S01]  /*42db0*/  @!P5 STG.E.U8 desc[UR54][R4.64+0x69], R32 ;  /* 0x000069200400d986 */ /* 0x0001e2000c101136 */
[----:B------:R-:W-:Y:S01]  /*42dc0*/  ISETP.LT.OR P5, PT, R30, 0xba, !P6 ;  /* 0x000000ba1e00780c */ /* 0x000fe200077a1670 */
[----:B0-----:R-:W-:Y:S01]  /*42dd0*/  @!P1 IMAD R32, R25, 0x180, RZ ;  /* 0x0000018019209824 */ /* 0x001fe200078e02ff */
[----:B------:R-:W-:Y:S01]  /*42de0*/  @P4 LOP3.LUT R0, R0, 0x10, RZ, 0xfc, !PT ;  /* 0x0000001000004812 */ /* 0x000fe200078efcff */
[----:B------:R-:W4:Y:S03]  /*42df0*/  LDL.LU R5, [R1+0x758] ;  /* 0x0007580001057983 */ /* 0x000f260000300800 */
[----:B------:R-:W-:Y:S01]  /*42e00*/  @!P1 IADD3.X R37, R39, R37, R32, P2, !PT ;  /* 0x0000002527259210 */ /* 0x000fe200017fe420 */
[----:B------:R-:W-:Y:S01]  /*42e10*/  IMAD.U32 R32, RZ, RZ, UR8 ;  /* 0x00000008ff207e24 */ /* 0x000fe2000f8e00ff */
[----:B------:R-:W-:Y:S01]  /*42e20*/  LOP3.LUT R0, R0, 0xfffffffb, RZ, 0xc0, !PT ;  /* 0xfffffffb00007812 */ /* 0x000fe200078ec0ff */
[----:B------:R-:W4:Y:S04]  /*42e30*/  LDL.LU.64 R124, [R1+0xa0] ;  /* 0x0000a000017c7983 */ /* 0x000f280000300a00 */
[----:B------:R-:W-:Y:S01]  /*42e40*/  @!P5 IADD3 R122, P2, P3, R32, UR11, R26 ;  /* 0x0000000b207adc10 */ /* 0x000fe2000fb5e01a */
[----:B------:R-:W4:Y:S01]  /*42e50*/  LDL.LU R119, [R1+0x75c] ;  /* 0x00075c0001777983 */ /* 0x000f220000300800 */
[----:B------:R-:W-:-:S02]  /*42e60*/  PRMT R32, RZ, 0x7610, R32 ;  /* 0x00007610ff207816 */ /* 0x000fc40000000020 */
[----:B------:R-:W-:Y:S01]  /*42e70*/  @P5 LOP3.LUT R0, R0, 0x4, RZ, 0xfc, !PT ;  /* 0x0000000400005812 */ /* 0x000fe200078efcff */
[----:B------:R-:W4:Y:S04]  /*42e80*/  LDL.LU.64 R120, [R1+0x98] ;  /* 0x0000980001787983 */ /* 0x000f280000300a00 */
[----:B------:R-:W3:Y:S01]  /*42e90*/  @!P1 LDG.E.U8 R32, desc[UR54][R20.64+0x70] ;  /* 0x0000703614209981 */ /* 0x000ee2000c1e1100 */
[----:B------:R-:W-:Y:S02]  /*42ea0*/  @!P5 IADD3.X R123, R35, UR10, R31, P2, P3 ;  /* 0x0000000a237bdc10 */ /* 0x000fe400097e641f */
[----:B------:R-:W-:Y:S01]  /*42eb0*/  LOP3.LUT P5, RZ, R33, 0x40000, RZ, 0xc0, !PT ;  /* 0x0004000021ff7812 */ /* 0x000fe200078ac0ff */
[----:B------:R-:W4:Y:S01]  /*42ec0*/  LDL.LU R45, [R1+0x760] ;  /* 0x00076000012d7983 */ /* 0x000f220000300800 */
[----:B------:R-:W-:-:S02]  /*42ed0*/  LOP3.LUT P4, RZ, R7, 0x10000000, RZ, 0xc0, !PT ;  /* 0x1000000007ff7812 */ /* 0x000fc4000788c0ff */
[----:B------:R-:W-:-:S09]  /*42ee0*/  LOP3.LUT R7, R7, 0xf7ffffff, RZ, 0xc0, !PT ;  /* 0xf7ffffff07077812 */ /* 0x000fd200078ec0ff */
[----:B------:R-:W-:Y:S02]  /*42ef0*/  @P5 LOP3.LUT R7, R7, 0x8000000, RZ, 0xfc, !PT ;  /* 0x0800000007075812 */ /* 0x000fe400078efcff */
[----:B------:R-:W-:Y:S02]  /*42f00*/  ISETP.LT.OR P5, PT, R30, 0xc1, !P4 ;  /* 0x000000c11e00780c */ /* 0x000fe400067a1670 */
        /* <DEDUP_REMOVED lines=15> */
[----:B------:R-:W-:-:S05]  /*43000*/  IMAD.U32 R32, RZ, RZ, UR8 ;  /* 0x00000008ff207e24 */ /* 0x000fca000f8e00ff */
[----:B------:R-:W-:Y:S02]  /*43010*/  @!P5 IADD3 R80, P2, P3, R32, UR6, R26 ;  /* 0x000000062050dc10 */ /* 0x000fe4000fb5e01a */
[----:B------:R-:W-:-:S06]  /*43020*/  PRMT R32, RZ, 0x7610, R32 ;  /* 0x00007610ff207816 */ /* 0x000fcc0000000020 */
[----:B------:R-:W3:Y:S01]  /*43030*/  @!P1 LDG.E.U8 R32, desc[UR54][R20.64+0x71] ;  /* 0x0000713614209981 */ /* 0x000ee2000c1e1100 */
[----:B------:R-:W-:Y:S02]  /*43040*/  @!P5 IADD3.X R81, R35, UR5, R31, P2, P3 ;  /* 0x000000052351dc10 */ /* 0x000fe400097e641f */
[----:B------:R-:W-:Y:S02]  /*43050*/  ISETP.LT.OR P3, PT, R30, 0xc2, !P4 ;  /* 0x000000c21e00780c */ /* 0x000fe40006761670 */
[----:B------:R-:W-:-:S04]  /*43060*/  LOP3.LUT R7, R7, 0xfbffffff, RZ, 0xc0, !PT ;  /* 0xfbffffff07077812 */ /* 0x000fc800078ec0ff */
[----:B------:R-:W-:Y:S02]  /*43070*/  @P6 LOP3.LUT R7, R7, 0x4000000, RZ, 0xfc, !PT ;  /* 0x0400000007076812 */ /* 0x000fe400078efcff */
        /* <DEDUP_REMOVED lines=8> */
[----:B0-----:R-:W-:-:S05]  /*43100*/  IMAD.U32 R32, RZ, RZ, UR8 ;  /* 0x00000008ff207e24 */ /* 0x001fca000f8e00ff */
[----:B------:R-:W-:Y:S02]  /*43110*/  @!P3 IADD3 R8, P1, P2, R32, UR6, R26 ;  /* 0x000000062008bc10 */ /* 0x000fe4000fa3e01a */
        /* <DEDUP_REMOVED lines=14> */
[----:B------:R-:W-:Y:S02]  /*43200*/  LOP3.LUT R2, R2, 0xffffff7f, RZ, 0xc0, !PT ;  /* 0xffffff7f02027812 */ /* 0x000fe400078ec0ff */
[----:B------:R-:W-:Y:S02]  /*43210*/  @!P3 IADD3.X R6, R35, UR5, R31, P1, P2 ;  /* 0x000000052306bc10 */ /* 0x000fe40008fe441f */
[----:B------:R-:W-:Y:S02]  /*43220*/  @P3 LOP3.LUT R2, R2, 0x80, RZ, 0xfc, !PT ;  /* 0x0000008002023812 */ /* 0x000fe400078efcff */
[----:B------:R-:W-:Y:S01]  /*43230*/  ISETP.LT.OR P3, PT, R30, 0xc9, !P4 ;  /* 0x000000c91e00780c */ /* 0x000fe20006761670 */
[----:B------:R-:W-:Y:S02]  /*43240*/  IMAD.U32 R35, RZ, RZ, UR8 ;  /* 0x00000008ff237e24 */ /* 0x000fe4000f8e00ff */
[----:B------:R-:W-:-:S10]  /*43250*/  IMAD.U32 R36, RZ, RZ, UR7 ;  /* 0x00000007ff247e24 */ /* 0x000fd4000f8e00ff */
[----:B------:R-:W-:-:S04]  /*43260*/  @!P3 IADD3 R5, P1, P2, R35, UR6, R26 ;  /* 0x000000062305bc10 */ /* 0x000fc8000fa3e01a */
[----:B------:R-:W-:Y:S02]  /*43270*/  @!P3 IADD3.X R4, R36, UR5, R31, P1, P2 ;  /* 0x000000052404bc10 */ /* 0x000fe40008fe441f */
[----:B------:R-:W-:-:S13]  /*43280*/  ISETP.LT.OR P1, PT, R30, 0x79, !P0 ;  /* 0x000000791e00780c */ /* 0x000fda0004721670 */
[----:B------:R-:W0:Y:S01]  /*43290*/  @!P1 LDC.64 R38, c[0x0][0x5c0] ;  /* 0x00017000ff269b82 */ /* 0x000e220000000a00 */
[----:B------:R-:W-:Y:S02]  /*432a0*/  @!P1 IMAD.MOV.U32 R36, RZ, RZ, R26 ;  /* 0x000000ffff249224 */ /* 0x000fe400078e001a */
[----:B------:R-:W-:Y:S02]  /*432b0*/  @!P1 IMAD.MOV.U32 R37, RZ, RZ, R31 ;  /* 0x000000ffff259224 */ /* 0x000fe400078e001f */
[----:B------:R-:W-:Y:S01]  /*432c0*/  @!P1 IMAD.WIDE.U32 R36, R24, 0x180, R36 ;  /* 0x0000018018249825 */ /* 0x000fe200078e0024 */
[----:B------:R-:W-:-:S04]  /*432d0*/  LOP3.LUT R2, R2, 0xffffffdf, RZ, 0xc0, !PT ;  /* 0xffffffdf02027812 */ /* 0x000fc800078ec0ff */
[----:B------:R-:W-:Y:S02]  /*432e0*/  @P3 LOP3.LUT R2, R2, 0x20, RZ, 0xfc, !PT ;  /* 0x0000002002023812 */ /* 0x000fe400078efcff */
[----:B0-----:R-:W-:Y:S02]  /*432f0*/  @!P1 IADD3 R36, P2, R36, R38, RZ ;  /* 0x0000002624249210 */ /* 0x001fe40007f5e0ff */
[----:B--2---:R-:W-:-:S04]  /*43300*/  LOP3.LUT R32, R32, 0xff, RZ, 0xc0, !PT ;  /* 0x000000ff20207812 */ /* 0x004fc800078ec0ff */
[----:B------:R-:W-:-:S05]  /*43310*/  F2FP.F16.E4M3.UNPACK_B R32, R32 ;  /* 0x00000020ff20723e */ /* 0x000fca00020006ff */
[----:B------:R-:W-:-:S05]  /*43320*/  HADD2.F32 R32, -RZ, R32.H0_H0 ;  /* 0x20000020ff207230 */ /* 0x000fca0000004100 */
[----:B------:R-:W-:-:S04]  /*43330*/  FMUL R32, R32, UR46 ;  /* 0x0000002e20207c20 */ /* 0x000fc80008400000 */
[----:B------:R-:W-:Y:S01]  /*43340*/  FFMA R32, R119, UR47, R32 ;  /* 0x0000002f77207c23 */ /* 0x000fe20008000020 */
[----:B------:R-:W-:Y:S01]  /*43350*/  IMAD.U32 R35, RZ, RZ, UR7 ;  /* 0x00000007ff237e24 */ /* 0x000fe2000f8e00ff */
[----:B------:R-:W-:Y:S01]  /*43360*/  LOP3.LUT R2, R2, 0xfffffffd, RZ, 0xc0, !PT ;  /* 0xfffffffd02027812 */ /* 0x000fe200078ec0ff */
[----:B------:R-:W2:Y:S02]  /*43370*/  LDL.LU R119, [R1+0x764] ;  /* 0x0007640001777983 */ /* 0x000ea40000300800 */
[----:B------:R-:W-:-:S05]  /*43380*/  F2FP.SATFINITE.E4M3.F32.PACK_AB_MERGE_C R32, RZ, R32, RZ ;  /* 0x00000020ff20723e */ /* 0x000fca00048070ff */
[----:B------:R0:W-:Y:S01]  /*43390*/  @!P5 STG.E.U8 desc[UR54][R120.64+0x71], R32 ;  /* 0x000071207800d986 */ /* 0x0001e2000c101136 */
[----:B------:R-:W-:Y:S01]  /*433a0*/  ISETP.LT.OR P5, PT, R30, 0xca, !P4 ;  /* 0x000000ca1e00780c */ /* 0x000fe200067a1670 */
[----:B0-----:R-:W-:-:S05]  /*433b0*/  @!P1 IMAD R32, R25, 0x180, RZ ;  /* 0x0000018019209824 */ /* 0x001fca00078e02ff */
[----:B------:R-:W-:Y:S01]  /*433c0*/  @!P1 IADD3.X R37, R39, R37, R32, P2, !PT ;  /* 0x0000002527259210 */ /* 0x000fe200017fe420 */
[----:B------:R-:W-:-:S06]  /*433d0*/  IMAD.U32 R32, RZ, RZ, UR8 ;  /* 0x00000008ff207e24 */ /* 0x000fcc000f8e00ff */
[----:B------:R-:W-:Y:S02]  /*433e0*/  @!P5 IADD3 R135, P2, P3, R32, UR6, R26 ;  /* 0x000000062087dc10 */ /* 0x000fe4000fb5e01a */
[----:B------:R-:W-:-:S06]  /*433f0*/  PRMT R32, RZ, 0x7610, R32 ;  /* 0x00007610ff207816 */ /* 0x000fcc0000000020 */
[----:B------:R-:W3:Y:S01]  /*43400*/  @!P1 LDG.E.U8 R32, desc[UR54][R20.64+0x78] ;  /* 0x0000783614209981 */ /* 0x000ee2000c1e1100 */
[----:B------:R-:W-:Y:S02]  /*43410*/  @P5 LOP3.LUT R2, R2, 0x2, RZ, 0xfc, !PT ;  /* 0x0000000202025812 */ /* 0x000fe400078efcff */
[----:B------:R-:W-:Y:S02]  /*43420*/  @!P5 IADD3.X R134, R35, UR5, R31, P2, P3 ;  /* 0x000000052386dc10 */ /* 0x000fe400097e641f */
[----:B------:R-:W-:Y:S02]  /*43430*/  ISETP.LT.OR P5, PT, R30, 0xd1, !P4 ;  /* 0x000000d11e00780c */ /* 0x000fe400067a1670 */
[----:B---3--:R-:W-:-:S04]  /*43440*/  LOP3.LUT R32, R32, 0xff, RZ, 0xc0, !PT ;  /* 0x000000ff20207812 */ /* 0x008fc800078ec0ff */
[----:B------:R-:W-:-:S05]  /*43450*/  F2FP.F16.E4M3.UNPACK_B R32, R32 ;  /* 0x00000020ff20723e */ /* 0x000fca00020006ff */
[----:B------:R-:W-:-:S05]  /*43460*/  HADD2.F32 R32, -RZ, R32.H0_H0 ;  /* 0x20000020ff207230 */ /* 0x000fca0000004100 */
[----:B------:R-:W-:-:S04]  /*43470*/  FMUL R32, R32, UR46 ;  /* 0x0000002e20207c20 */ /* 0x000fc80008400000 */
[----:B------:R-:W-:Y:S01]  /*43480*/  FFMA R32, R45, UR47, R32 ;  /* 0x0000002f2d207c23 */ /* 0x000fe20008000020 */
[C---:B------:R-:W-:Y:S01]  /*43490*/  ISETP.LT.OR P6, PT, R30.reuse, 0xd2, !P4 ;  /* 0x000000d21e00780c */ /* 0x040fe200067c1670 */
[----:B------:R-:W3:Y:S03]  /*434a0*/  LDL.LU R45, [R1+0x768] ;  /* 0x00076800012d7983 */ /* 0x000ee60000300800 */
[----:B------:R-:W-:Y:S01]  /*434b0*/  F2FP.SATFINITE.E4M3.F32.PACK_AB_MERGE_C R32, RZ, R32, RZ ;  /* 0x00000020ff20723e */ /* 0x000fe200048070ff */
[----:B------:R-:W4:Y:S04]  /*434c0*/  LDL.LU.64 R50, [R1+0xb0] ;  /* 0x0000b00001327983 */ /* 0x000f280000300a00 */
[----:B------:R0:W-:Y:S01]  /*434d0*/  @!P1 STG.E.U8 desc[UR54][R36.64+0x78], R32 ;  /* 0x0000782024009986 */ /* 0x0001e2000c101136 */
[----:B------:R-:W-:-:S02]  /*434e0*/  ISETP.LT.OR P1, PT, R30, 0x7a, !P0 ;  /* 0x0000007a1e00780c */ /* 0x000fc40004721670 */
[----:B------:R-:W-:Y:S01]  /*434f0*/  LOP3.LUT R0, R0, 0xf7ffffff, RZ, 0xc0, !PT ;  /* 0xf7ffffff00007812 */ /* 0x000fe200078ec0ff */
[----:B------:R-:W4:Y:S10]  /*43500*/  LDL.LU R46, [R1+0x76c] ;  /* 0x00076c00012e7983 */ /* 0x000f340000300800 */
[----:B------:R-:W1:Y:S01]  /*43510*/  @!P1 LDC.64 R38, c[0x0][0x5c0] ;  /* 0x00017000ff269b82 */ /* 0x000e620000000a00 */
[----:B0-----:R-:W-:-:S02]  /*43520*/  @!P1 IMAD.MOV.U32 R36, RZ, RZ, R26 ;  /* 0x000000ffff249224 */ /* 0x001fc400078e001a */
[----:B------:R-:W-:Y:S02]  /*43530*/  @!P1 IMAD.MOV.U32 R37, RZ, RZ, R31 ;  /* 0x000000ffff259224 */ /* 0x000fe400078e001f */
[----:B------:R-:W-:Y:S01]  /*43540*/  @!P1 IMAD R32, R25, 0x180, RZ ;  /* 0x0000018019209824 */ /* 0x000fe200078e02ff */
[----:B------:R-:W-:Y:S01]  /*43550*/  @P5 LOP3.LUT R0, R0, 0x8000000, RZ, 0xfc, !PT ;  /* 0x0800000000005812 */ /* 0x000fe200078efcff */
[----:B------:R-:W-:Y:S01]  /*43560*/  @!P1 IMAD.WIDE.U32 R36, R24, 0x180, R36 ;  /* 0x0000018018249825 */ /* 0x000fe200078e0024 */
[----:B------:R-:W4:Y:S02]  /*43570*/  LDL.LU.64 R40, [R1+0xa8] ;  /* 0x0000a80001287983 */ /* 0x000f240000300a00 */
[----:B-1----:R-:W-:-:S04]  /*43580*/  @!P1 IADD3 R36, P2, R36, R38, RZ ;  /* 0x0000002624249210 */ /* 0x002fc80007f5e0ff */
[----:B------:R-:W-:Y:S01]  /*43590*/  @!P1 IADD3.X R37, R39, R37, R32, P2, !PT ;  /* 0x0000002527259210 */ /* 0x000fe200017fe420 */
[----:B------:R-:W-:-:S05]  /*435a0*/  IMAD.U32 R32, RZ, RZ, UR8 ;  /* 0x00000008ff207e24 */ /* 0x000fca000f8e00ff */
[----:B------:R-:W-:Y:S02]  /*435b0*/  @!P5 IADD3 R125, P2, P3, R32, UR6, R26 ;  /* 0x00000006207ddc10 */ /* 0x000fe4000fb5e01a */
[----:B------:R-:W-:-:S06]  /*435c0*/  PRMT R32, RZ, 0x7610, R32 ;  /* 0x00007610ff207816 */ /* 0x000fcc0000000020 */
[----:B------:R-:W2:Y:S01]  /*435d0*/  @!P1 LDG.E.U8 R32, desc[UR54][R20.64+0x79] ;  /* 0x0000793614209981 */ /* 0x000ea2000c1e1100 */
        /* <DEDUP_REMOVED lines=9> */
[----:B0-----:R-:W-:-:S05]  /*43670*/  IMAD.U32 R32, RZ, RZ, UR8 ;  /* 0x00000008ff207e24 */ /* 0x001fca000f8e00ff */
[----:B------:R-:W-:Y:S02]  /*43680*/  @!P6 IADD3 R121, P1, P2, R32, UR6, R26 ;  /* 0x000000062079ec10 */ /* 0x000fe4000fa3e01a */
[----:B------:R-:W-:-:S06]  /*43690*/  PRMT R32, RZ, 0x7610, R32 ;  /* 0x00007610ff207816 */ /* 0x000fcc0000000020 */
[----:B------:R-:W2:Y:S01]  /*436a0*/  @!P3 LDG.E.U8 R32, desc[UR54][R22.64+0x78] ;  /* 0x000078361620b981 */ /* 0x000ea2000c1e1100 */
[----:B------:R-:W-:Y:S02]  /*436b0*/  LOP3.LUT R0, R0, 0xfdffffff, RZ, 0xc0, !PT ;  /* 0xfdffffff00007812 */ /* 0x000fe400078ec0ff */
[----:B------:R-:W-:Y:S02]  /*436c0*/  @!P6 IADD3.X R120, R35, UR5, R31, P1, P2 ;  /* 0x000000052378ec10 */ /* 0x000fe40008fe441f */
[----:B------:R-:W-:Y:S02]  /*436d0*/  @P6 LOP3.LUT R0, R0, 0x2000000, RZ, 0xfc, !PT ;  /* 0x0200000000006812 */ /* 0x000fe400078efcff */
[----:B------:R-:W-:Y:S01]  /*436e0*/  ISETP.LT.OR P6, PT, R30, 0xd9, !P4 ;  /* 0x000000d91e00780c */ /* 0x000fe200067c1670 */
[----:B------:R-:W-:Y:S01]  /*436f0*/  IMAD.U32 R35, RZ, RZ, UR8 ;  /* 0x00000008ff237e24 */ /* 0x000fe2000f8e00ff */
[----:B------:R-:W-:Y:S01]  /*43700*/  LOP3.LUT P5, RZ, R33, 0x100000, RZ, 0xc0, !PT ;  /* 0x0010000021ff7812 */ /* 0x000fe200078ac0ff */
[----:B------:R-:W-:-:S10]  /*43710*/  IMAD.U32 R36, RZ, RZ, UR7 ;  /* 0x00000007ff247e24 */ /* 0x000fd4000f8e00ff */
[----:B------:R-:W-:-:S04]  /*43720*/  @!P6 IADD3 R119, P1, P2, R35, UR6, R26 ;  /* 0x000000062377ec10 */ /* 0x000fc8000fa3e01a */
[----:B------:R-:W-:Y:S02]  /*43730*/  @!P6 IADD3.X R54, R36, UR5, R31, P1, P2 ;  /* 0x000000052436ec10 */ /* 0x000fe40008fe441f */
[----:B--2---:R-:W-:-:S04]  /*43740*/  LOP3.LUT R32, R32, 0xff, RZ, 0xc0, !PT ;  /* 0x000000ff20207812 */ /* 0x004fc800078ec0ff */
[----:B------:R-:W-:-:S05]  /*43750*/  F2FP.F16.E4M3.UNPACK_B R32, R32 ;  /* 0x00000020ff20723e */ /* 0x000fca00020006ff */
[----:B------:R-:W-:-:S05]  /*43760*/  HADD2.F32 R32, -RZ, R32.H0_H0 ;  /* 0x20000020ff207230 */ /* 0x000fca0000004100 */
[----:B------:R-:W-:-:S04]  /*43770*/  FMUL R32, R32, UR46 ;  /* 0x0000002e20207c20 */ /* 0x000fc80008400000 */
[----:B---3--:R-:W-:Y:S01]  /*43780*/  FFMA R32, R45, UR47, R32 ;  /* 0x0000002f2d207c23 */ /* 0x008fe20008000020 */
[----:B------:R-:W-:Y:S01]  /*43790*/  LOP3.LUT R0, R0, 0xfeffffff, RZ, 0xc0, !PT ;  /* 0xfeffffff00007812 */ /* 0x000fe200078ec0ff */
[----:B------:R-:W-:Y:S01]  /*437a0*/  IMAD.U32 R35, RZ, RZ, UR7 ;  /* 0x00000007ff237e24 */ /* 0x000fe2000f8e00ff */
[----:B------:R-:W2:Y:S02]  /*437b0*/  LDL.LU R45, [R1+0x770] ;  /* 0x00077000012d7983 */ /* 0x000ea40000300800 */
[----:B------:R-:W-:-:S05]  /*437c0*/  F2FP.SATFINITE.E4M3.F32.PACK_AB_MERGE_C R32, RZ, R32, RZ ;  /* 0x00000020ff20723e */ /* 0x000fca00048070ff */
[----:B----4-:R0:W-:Y:S01]  /*437d0*/  @!P3 STG.E.U8 desc[UR54][R50.64+0x78], R32 ;  /* 0x000078203200b986 */ /* 0x0101e2000c101136 */
[----:B------:R-:W-:Y:S01]  /*437e0*/  ISETP.LT.OR P3, PT, R30, 0xda, !P4 ;  /* 0x000000da1e00780c */ /* 0x000fe20006761670 */
[----:B0-----:R-:W-:-:S12]  /*437f0*/  IMAD.U32 R32, RZ, RZ, UR8 ;  /* 0x00000008ff207e24 */ /* 0x001fd8000f8e00ff */
[----:B------:R-:W-:Y:S02]  /*43800*/  @!P3 IADD3 R53, P1, P2, R32, UR6, R26 ;  /* 0x000000062035bc10 */ /* 0x000fe4000fa3e01a */
[----:B------:R-:W-:-:S06]  /*43810*/  PRMT R32, RZ, 0x7610, R32 ;  /* 0x00007610ff207816 */ /* 0x000fcc0000000020 */
[----:B------:R-:W3:Y:S01]  /*43820*/  @!P5 LDG.E.U8 R32, desc[UR54][R22.64+0x79] ;  /* 0x000079361620d981 */ /* 0x000ee2000c1e1100 */
[----:B------:R-:W-:Y:S02]  /*43830*/  @P6 LOP3.LUT R0, R0, 0x1000000, RZ, 0xfc, !PT ;  /* 0x0100000000006812 */ /* 0x000fe400078efcff */
[----:B------:R-:W-:Y:S02]  /*43840*/  LOP3.LUT P6, RZ, R7, 0x4000000, RZ, 0xc0, !PT ;  /* 0x0400000007ff7812 */ /* 0x000fe400078cc0ff */
[----:B------:R-:W-:Y:S02]  /*43850*/  LOP3.LUT R0, R0, 0xffdfffff, RZ, 0xc0, !PT ;  /* 0xffdfffff00007812 */ /* 0x000fe400078ec0ff */
[----:B------:R-:W-:Y:S02]  /*43860*/  @!P3 IADD3.X R52, R35, UR5, R31, P1, P2 ;  /* 0x000000052334bc10 */ /* 0x000fe40008fe441f */
[----:B------:R-:W-:Y:S02]  /*43870*/  @P3 LOP3.LUT R0, R0, 0x200000, RZ, 0xfc, !PT ;  /* 0x0020000000003812 */ /* 0x000fe400078efcff */
[----:B------:R-:W-:-:S02]  /*43880*/  ISETP.LT.OR P3, PT, R30, 0xc1, !P6 ;  /* 0x000000c11e00780c */ /* 0x000fc40007761670 */
[----:B---3--:R-:W-:-:S04]  /*43890*/  LOP3.LUT R32, R32, 0xff, RZ, 0xc0, !PT ;  /* 0x000000ff20207812 */ /* 0x008fc800078ec0ff */
[----:B------:R-:W-:-:S05]  /*438a0*/  F2FP.F16.E4M3.UNPACK_B R32, R32 ;  /* 0x00000020ff20723e */ /* 0x000fca00020006ff */
[----:B------:R-:W-:-:S05]  /*438b0*/  HADD2.F32 R32, -RZ, R32.H0_H0 ;  /* 0x20000020ff207230 */ /* 0x000fca0000004100 */
[----:B------:R-:W-:-:S04]  /*438c0*/  FMUL R32, R32, UR46 ;  /* 0x0000002e20207c20 */ /* 0x000fc80008400000 */
[----:B------:R-:W-:-:S05]  /*438d0*/  FFMA R32, R46, UR47, R32 ;  /* 0x0000002f2e207c23 */ /* 0x000fca0008000020 */
[----:B------:R-:W-:-:S05]  /*438e0*/  F2FP.SATFINITE.E4M3.F32.PACK_AB_MERGE_C R32, RZ, R32, RZ ;  /* 0x00000020ff20723e */ /* 0x000fca00048070ff */
[----:B------:R0:W-:Y:S01]  /*438f0*/  @!P5 STG.E.U8 desc[UR54][R40.64+0x79], R32 ;  /* 0x000079202800d986 */ /* 0x0001e2000c101136 */
[----:B------:R-:W-:Y:S01]  /*43900*/  ISETP.GE.AND P5, PT, R9, 0x1, PT ;  /* 0x000000010900780c */ /* 0x000fe20003fa6270 */
[----:B0-----:R-:W-:Y:S02]  /*43910*/  IMAD.U32 R32, RZ, RZ, UR8 ;  /* 0x00000008ff207e24 */ /* 0x001fe4000f8e00ff */
[----:B------:R-:W3:Y:S03]  /*43920*/  LDL.LU R40, [R1+0x774] ;  /* 0x0007740001287983 */ /* 0x000ee60000300800 */
[----:B------:R-:W-:-:S04]  /*43930*/  @!P3 IADD3 R51, P1, P2, R32, UR11, R26 ;  /* 0x0000000b2033bc10 */ /* 0x000fc8000fa3e01a */
        /* <DEDUP_REMOVED lines=28> */
[----:B---3--:R-:W-:Y:S01]  /*43b00*/  FFMA R32, R40, UR47, R32 ;  /* 0x0000002f28207c23 */ /* 0x008fe20008000020 */
[----:B------:R-:W-:Y:S01]  /*43b10*/  LOP3.LUT P5, RZ, R3, 0x20000, RZ, 0xc0, !PT ;  /* 0x0002000003ff7812 */ /* 0x000fe200078ac0ff */
[----:B------:R-:W3:Y:S03]  /*43b20*/  LDL.LU R40, [R1+0x77c] ;  /* 0x00077c0001287983 */ /* 0x000ee60000300800 */
[----:B------:R-:W-:Y:S02]  /*43b30*/  F2FP.SATFINITE.E4M3.F32.PACK_AB_MERGE_C R32, RZ, R32, RZ ;  /* 0x00000020ff20723e */ /* 0x000fe400048070ff */
[----:B------:R-:W-:Y:S01]  /*43b40*/  ISETP.LT.OR P4, PT, R30, 0xc2, !P6 ;  /* 0x000000c21e00780c */ /* 0x000fe20007781670 */
[----:B------:R-:W-:Y:S01]  /*43b50*/  IMAD.U32 R47, RZ, RZ, UR8 ;  /* 0x00000008ff2f7e24 */ /* 0x000fe2000f8e00ff */
[----:B------:R-:W-:Y:S01]  /*43b60*/  LOP3.LUT R0, R0, 0xffffffdf, RZ, 0xc0, !PT ;  /* 0xffffffdf00007812 */ /* 0x000fe200078ec0ff */
[----:B------:R0:W-:Y:S01]  /*43b70*/  @!P1 STG.E.U8 desc[UR54][R36.64+0x81], R32 ;  /* 0x0000812024009986 */ /* 0x0001e2000c101136 */
[----:B------:R-:W-:-:S02]  /*43b80*/  IMAD.U32 R46, RZ, RZ, UR7 ;  /* 0x00000007ff2e7e24 */ /* 0x000fc4000f8e00ff */
[----:B------:R-:W-:Y:S02]  /*43b90*/  IMAD.U32 R44, RZ, RZ, UR7 ;  /* 0x00000007ff2c7e24 */ /* 0x000fe4000f8e00ff */
[----:B------:R-:W-:Y:S02]  /*43ba0*/  IMAD.U32 R43, RZ, RZ, UR8 ;  /* 0x00000008ff2b7e24 */ /* 0x000fe4000f8e00ff */
[----:B------:R-:W-:Y:S01]  /*43bb0*/  IMAD.U32 R42, RZ, RZ, UR7 ;  /* 0x00000007ff2a7e24 */ /* 0x000fe2000f8e00ff */
[----:B------:R-:W-:Y:S01]  /*43bc0*/  LOP3.LUT R7, R7, 0xffdfffff, RZ, 0xc0, !PT ;  /* 0xffdfffff07077812 */ /* 0x000fe200078ec0ff */
[----:B------:R-:W-:Y:S01]  /*43bd0*/  IMAD.U32 R41, RZ, RZ, UR8 ;  /* 0x00000008ff297e24 */ /* 0x000fe2000f8e00ff */
[----:B------:R-:W4:Y:S01]  /*43be0*/  LDL.LU R35, [R1+0x780] ;  /* 0x0007800001237983 */ /* 0x000f220000300800 */
[----:B0-----:R-:W-:Y:S02]  /*43bf0*/  PRMT R32, RZ, 0x7610, R32 ;  /* 0x00007610ff207816 */ /* 0x001fe40000000020 */
[----:B------:R-:W-:Y:S01]  /*43c00*/  @!P4 IADD3 R47, P1, P2, R47, UR11, R26 ;  /* 0x0000000b2f2fcc10 */ /* 0x000fe2000fa3e01a */
[----:B------:R-:W4:Y:S04]  /*43c10*/  LDL.LU R39, [R1+0x784] ;  /* 0x0007840001277983 */ /* 0x000f280000300800 */
[----:B------:R-:W2:Y:S02]  /*43c20*/  @!P3 LDG.E.U8 R32, desc[UR54][R10.64+0x80] ;  /* 0x000080360a20b981 */ /* 0x000ea4000c1e1100 */
[----:B--2---:R-:W-:-:S04]  /*43c30*/  LOP3.LUT R32, R32, 0xff, RZ, 0xc0, !PT ;  /* 0x000000ff20207812 */ /* 0x004fc800078ec0ff */
[----:B------:R-:W-:-:S05]  /*43c40*/  F2FP.F16.E4M3.UNPACK_B R32, R32 ;  /* 0x00000020ff20723e */ /* 0x000fca00020006ff */
[----:B------:R-:W-:-:S05]  /*43c50*/  HADD2.F32 R32, -RZ, R32.H0_H0 ;  /* 0x20000020ff207230 */ /* 0x000fca0000004100 */
[----:B------:R-:W-:-:S04]  /*43c60*/  FMUL R32, R32, UR46 ;  /* 0x0000002e20207c20 */ /* 0x000fc80008400000 */
[----:B------:R-:W-:-:S05]  /*43c70*/  FFMA R32, R45, UR47, R32 ;  /* 0x0000002f2d207c23 */ /* 0x000fca0008000020 */
[----:B------:R-:W-:-:S05]  /*43c80*/  F2FP.SATFINITE.E4M3.F32.PACK_AB_MERGE_C R32, RZ, R32, RZ ;  /* 0x00000020ff20723e */ /* 0x000fca00048070ff */
[----:B------:R0:W-:Y:S02]  /*43c90*/  @!P3 STG.E.U8 desc[UR54][R158.64+0x80], R32 ;  /* 0x000080209e00b986 */ /* 0x0001e4000c101136 */
[----:B0-----:R-:W-:Y:S02]  /*43ca0*/  PRMT R32, RZ, 0x7610, R32 ;  /* 0x00007610ff207816 */ /* 0x001fe40000000020 */
[----:B------:R-:W-:Y:S02]  /*43cb0*/  @P4 LOP3.LUT R0, R0, 0x20, RZ, 0xfc, !PT ;  /* 0x0000002000004812 */ /* 0x000fe400078efcff */
[----:B------:R-:W-:Y:S01]  /*43cc0*/  @!P4 IADD3.X R46, R46, UR10, R31, P1, P2 ;  /* 0x0000000a2e2ecc10 */ /* 0x000fe20008fe441f */
[----:B------:R-:W-:Y:S01]  /*43cd0*/  IMAD.U32 R45, RZ, RZ, UR8 ;  /* 0x00000008ff2d7e24 */ /* 0x000fe2000f8e00ff */
[----:B------:R-:W2:Y:S01]  /*43ce0*/  @!P5 LDG.E.U8 R32, desc[UR54][R10.64+0x81] ;  /* 0x000081360a20d981 */ /* 0x000ea2000c1e1100 */
[C---:B------:R-:W-:Y:S02]  /*43cf0*/  ISETP.LT.OR P4, PT, R30.reuse, 0xc9, !P6 ;  /* 0x000000c91e00780c */ /* 0x040fe40007781670 */
[----:B------:R-:W-:Y:S01]  /*43d00*/  ISETP.LT.OR P3, PT, R30, 0xca, !P6 ;  /* 0x000000ca1e00780c */ /* 0x000fe20007761670 */
[----:B------:R-:W4:Y:S04]  /*43d10*/  LDL.LU R158, [R1+0x788] ;  /* 0x00078800019e7983 */ /* 0x000f280000300800 */
[----:B------:R-:W4:Y:S06]  /*43d20*/  LDL.LU R159, [R1+0x78c] ;  /* 0x00078c00019f7983 */ /* 0x000f2c0000300800 */
[----:B------:R-:W-:-:S04]  /*43d30*/  @!P4 IADD3 R45, P1, P2, R45, UR11, R26 ;  /* 0x0000000b2d2dcc10 */ /* 0x000fc8000fa3e01a */
[----:B------:R-:W-:Y:S02]  /*43d40*/  @!P4 IADD3.X R44, R44, UR10, R31, P1, P2 ;  /* 0x0000000a2c2ccc10 */ /* 0x000fe40008fe441f */
[----:B------:R-:W-:-:S04]  /*43d50*/  @!P3 IADD3 R43, P1, P2, R43, UR11, R26 ;  /* 0x0000000b2b2bbc10 */ /* 0x000fc8000fa3e01a */
[----:B------:R-:W-:Y:S02]  /*43d60*/  @!P3 IADD3.X R42, R42, UR10, R31, P1, P2 ;  /* 0x0000000a2a2abc10 */ /* 0x000fe40008fe441f */
[----:B------:R-:W-:Y:S02]  /*43d70*/  ISETP.LT.OR P2, PT, R30, 0xd1, !P6 ;  /* 0x000000d11e00780c */ /* 0x000fe40007741670 */
[----:B------:R-:W-:-:S04]  /*43d80*/  @P4 LOP3.LUT R7, R7, 0x200000, RZ, 0xfc, !PT ;  /* 0x0020000007074812 */ /* 0x000fc800078efcff */
[----:B------:R-:W-:-:S04]  /*43d90*/  LOP3.LUT R7, R7, 0xffbfffff, RZ, 0xc0, !PT ;  /* 0xffbfffff07077812 */ /* 0x000fc800078ec0ff */
[----:B------:R-:W-:Y:S02]  /*43da0*/  @P3 LOP3.LUT R7, R7, 0x400000, RZ, 0xfc, !PT ;  /* 0x0040000007073812 */ /* 0x000fe400078efcff */
[----:B------:R-:W-:Y:S02]  /*43db0*/  ISETP.GE.AND P3, PT, R9, 0x1, PT ;  /* 0x000000010900780c */ /* 0x000fe40003f66270 */
[----:B------:R-:W-:Y:S02]  /*43dc0*/  @!P2 IADD3 R41, P1, P6, R41, UR11, R26 ;  /* 0x0000000b2929ac10 */ /* 0x000fe4000fe3e01a */
[----:B--2---:R-:W-:-:S04]  /*43dd0*/  LOP3.LUT R32, R32, 0xff, RZ, 0xc0, !PT ;  /* 0x000000ff20207812 */ /* 0x004fc800078ec0ff */
[----:B------:R-:W-:-:S05]  /*43de0*/  F2FP.F16.E4M3.UNPACK_B R32, R32 ;  /* 0x00000020ff20723e */ /* 0x000fca00020006ff */
[----:B------:R-:W-:-:S05]  /*43df0*/  HADD2.F32 R32, -RZ, R32.H0_H0 ;  /* 0x20000020ff207230 */ /* 0x000fca0000004100 */
[----:B------:R-:W-:-:S04]  /*43e00*/  FMUL R32, R32, UR46 ;  /* 0x0000002e20207c20 */ /* 0x000fc80008400000 */
[----:B---3--:R-:W-:Y:S01]  /*43e10*/  FFMA R32, R40, UR47, R32 ;  /* 0x0000002f28207c23 */ /* 0x008fe20008000020 */
[----:B------:R-:W-:-:S05]  /*43e20*/  IMAD.U32 R40, RZ, RZ, UR7 ;  /* 0x00000007ff287e24 */ /* 0x000fca000f8e00ff */
[----:B------:R-:W-:Y:S02]  /*43e30*/  @!P2 IADD3.X R40, R40, UR10, R31, P1, P6 ;  /* 0x0000000a2828ac10 */ /* 0x000fe40008fec41f */
[----:B------:R-:W-:Y:S02]  /*43e40*/  ISETP.LT.OR P1, PT, R30, 0x89, !P3 ;  /* 0x000000891e00780c */ /* 0x000fe40005f21670 */
[----:B------:R-:W-:-:S05]  /*43e50*/  F2FP.SATFINITE.E4M3.F32.PACK_AB_MERGE_C R32, RZ, R32, RZ ;  /* 0x00000020ff20723e */ /* 0x000fca00048070ff */
[----:B------:R0:W-:Y:S06]  /*43e60*/  @!P5 STG.E.U8 desc[UR54][R162.64+0x81], R32 ;  /* 0x00008120a200d986 */ /* 0x0001ec000c101136 */
[----:B------:R-:W1:Y:S01]  /*43e70*/  @!P1 LDC.64 R36, c[0x0][0x5c0] ;  /* 0x00017000ff249b82 */ /* 0x000e620000000a00 */
[----:B0-----:R-:W-:-:S06]  /*43e80*/  PRMT R32, RZ, 0x7610, R32 ;  /* 0x00007610ff207816 */ /* 0x001fcc0000000020 */
[----:B------:R-:W2:Y:S01]  /*43e90*/  @!P1 LDG.E.U8 R32, desc[UR54][R28.64+0x88] ;  /* 0x000088361c209981 */ /* 0x000ea2000c1e1100 */
[----:B-1----:R-:W-:-:S05]  /*43ea0*/  @!P1 IADD3 R36, P6, R26, R36, RZ ;  /* 0x000000241a249210 */ /* 0x002fca0007fde0ff */
[----:B------:R-:W-:Y:S01]  /*43eb0*/  @!P1 IMAD.X R37, R31, 0x1, R37, P6 ;  /* 0x000000011f259824 */ /* 0x000fe200030e0625 */
[----:B--2---:R-:W-:-:S04]  /*43ec0*/  LOP3.LUT R32, R32, 0xff, RZ, 0xc0, !PT ;  /* 0x000000ff20207812 */ /* 0x004fc800078ec0ff */
        /* <DEDUP_REMOVED lines=9> */
[----:B------:R-:W2:Y:S01]  /*43f60*/  @!P1 LDG.E.U8 R32, desc[UR54][R28.64+0x89] ;  /* 0x000089361c209981 */ /* 0x000ea2000c1e1100 */
[----:B------:R-:W-:Y:S02]  /*43f70*/  LOP3.LUT P4, RZ, R3, 0x80000, RZ, 0xc0, !PT ;  /* 0x0008000003ff7812 */ /* 0x000fe4000788c0ff */
[----:B0-----:R-:W-:-:S05]  /*43f80*/  @!P1 IADD3 R36, P6, R26, R36, RZ ;  /* 0x000000241a249210 */ /* 0x001fca0007fde0ff */
[----:B------:R-:W-:Y:S01]  /*43f90*/  @!P1 IMAD.X R37, R31, 0x1, R37, P6 ;  /* 0x000000011f259824 */ /* 0x000fe200030e0625 */
[----:B--2---:R-:W-:-:S04]  /*43fa0*/  LOP3.LUT R32, R32, 0xff, RZ, 0xc0, !PT ;  /* 0x000000ff20207812 */ /* 0x004fc800078ec0ff */
[----:B------:R-:W-:-:S05]  /*43fb0*/  F2FP.F16.E4M3.UNPACK_B R32, R32 ;  /* 0x00000020ff20723e */ /* 0x000fca00020006ff */
[----:B------:R-:W-:-:S05]  /*43fc0*/  HADD2.F32 R32, -RZ, R32.H0_H0 ;  /* 0x20000020ff207230 */ /* 0x000fca0000004100 */
[----:B------:R-:W-:-:S04]  /*43fd0*/  FMUL R32, R32, UR46 ;  /* 0x0000002e20207c20 */ /* 0x000fc80008400000 */
[----:B------:R-:W-:Y:S01]  /*43fe0*/  FFMA R32, R39, UR47, R32 ;  /* 0x0000002f27207c23 */ /* 0x000fe20008000020 */
[----:B------:R-:W-:Y:S02]  /*43ff0*/  LOP3.LUT P5, RZ, R3, 0x4000, RZ, 0xc0, !PT ;  /* 0x0000400003ff7812 */ /* 0x000fe400078ac0ff */
[----:B------:R-:W-:Y:S01]  /*44000*/  LOP3.LUT R7, R7, 0xff7fffff, RZ, 0xc0, !PT ;  /* 0xff7fffff07077812 */ /* 0x000fe200078ec0ff */
[----:B------:R-:W-:Y:S01]  /*44010*/  IMAD.U32 R35, RZ, RZ, UR8 ;  /* 0x00000008ff237e24 */ /* 0x000fe2000f8e00ff */
[----:B------:R-:W-:Y:S01]  /*44020*/  F2FP.SATFINITE.E4M3.F32.PACK_AB_MERGE_C R32, RZ, R32, RZ ;  /* 0x00000020ff20723e */ /* 0x000fe200048070ff */
[----:B------:R-:W2:Y:S04]  /*44030*/  LDL.LU R39, [R1+0x790] ;  /* 0x0007900001277983 */ /* 0x000ea80000300800 */
[----:B------:R0:W-:Y:S02]  /*44040*/  @!P1 STG.E.U8 desc[UR54][R36.64+0x89], R32 ;  /* 0x0000892024009986 */ /* 0x0001e4000c101136 */
[----:B0-----:R-:W-:-:S06]  /*44050*/  PRMT R36, RZ, 0x7610, R36 ;  /* 0x00007610ff247816 */ /* 0x001fcc0000000024 */
[----:B------:R-:W3:Y:S02]  /*44060*/  @!P4 LDG.E.U8 R36, desc[UR54][R10.64+0x88] ;  /* 0x000088360a24c981 */ /* 0x000ee4000c1e1100 */
[----:B---3--:R-:W-:-:S04]  /*44070*/  LOP3.LUT R36, R36, 0xff, RZ, 0xc0, !PT ;  /* 0x000000ff24247812 */ /* 0x008fc800078ec0ff */
[----:B------:R-:W-:-:S05]  /*44080*/  F2FP.F16.E4M3.UNPACK_B R36, R36 ;  /* 0x00000024ff24723e */ /* 0x000fca00020006ff */
[----:B------:R-:W-:-:S05]  /*44090*/  HADD2.F32 R36, -RZ, R36.H0_H0 ;  /* 0x20000024ff247230 */ /* 0x000fca0000004100 */
[----:B------:R-:W-:-:S04]  /*440a0*/  FMUL R36, R36, UR46 ;  /* 0x0000002e24247c20 */ /* 0x000fc80008400000 */
[----:B------:R-:W-:Y:S01]  /*440b0*/  FFMA R36, R158, UR47, R36 ;  /* 0x0000002f9e247c23 */ /* 0x000fe20008000024 */
[----:B------:R-:W-:Y:S01]  /*440c0*/  @P2 LOP3.LUT R7, R7, 0x800000, RZ, 0xfc, !PT ;  /* 0x0080000007072812 */ /* 0x000fe200078efcff */
[----:B------:R-:W-:Y:S01]  /*440d0*/  IMAD.U32 R32, RZ, RZ, UR7 ;  /* 0x00000007ff207e24 */ /* 0x000fe2000f8e00ff */
[----:B------:R-:W-:Y:S01]  /*440e0*/  PRMT R38, RZ, 0x7610, R38 ;  /* 0x00007610ff267816 */ /* 0x000fe20000000026 */
[----:B------:R-:W3:Y:S01]  /*440f0*/  LDL.LU R158, [R1+0x794] ;  /* 0x00079400019e7983 */ /* 0x000ee20000300800 */
[----:B------:R-:W-:-:S05]  /*44100*/  F2FP.SATFINITE.E4M3.F32.PACK_AB_MERGE_C R36, RZ, R36, RZ ;  /* 0x00000024ff24723e */ /* 0x000fca00048070ff */
[----:B------:R0:W-:Y:S02]  /*44110*/  @!P4 STG.E.U8 desc[UR54][R166.64+0x88], R36 ;  /* 0x00008824a600c986 */ /* 0x0001e4000c101136 */
[----:B0-----:R-:W-:-:S06]  /*44120*/  PRMT R36, RZ, 0x7610, R36 ;  /* 0x00007610ff247816 */ /* 0x001fcc0000000024 */
[----:B------:R-:W4:Y:S01]  /*44130*/  @!P5 LDG.E.U8 R36, desc[UR54][R10.64+0x89] ;  /* 0x000089360a24d981 */ /* 0x000f22000c1e1100 */
[----:B------:R-:W-:-:S04]  /*44140*/  ISETP.GE.AND P2, PT, R9, 0x109, PT ;  /* 0x000001090900780c */ /* 0x000fc80003f46270 */
[----:B------:R-:W-:-:S13]  /*44150*/  ISETP.LT.OR P1, PT, R30, 0xd2, !P2 ;  /* 0x000000d21e00780c */ /* 0x000fda0005721670 */
[----:B------:R-:W-:-:S04]  /*44160*/  @!P1 IADD3 R35, P2, P6, R35, UR11, R26 ;  /* 0x0000000b23239c10 */ /* 0x000fc8000fe5e01a */
[----:B------:R-:W-:Y:S02]  /*44170*/  @!P1 IADD3.X R32, R32, UR10, R31, P2, P6 ;  /* 0x0000000a20209c10 */ /* 0x000fe400097ec41f */
[----:B------:R-:W-:Y:S02]  /*44180*/  ISETP.LT.OR P6, PT, R30, 0x91, !P3 ;  /* 0x000000911e00780c */ /* 0x000fe40005fc1670 */
[----:B----4-:R-:W-:-:S04]  /*44190*/  LOP3.LUT R36, R36, 0xff, RZ, 0xc0, !PT ;  /* 0x000000ff24247812 */ /* 0x010fc800078ec0ff */
[----:B------:R-:W-:-:S05]  /*441a0*/  F2FP.F16.E4M3.UNPACK_B R36, R36 ;  /* 0x00000024ff24723e */ /* 0x000fca00020006ff */
[----:B------:R-:W-:-:S05]  /*441b0*/  HADD2.F32 R36, -RZ, R36.H0_H0 ;  /* 0x20000024ff247230 */ /* 0x000fca0000004100 */
[----:B------:R-:W-:-:S04]  /*441c0*/  FMUL R36, R36, UR46 ;  /* 0x0000002e24247c20 */ /* 0x000fc80008400000 */
[----:B------:R-:W-:Y:S01]  /*441d0*/  FFMA R36, R159, UR47, R36 ;  /* 0x0000002f9f247c23 */ /* 0x000fe20008000024 */
[----:B------:R-:W-:Y:S01]  /*441e0*/  LOP3.LUT R7, R7, 0xfeffffff, RZ, 0xc0, !PT ;  /* 0xfeffffff07077812 */ /* 0x000fe200078ec0ff */
[----:B------:R-:W4:Y:S03]  /*441f0*/  LDL.LU R159, [R1+0x798] ;  /* 0x00079800019f7983 */ /* 0x000f260000300800 */
[----:B------:R-:W-:-:S05]  /*44200*/  F2FP.SATFINITE.E4M3.F32.PACK_AB_MERGE_C R36, RZ, R36, RZ ;  /* 0x00000024ff24723e */ /* 0x000fca00048070ff */
[----:B------:R0:W-:Y:S04]  /*44210*/  @!P5 STG.E.U8 desc[UR54][R164.64+0x89], R36 ;  /* 0x00008924a400d986 */ /* 0x0001e8000c101136 */
[----:B------:R-:W2:Y:S01]  /*44220*/  @!P6 LDG.E.U8 R38, desc[UR54][R28.64+0x90] ;  /* 0x000090361c26e981 */ /* 0x000ea2000c1e1100 */
[----:B0-----:R-:W0:Y:S01]  /*44230*/  @!P6 LDC.64 R36, c[0x0][0x5c0] ;  /* 0x00017000ff24eb82 */ /* 0x001e220000000a00 */
[----:B------:R-:W-:Y:S02]  /*44240*/  @P1 LOP3.LUT R7, R7, 0x1000000, RZ, 0xfc, !PT ;  /* 0x0100000007071812 */ /* 0x000fe400078efcff */
[----:B0-----:R-:W-:-:S05]  /*44250*/  @!P6 IADD3 R36, P1, R26, R36, RZ ;  /* 0x000000241a24e210 */ /* 0x001fca0007f3e0ff */
[----:B------:R-:W-:Y:S01]  /*44260*/  @!P6 IMAD.X R37, R31, 0x1, R37, P1 ;  /* 0x000000011f25e824 */ /* 0x000fe200008e0625 */
        /* <DEDUP_REMOVED lines=19> */
[----:B------:R-:W-:Y:S01]  /*443a0*/  FFMA R38, R158, UR47, R38 ;  /* 0x0000002f9e267c23 */ /* 0x000fe20008000026 */
        /* <DEDUP_REMOVED lines=10> */
[----:B------:R-:W-:Y:S01]  /*44450*/  FFMA R36, R159, UR47, R36 ;  /* 0x0000002f9f247c23 */ /* 0x000fe20008000024 */
[----:B------:R-:W-:Y:S01]  /*44460*/  ISETP.LT.OR P6, PT, R30, 0x99, !P3 ;  /* 0x000000991e00780c */ /* 0x000fe20005fc1670 */
[----:B------:R-:W4:Y:S03]  /*44470*/  LDL.LU R159, [R1+0x7a4] ;  /* 0x0007a400019f7983 */ /* 0x000f260000300800 */
[----:B------:R-:W-:-:S05]  /*44480*/  F2FP.SATFINITE.E4M3.F32.PACK_AB_MERGE_C R36, RZ, R36, RZ ;  /* 0x00000024ff24723e */ /* 0x000fca00048070ff */
[----:B------:R0:W-:Y:S02]  /*44490*/  @!P4 STG.E.U8 desc[UR54][R178.64+0x90], R36 ;  /* 0x00009024b200c986 */ /* 0x0001e4000c101136 */
[----:B0-----:R-:W-:-:S06]  /*444a0*/  PRMT R36, RZ, 0x7610, R36 ;  /* 0x00007610ff247816 */ /* 0x001fcc0000000024 */
[----:B------:R-:W2:Y:S01]  /*444b0*/  @!P5 LDG.E.U8 R36, desc[UR54][R10.64+0x91] ;  /* 0x000091360a24d981 */ /* 0x000ea2000c1e1100 */
[----:B------:R-:W-:Y:S02]  /*444c0*/  PRMT R38, RZ, 0x7610, R38 ;  /* 0x00007610ff267816 */ /* 0x000fe40000000026 */
        /* <DEDUP_REMOVED lines=8> */
[----:B------:R0:W-:Y:S04]  /*44550*/  @!P5 STG.E.U8 desc[UR54][R184.64+0x91], R36 ;  /* 0x00009124b800d986 */ /* 0x0001e8000c101136 */
        /* <DEDUP_REMOVED lines=23> */
[----:B------:R-:W-:Y:S01]  /*446d0*/  FFMA R38, R159, UR47, R38 ;  /* 0x0000002f9f267c23 */ /* 0x000fe20008000026 */
[----:B------:R-:W-:Y:S01]  /*446e0*/  LOP3.LUT P1, RZ, R33, 0x10000000, RZ, 0xc0, !PT ;  /* 0x1000000021ff7812 */ /* 0x000fe2000782c0ff */
[----:B------:R-:W4:Y:S03]  /*446f0*/  LDL.LU R159, [R1+0x7b0] ;  /* 0x0007b000019f7983 */ /* 0x000f260000300800 */
[----:B------:R-:W-:-:S05]  /*44700*/  F2FP.SATFINITE.E4M3.F32.PACK_AB_MERGE_C R38, RZ, R38, RZ ;  /* 0x00000026ff26723e */ /* 0x000fca00048070ff */
[----:B------:R0:W-:Y:S02]  /*44710*/  @!P6 STG.E.U8 desc[UR54][R36.64+0x99], R38 ;  /* 0x000099262400e986 */ /* 0x0001e4000c101136 */
[----:B0-----:R-:W-:-:S06]  /*44720*/  PRMT R36, RZ, 0x7610, R36 ;  /* 0x00007610ff247816 */ /* 0x001fcc0000000024 */
[----:B------:R-:W2:Y:S02]  /*44730*/  @!P4 LDG.E.U8 R36, desc[UR54][R10.64+0x98] ;  /* 0x000098360a24c981 */ /* 0x000ea4000c1e1100 */
        /* <DEDUP_REMOVED lines=27> */
[----:B------:R-:W-:Y:S01]  /*448f0*/  PRMT R38, RZ, 0x7610, R38 ;  /* 0x00007610ff267816 */ /* 0x000fe20000000026 */
        /* <DEDUP_REMOVED lines=27> */
[----:B0-----:R-:W-:Y:S01]  /*44ab0*/  PRMT R38, RZ, 0x7610, R38 ;  /* 0x00007610ff267816 */ /* 0x001fe20000000026 */
[----:B------:R-:W0:Y:S05]  /*44ac0*/  @!P5 LDC.64 R36, c[0x0][0x5c0] ;  /* 0x00017000ff24db82 */ /* 0x000e2a0000000a00 */
        /* <DEDUP_REMOVED lines=24> */
[----:B------:R-:W3:Y:S01]  /*44c50*/  @!P2 LDG.E.U8 R36, desc[UR54][R12.64+0x89] ;  /* 0x000089360c24a981 */ /* 0x000ee2000c1e1100 */
[----:B------:R-:W-:Y:S02]  /*44c60*/  PRMT R38, RZ, 0x7610, R38 ;  /* 0x00007610ff267816 */ /* 0x000fe40000000026 */
        /* <DEDUP_REMOVED lines=8> */
[----:B------:R0:W-:Y:S04]  /*44cf0*/  @!P2 STG.E.U8 desc[UR54][R168.64+0x89], R36 ;  /* 0x00008924a800a986 */ /* 0x0001e8000c101136 */
[----:B------:R-:W4:Y:S01]  /*44d00*/  @!P4 LDG.E.U8 R38, desc[UR54][R14.64+0x88] ;  /* 0x000088360e26c981 */ /* 0x000f22000c1e1100 */
[----:B0-----:R-:W0:Y:S02]  /*44d10*/  @!P4 LDC.64 R36, c[0x0][0x5c0] ;  /* 0x00017000ff24cb82 */ /* 0x001e240000000a00 */
        /* <DEDUP_REMOVED lines=11> */
[----:B0-----:R-:W-:Y:S01]  /*44dd0*/  PRMT R38, RZ, 0x7610, R38 ;  /* 0x00007610ff267816 */ /* 0x001fe20000000026 */
[----:B------:R-:W0:Y:S05]  /*44de0*/  @!P5 LDC.64 R36, c[0x0][0x5c0] ;  /* 0x00017000ff24db82 */ /* 0x000e2a0000000a00 */
[----:B------:R-:W2:Y:S01]  /*44df0*/  @!P5 LDG.E.U8 R38, desc[UR54][R14.64+0x89] ;  /* 0x000089360e26d981 */ /* 0x000ea2000c1e1100 */
        /* <DEDUP_REMOVED lines=8> */
[----:B------:R-:W-:Y:S01]  /*44e80*/  LOP3.LUT P4, RZ, R0, 0x4000000, RZ, 0xc0, !PT ;  /* 0x0400000000ff7812 */ /* 0x000fe2000788c0ff */
[----:B------:R-:W2:Y:S01]  /*44e90*/  LDL.LU R39, [R1+0x7d8] ;  /* 0x0007d80001277983 */ /* 0x000ea20000300800 */
        /* <DEDUP_REMOVED lines=9> */
[----:B------:R-:W-:Y:S02]  /*44f30*/  PRMT R38, RZ, 0x7610, R38 ;  /* 0x00007610ff267816 */ /* 0x000fe40000000026 */
[----:B------:R-:W-:Y:S01]  /*44f40*/  LOP3.LUT P5, RZ, R0, 0x800000, RZ, 0xc0, !PT ;  /* 0x0080000000ff7812 */ /* 0x000fe200078ac0ff */
[----:B------:R-:W3:Y:S01]  /*44f50*/  LDL.LU R158, [R1+0x7dc] ;  /* 0x0007dc00019e7983 */ /* 0x000ee20000300800 */
        /* <DEDUP_REMOVED lines=12> */
[----:B------:R0:W-:Y:S04]  /*45020*/  @!P2 STG.E.U8 desc[UR54][R192.64+0x91], R36 ;  /* 0x00009124c000a986 */ /* 0x0001e8000c101136 */
[----:B------:R-:W2:Y:S01]  /*45030*/  @!P4 LDG.E.U8 R38, desc[UR54][R14.64+0x90] ;  /* 0x000090360e26c981 */ /* 0x000ea2000c1e1100 */
[----:B0-----:R-:W0:Y:S02]  /*45040*/  @!P4 LDC.64 R36, c[0x0][0x5c0] ;  /* 0x00017000ff24cb82 */ /* 0x001e240000000a00 */
        /* <DEDUP_REMOVED lines=11> */
[----:B0-----:R-:W-:Y:S01]  /*45100*/  PRMT R38, RZ, 0x7610, R38 ;  /* 0x00007610ff267816 */ /* 0x001fe20000000026 */
[----:B------:R-:W0:Y:S05]  /*45110*/  @!P5 LDC.64 R36, c[0x0][0x5c0] ;  /* 0x00017000ff24db82 */ /* 0x000e2a0000000a00 */
        /* <DEDUP_REMOVED lines=19> */
[----:B------:R-:W-:Y:S02]  /*45250*/  PRMT R38, RZ, 0x7610, R38 ;  /* 0x00007610ff267816 */ /* 0x000fe40000000026 */
[----:B------:R-:W-:Y:S01]  /*45260*/  LOP3.LUT P5, RZ, R0, 0x40000, RZ, 0xc0, !PT ;  /* 0x0004000000ff7812 */ /* 0x000fe200078ac0ff */
[----:B------:R-:W4:Y:S01]  /*45270*/  LDL.LU R159, [R1+0x7ec] ;  /* 0x0007ec00019f7983 */ /* 0x000f220000300800 */
        /* <DEDUP_REMOVED lines=47> */
[----:B------:R-:W-:Y:S02]  /*45570*/  PRMT R38, RZ, 0x7610, R38 ;  /* 0x00007610ff267816 */ /* 0x000fe40000000026 */
        /* <DEDUP_REMOVED lines=160> */
[----:B------:R-:W-:Y:S02]  /*45f80*/  FFMA R36, R158, UR47, R36 ;  /* 0x0000002f9e247c23 */ /* 0x000fe40008000024 */
        /* <DEDUP_REMOVED lines=11> */
[----:B------:R-:W-:Y:S02]  /*46040*/  FFMA R38, R159, UR47, R38 ;  /* 0x0000002f9f267c23 */ /* 0x000fe40008000026 */
[----:B------:R-:W4:Y:S01]  /*46050*/  LDL.LU R159, [R1+0x834] ;  /* 0x00083400019f7983 */ /* 0x000f220000300800 */
[----:B------:R-:W-:-:S03]  /*46060*/  LOP3.LUT P2, RZ, R3, 0x100, RZ, 0xc0, !PT ;  /* 0x0000010003ff7812 */ /* 0x000fc6000784c0ff */
[----:B------:R-:W4:Y:S01]  /*46070*/  LDL.LU R165, [R1+0x838] ;  /* 0x0008380001a57983 */ /* 0x000f220000300800 */
[----:B------:R-:W-:-:S03]  /*46080*/  F2FP.SATFINITE.E4M3.F32.PACK_AB_MERGE_C R38, RZ, R38, RZ ;  /* 0x00000026ff26723e */ /* 0x000fc600048070ff */
[----:B------:R-:W4:Y:S04]  /*46090*/  LDL.LU.64 R166, [R1+0xc8] ;  /* 0x0000c80001a67983 */ /* 0x000f280000300a00 */
        /* <DEDUP_REMOVED lines=17> */
[----:B------:R-:W-:-:S03]  /*461b0*/  @!P5 IMAD.WIDE.U32 R36, R24, 0x180, R36 ;  /* 0x000001801824d825 */ /* 0x000fc600078e0024 */
[----:B0-----:R-:W-:Y:S02]  /*461c0*/  @!P5 IADD3 R36, P6, R36, R38, RZ ;  /* 0x000000262424d210 */ /* 0x001fe40007fde0ff */
[----:B------:R-:W-:-:S06]  /*461d0*/  PRMT R38, RZ, 0x7610, R38 ;  /* 0x00007610ff267816 */ /* 0x000fcc0000000026 */
[----:B------:R-:W2:Y:S01]  /*461e0*/  @!P5 LDG.E.U8 R38, desc[UR54][R20.64+0x80] ;  /* 0x000080361426d981 */ /* 0x000ea2000c1e1100 */
[----:B------:R-:W-:-:S05]  /*461f0*/  @!P5 IMAD R48, R25, 0x180, RZ ;  /* 0x000001801930d824 */ /* 0x000fca00078e02ff */
[----:B------:R-:W-:Y:S02]  /*46200*/  @!P5 IADD3.X R37, R39, R37, R48, P6, !PT ;  /* 0x000000252725d210 */ /* 0x000fe400037fe430 */
[----:B--2---:R-:W-:-:S04]  /*46210*/  LOP3.LUT R38, R38, 0xff, RZ, 0xc0, !PT ;  /* 0x000000ff26267812 */ /* 0x004fc800078ec0ff */
[----:B------:R-:W-:-:S05]  /*46220*/  F2FP.F16.E4M3.UNPACK_B R38, R38 ;  /* 0x00000026ff26723e */ /* 0x000fca00020006ff */
[----:B------:R-:W-:-:S05]  /*46230*/  HADD2.F32 R38, -RZ, R38.H0_H0 ;  /* 0x20000026ff267230 */ /* 0x000fca0000004100 */
[----:B------:R-:W-:-:S04]  /*46240*/  FMUL R38, R38, UR46 ;  /* 0x0000002e26267c20 */ /* 0x000fc80008400000 */
[----:B---3--:R-:W-:Y:S01]  /*46250*/  FFMA R38, R158, UR47, R38 ;  /* 0x0000002f9e267c23 */ /* 0x008fe20008000026 */
[----:B------:R-:W-:Y:S01]  /*46260*/  LOP3.LUT P4, RZ, R3, 0x40, RZ, 0xc0, !PT ;  /* 0x0000004003ff7812 */ /* 0x000fe2000788c0ff */
[----:B------:R-:W2:Y:S04]  /*46270*/  LDL.LU R158, [R1+0x83c] ;  /* 0x00083c00019e7983 */ /* 0x000ea80000300800 */
[----:B------:R-:W3:Y:S01]  /*46280*/  LDL.LU.64 R162, [R1+0xc0] ;  /* 0x0000c00001a27983 */ /* 0x000ee20000300a00 */
        /* <DEDUP_REMOVED lines=9> */
[----:B------:R-:W4:Y:S01]  /*46320*/  @!P5 LDG.E.U8 R38, desc[UR54][R20.64+0x81] ;  /* 0x000081361426d981 */ /* 0x000f22000c1e1100 */
[----:B------:R-:W-:-:S05]  /*46330*/  @!P5 IMAD R48, R25, 0x180, RZ ;  /* 0x000001801930d824 */ /* 0x000fca00078e02ff */
[----:B------:R-:W-:Y:S02]  /*46340*/  @!P5 IADD3.X R37, R39, R37, R48, P6, !PT ;  /* 0x000000252725d210 */ /* 0x000fe400037fe430 */
[----:B----4-:R-:W-:-:S04]  /*46350*/  LOP3.LUT R38, R38, 0xff, RZ, 0xc0, !PT ;  /* 0x000000ff26267812 */ /* 0x010fc800078ec0ff */
[----:B------:R-:W-:-:S05]  /*46360*/  F2FP.F16.E4M3.UNPACK_B R38, R38 ;  /* 0x00000026ff26723e */ /* 0x000fca00020006ff */
[----:B------:R-:W-:-:S05]  /*46370*/  HADD2.F32 R38, -RZ, R38.H0_H0 ;  /* 0x20000026ff267230 */ /* 0x000fca0000004100 */
[----:B------:R-:W-:-:S04]  /*46380*/  FMUL R38, R38, UR46 ;  /* 0x0000002e26267c20 */ /* 0x000fc80008400000 */
[----:B------:R-:W-:Y:S02]  /*46390*/  FFMA R38, R159, UR47, R38 ;  /* 0x0000002f9f267c23 */ /* 0x000fe40008000026 */
        /* <DEDUP_REMOVED lines=16> */
[----:B------:R-:W-:Y:S01]  /*464a0*/  @!P5 IMAD.MOV.U32 R37, RZ, RZ, R31 ;  /* 0x000000ffff25d224 */ /* 0x000fe200078e001f */
[----:B--2---:R-:W-:-:S04]  /*464b0*/  LOP3.LUT R36, R36, 0xff, RZ, 0xc0, !PT ;  /* 0x000000ff24247812 */ /* 0x004fc800078ec0ff */
[----:B------:R-:W-:-:S05]  /*464c0*/  F2FP.F16.E4M3.UNPACK_B R36, R36 ;  /* 0x00000024ff24723e */ /* 0x000fca00020006ff */
[----:B------:R-:W-:-:S05]  /*464d0*/  HADD2.F32 R36, -RZ, R36.H0_H0 ;  /* 0x20000024ff247230 */ /* 0x000fca0000004100 */
[----:B------:R-:W-:-:S04]  /*464e0*/  FMUL R36, R36, UR46 ;  /* 0x0000002e24247c20 */ /* 0x000fc80008400000 */
[----:B------:R-:W-:Y:S01]  /*464f0*/  FFMA R36, R158, UR47, R36 ;  /* 0x0000002f9e247c23 */ /* 0x000fe20008000024 */
[----:B------:R-:W-:Y:S01]  /*46500*/  @!P5 IMAD R48, R25, 0x180, RZ ;  /* 0x000001801930d824 */ /* 0x000fe200078e02ff */
[----:B------:R-:W2:Y:S01]  /*46510*/  LDL.LU R158, [R1+0x844] ;  /* 0x00084400019e7983 */ /* 0x000ea20000300800 */
[----:B------:R-:W-:-:S03]  /*46520*/  LOP3.LUT P2, RZ, R3, 0x20, RZ, 0xc0, !PT ;  /* 0x0000002003ff7812 */ /* 0x000fc6000784c0ff */
[----:B------:R-:W2:Y:S01]  /*46530*/  LDL.LU R165, [R1+0x848] ;  /* 0x0008480001a57983 */ /* 0x000ea20000300800 */
[----:B------:R-:W-:-:S03]  /*46540*/  F2FP.SATFINITE.E4M3.F32.PACK_AB_MERGE_C R36, RZ, R36, RZ ;  /* 0x00000024ff24723e */ /* 0x000fc600048070ff */
[----:B------:R-:W2:Y:S04]  /*46550*/  LDL.LU.64 R166, [R1+0xd0] ;  /* 0x0000d00001a67983 */ /* 0x000ea80000300a00 */
[----:B---3--:R1:W-:Y:S02]  /*46560*/  @!P4 STG.E.U8 desc[UR54][R162.64+0x81], R36 ;  /* 0x00008124a200c986 */ /* 0x0083e4000c101136 */
[----:B-1----:R-:W-:-:S04]  /*46570*/  @!P5 IMAD.MOV.U32 R36, RZ, RZ, R26 ;  /* 0x000000ffff24d224 */ /* 0x002fc800078e001a */
[----:B------:R-:W-:-:S03]  /*46580*/  @!P5 IMAD.WIDE.U32 R36, R24, 0x180, R36 ;  /* 0x000001801824d825 */ /* 0x000fc600078e0024 */
[----:B0-----:R-:W-:Y:S02]  /*46590*/  @!P5 IADD3 R36, P6, R36, R38, RZ ;  /* 0x000000262424d210 */ /* 0x001fe40007fde0ff */
[----:B------:R-:W-:-:S06]  /*465a0*/  PRMT R38, RZ, 0x7610, R38 ;  /* 0x00007610ff267816 */ /* 0x000fcc0000000026 */
[----:B------:R-:W3:Y:S01]  /*465b0*/  @!P5 LDG.E.U8 R38, desc[UR54][R20.64+0x88] ;  /* 0x000088361426d981 */ /* 0x000ee2000c1e1100 */
[----:B------:R-:W-:Y:S02]  /*465c0*/  @!P5 IADD3.X R37, R39, R37, R48, P6, !PT ;  /* 0x000000252725d210 */ /* 0x000fe400037fe430 */
[----:B---3--:R-:W-:-:S04]  /*465d0*/  LOP3.LUT R38, R38, 0xff, RZ, 0xc0, !PT ;  /* 0x000000ff26267812 */ /* 0x008fc800078ec0ff */
[----:B------:R-:W-:-:S05]  /*465e0*/  F2FP.F16.E4M3.UNPACK_B R38, R38 ;  /* 0x00000026ff26723e */ /* 0x000fca00020006ff */
[----:B------:R-:W-:-:S05]  /*465f0*/  HADD2.F32 R38, -RZ, R38.H0_H0 ;  /* 0x20000026ff267230 */ /* 0x000fca0000004100 */
[----:B------:R-:W-:-:S04]  /*46600*/  FMUL R38, R38, UR46 ;  /* 0x0000002e26267c20 */ /* 0x000fc80008400000 */
[----:B----4-:R-:W-:Y:S01]  /*46610*/  FFMA R38, R159, UR47, R38 ;  /* 0x0000002f9f267c23 */ /* 0x010fe20008000026 */
[----:B------:R-:W-:Y:S01]  /*46620*/  LOP3.LUT P4, RZ, R3, 0x8, RZ, 0xc0, !PT ;  /* 0x0000000803ff7812 */ /* 0x000fe2000788c0ff */
[----:B------:R-:W3:Y:S04]  /*46630*/  LDL.LU R159, [R1+0x84c] ;  /* 0x00084c00019f7983 */ /* 0x000ee80000300800 */
[----:B------:R-:W4:Y:S01]  /*46640*/  LDL.LU.64 R162, [R1+0xb8] ;  /* 0x0000b80001a27983 */ /* 0x000f220000300a00 */
        /* <DEDUP_REMOVED lines=16> */
[----:B------:R-:W-:Y:S02]  /*46750*/  FFMA R38, R158, UR47, R38 ;  /* 0x0000002f9e267c23 */ /* 0x000fe40008000026 */
        /* <DEDUP_REMOVED lines=14> */
[----:B------:R-:W-:-:S13]  /*46840*/  ISETP.LT.OR P5, PT, R30, 0x91, !P0 ;  /* 0x000000911e00780c */ /* 0x000fda00047a1670 */
[----:B------:R-:W0:Y:S01]  /*46850*/  @!P5 LDC.64 R38, c[0x0][0x5c0] ;  /* 0x00017000ff26db82 */ /* 0x000e220000000a00 */
[----:B------:R-:W-:Y:S01]  /*46860*/  @!P5 IMAD.MOV.U32 R37, RZ, RZ, R31 ;  /* 0x000000ffff25d224 */ /* 0x000fe200078e001f */
[----:B---3--:R-:W-:-:S04]  /*46870*/  LOP3.LUT R36, R36, 0xff, RZ, 0xc0, !PT ;  /* 0x000000ff24247812 */ /* 0x008fc800078ec0ff */
[----:B------:R-:W-:-:S05]  /*46880*/  F2FP.F16.E4M3.UNPACK_B R36, R36 ;  /* 0x00000024ff24723e */ /* 0x000fca00020006ff */
[----:B------:R-:W-:-:S05]  /*46890*/  HADD2.F32 R36, -RZ, R36.H0_H0 ;  /* 0x20000024ff247230 */ /* 0x000fca0000004100 */
[----:B------:R-:W-:-:S04]  /*468a0*/  FMUL R36, R36, UR46 ;  /* 0x0000002e24247c20 */ /* 0x000fc80008400000 */
[----:B------:R-:W-:Y:S01]  /*468b0*/  FFMA R36, R159, UR47, R36 ;  /* 0x0000002f9f247c23 */ /* 0x000fe20008000024 */
[----:B------:R-:W-:Y:S01]  /*468c0*/  @!P5 IMAD R48, R25, 0x180, RZ ;  /* 0x000001801930d824 */ /* 0x000fe200078e02ff */
[----:B------:R-:W3:Y:S01]  /*468d0*/  LDL.LU R159, [R1+0x854] ;  /* 0x00085400019f7983 */ /* 0x000ee20000300800 */
[----:B------:R-:W-:-:S03]  /*468e0*/  LOP3.LUT P2, RZ, R3, 0x10, RZ, 0xc0, !PT ;  /* 0x0000001003ff7812 */ /* 0x000fc6000784c0ff */
[----:B------:R-:W3:Y:S01]  /*468f0*/  LDL.LU R165, [R1+0x858] ;  /* 0x0008580001a57983 */ /* 0x000ee20000300800 */
[----:B------:R-:W-:-:S03]  /*46900*/  F2FP.SATFINITE.E4M3.F32.PACK_AB_MERGE_C R36, RZ, R36, RZ ;  /* 0x00000024ff24723e */ /* 0x000fc600048070ff */
[----:B------:R-:W3:Y:S04]  /*46910*/  LDL.LU.64 R166, [R1+0xe0] ;  /* 0x0000e00001a67983 */ /* 0x000ee80000300a00 */
[----:B----4-:R1:W-:Y:S02]  /*46920*/  @!P4 STG.E.U8 desc[UR54][R162.64+0x89], R36 ;  /* 0x00008924a200c986 */ /* 0x0103e4000c101136 */
[----:B-1----:R-:W-:-:S04]  /*46930*/  @!P5 IMAD.MOV.U32 R36, RZ, RZ, R26 ;  /* 0x000000ffff24d224 */ /* 0x002fc800078e001a */
[----:B------:R-:W-:-:S03]  /*46940*/  @!P5 IMAD.WIDE.U32 R36, R24, 0x180, R36 ;  /* 0x000001801824d825 */ /* 0x000fc600078e0024 */
[----:B0-----:R-:W-:Y:S02]  /*46950*/  @!P5 IADD3 R36, P6, R36, R38, RZ ;  /* 0x000000262424d210 */ /* 0x001fe40007fde0ff */
[----:B------:R-:W-:-:S06]  /*46960*/  PRMT R38, RZ, 0x7610, R38 ;  /* 0x00007610ff267816 */ /* 0x000fcc0000000026 */
[----:B------:R-:W4:Y:S01]  /*46970*/  @!P5 LDG.E.U8 R38, desc[UR54][R20.64+0x90] ;  /* 0x000090361426d981 */ /* 0x000f22000c1e1100 */
[----:B------:R-:W-:Y:S02]  /*46980*/  @!P5 IADD3.X R37, R39, R37, R48, P6, !PT ;  /* 0x000000252725d210 */ /* 0x000fe400037fe430 */
[----:B----4-:R-:W-:-:S04]  /*46990*/  LOP3.LUT R38, R38, 0xff, RZ, 0xc0, !PT ;  /* 0x000000ff26267812 */ /* 0x010fc800078ec0ff */
[----:B------:R-:W-:-:S05]  /*469a0*/  F2FP.F16.E4M3.UNPACK_B R38, R38 ;  /* 0x00000026ff26723e */ /* 0x000fca00020006ff */
[----:B------:R-:W-:-:S05]  /*469b0*/  HADD2.F32 R38, -RZ, R38.H0_H0 ;  /* 0x20000026ff267230 */ /* 0x000fca0000004100 */
[----:B------:R-:W-:-:S04]  /*469c0*/  FMUL R38, R38, UR46 ;  /* 0x0000002e26267c20 */ /* 0x000fc80008400000 */
[----:B--2---:R-:W-:Y:S01]  /*469d0*/  FFMA R38, R158, UR47, R38 ;  /* 0x0000002f9e267c23 */ /* 0x004fe20008000026 */
[----:B------:R-:W-:Y:S01]  /*469e0*/  LOP3.LUT P4, RZ, R3, 0x2, RZ, 0xc0, !PT ;  /* 0x0000000203ff7812 */ /* 0x000fe2000788c0ff */
[----:B------:R-:W2:Y:S04]  /*469f0*/  LDL.LU R158, [R1+0x85c] ;  /* 0x00085c00019e7983 */ /* 0x000ea80000300800 */
        /* <DEDUP_REMOVED lines=10> */
[----:B------:R-:W3:Y:S01]  /*46aa0*/  @!P5 LDG.E.U8 R38, desc[UR54][R20.64+0x91] ;  /* 0x000091361426d981 */ /* 0x000ee2000c1e1100 */
[----:B------:R-:W-:-:S05]  /*46ab0*/  @!P5 IMAD R48, R25, 0x180, RZ ;  /* 0x000001801930d824 */ /* 0x000fca00078e02ff */
[----:B------:R-:W-:Y:S02]  /*46ac0*/  @!P5 IADD3.X R37, R39, R37, R48, P6, !PT ;  /* 0x000000252725d210 */ /* 0x000fe400037fe430 */
        /* <DEDUP_REMOVED lines=26> */
[----:B------:R-:W-:-:S05]  /*46c70*/  FFMA R36, R158, UR47, R36 ;  /* 0x0000002f9e247c23 */ /* 0x000fca0008000024 */
[----:B------:R-:W-:-:S05]  /*46c80*/  F2FP.SATFINITE.E4M3.F32.PACK_AB_MERGE_C R36, RZ, R36, RZ ;  /* 0x00000024ff24723e */ /* 0x000fca00048070ff */
[----:B----4-:R1:W-:Y:S02]  /*46c90*/  @!P4 STG.E.U8 desc[UR54][R162.64+0x91], R36 ;  /* 0x00009124a200c986 */ /* 0x0103e4000c101136 */
[----:B-1----:R-:W-:Y:S02]  /*46ca0*/  @!P5 IMAD.MOV.U32 R36, RZ, RZ, R26 ;  /* 0x000000ffff24d224 */ /* 0x002fe400078e001a */
[----:B------:R-:W-:Y:S01]  /*46cb0*/  @!P5 IMAD R48, R25, 0x180, RZ ;  /* 0x000001801930d824 */ /* 0x000fe200078e02ff */
[----:B------:R-:W2:Y:S01]  /*46cc0*/  LDL.LU R163, [R1+0x864] ;  /* 0x0008640001a37983 */ /* 0x000ea20000300800 */
[----:B------:R-:W-:Y:S01]  /*46cd0*/  LOP3.LUT P2, RZ, R3, 0x4, RZ, 0xc0, !PT ;  /* 0x0000000403ff7812 */ /* 0x000fe2000784c0ff */
[----:B------:R-:W-:Y:S02]  /*46ce0*/  @!P5 IMAD.WIDE.U32 R36, R24, 0x180, R36 ;  /* 0x000001801824d825 */ /* 0x000fe400078e0024 */
[----:B------:R-:W4:Y:S04]  /*46cf0*/  LDL.LU R158, [R1+0x868] ;  /* 0x00086800019e7983 */ /* 0x000f280000300800 */
[----:B------:R-:W4:Y:S01]  /*46d00*/  LDL.LU.64 R164, [R1+0xf0] ;  /* 0x0000f00001a47983 */ /* 0x000f220000300a00 */
[----:B0-----:R-:W-:-:S02]  /*46d10*/  @!P5 IADD3 R36, P6, R36, R38, RZ ;  /* 0x000000262424d210 */ /* 0x001fc40007fde0ff */
[----:B------:R-:W-:-:S06]  /*46d20*/  PRMT R38, RZ, 0x7610, R38 ;  /* 0x00007610ff267816 */ /* 0x000fcc0000000026 */
[----:B------:R-:W3:Y:S01]  /*46d30*/  @!P5 LDG.E.U8 R38, desc[UR54][R20.64+0x98] ;  /* 0x000098361426d981 */ /* 0x000ee2000c1e1100 */
[----:B------:R-:W-:Y:S02]  /*46d40*/  @!P5 IADD3.X R37, R39, R37, R48, P6, !PT ;  /* 0x000000252725d210 */ /* 0x000fe400037fe430 */
[----:B---3--:R-:W-:-:S04]  /*46d50*/  LOP3.LUT R38, R38, 0xff, RZ, 0xc0, !PT ;  /* 0x000000ff26267812 */ /* 0x008fc800078ec0ff */
[----:B------:R-:W-:-:S05]  /*46d60*/  F2FP.F16.E4M3.UNPACK_B R38, R38 ;  /* 0x00000026ff26723e */ /* 0x000fca00020006ff */
[----:B------:R-:W-:-:S05]  /*46d70*/  HADD2.F32 R38, -RZ, R38.H0_H0 ;  /* 0x20000026ff267230 */ /* 0x000fca0000004100 */
[----:B------:R-:W-:-:S04]  /*46d80*/  FMUL R38, R38, UR46 ;  /* 0x0000002e26267c20 */ /* 0x000fc80008400000 */
[----:B------:R-:W-:Y:S01]  /*46d90*/  FFMA R38, R159, UR47, R38 ;  /* 0x0000002f9f267c23 */ /* 0x000fe20008000026 */
[----:B------:R-:W-:Y:S01]  /*46da0*/  LOP3.LUT P4, RZ, R33, 0x80000000, RZ, 0xc0, !PT ;  /* 0x8000000021ff7812 */ /* 0x000fe2000788c0ff */
[----:B------:R-:W3:Y:S04]  /*46db0*/  LDL.LU R159, [R1+0x86c] ;  /* 0x00086c00019f7983 */ /* 0x000ee80000300800 */
        /* <DEDUP_REMOVED lines=28> */
[----:B------:R-:W-:Y:S02]  /*46f80*/  ISETP.LT.OR P5, PT, R30, 0xa1, !P3 ;  /* 0x000000a11e00780c */ /* 0x000fe40005fa1670 */
[----:B------:R-:W-:Y:S01]  /*46f90*/  PRMT R38, RZ, 0x7610, R38 ;  /* 0x00007610ff267816 */ /* 0x000fe20000000026 */
[----:B------:R-:W4:Y:S01]  /*46fa0*/  LDL.LU R158, [R1+0x874] ;  /* 0x00087400019e7983 */ /* 0x000f220000300800 */
        /* <DEDUP_REMOVED lines=47> */
[----:B------:R-:W-:Y:S02]  /*472a0*/  ISETP.LT.OR P5, PT, R30, 0xa9, !P3 ;  /* 0x000000a91e00780c */ /* 0x000fe40005fa1670 */
[----:B------:R-:W-:Y:S01]  /*472b0*/  PRMT R38, RZ, 0x7610, R38 ;  /* 0x00007610ff267816 */ /* 0x000fe20000000026 */
[----:B------:R-:W3:Y:S01]  /*472c0*/  LDL.LU R159, [R1+0x884] ;  /* 0x00088400019f7983 */ /* 0x000ee20000300800 */
        /* <DEDUP_REMOVED lines=47> */
[----:B------:R-:W-:Y:S02]  /*475c0*/  ISETP.LT.OR P5, PT, R30, 0xb1, !P3 ;  /* 0x000000b11e00780c */ /* 0x000fe40005fa1670 */
[----:B------:R-:W-:Y:S01]  /*475d0*/  PRMT R38, RZ, 0x7610, R38 ;  /* 0x00007610ff267816 */ /* 0x000fe20000000026 */
[----:B------:R-:W2:Y:S01]  /*475e0*/  LDL.LU R163, [R1+0x894] ;  /* 0x0008940001a37983 */ /* 0x000ea20000300800 */
        /* <DEDUP_REMOVED lines=10> */
[----:B------:R-:W4:Y:S04]  /*47690*/  LDL.LU R158, [R1+0x898] ;  /* 0x00089800019e7983 */ /* 0x000f280000300800 */
[----:B------:R-:W4:Y:S01]  /*476a0*/  LDL.LU.64 R164, [R1] ;  /* 0x0000000001a47983 */ /* 0x000f220000300a00 */
        /* <DEDUP_REMOVED lines=16> */
[----:B------:R-:W-:Y:S02]  /*477b0*/  ISETP.LT.OR P5, PT, R30, 0xb2, !P3 ;  /* 0x000000b21e00780c */ /* 0x000fe40005fa1670 */
[----:B0-----:R-:W-:-:S11]  /*477c0*/  PRMT R38, RZ, 0x7610, R38 ;  /* 0x00007610ff267816 */ /* 0x001fd60000000026 */
[----:B------:R-:W0:Y:S01]  /*477d0*/  @!P5 LDC.64 R36, c[0x0][0x5c0] ;  /* 0x00017000ff24db82 */ /* 0x000e220000000a00 */
[----:B------:R-:W2:Y:S01]  /*477e0*/  @!P5 LDG.E.U8 R38, desc[UR54][R28.64+0xb1] ;  /* 0x0000b1361c26d981 */ /* 0x000ea2000c1e1100 */
[----:B0-----:R-:W-:-:S05]  /*477f0*/  @!P5 IADD3 R36, P6, R26, R36, RZ ;  /* 0x000000241a24d210 */ /* 0x001fca0007fde0ff */
[----:B------:R-:W-:Y:S01]  /*47800*/  @!P5 IMAD.X R37, R31, 0x1, R37, P6 ;  /* 0x000000011f25d824 */ /* 0x000fe200030e0625 */
        /* <DEDUP_REMOVED lines=65> */
[C---:B------:R-:W-:Y:S02]  /*47c20*/  LOP3.LUT P5, RZ, R34.reuse, 0x8000000, RZ, 0xc0, !PT ;  /* 0x0800000022ff7812 */ /* 0x040fe400078ac0ff */
[----:B------:R-:W-:Y:S01]  /*47c30*/  LOP3.LUT P6, RZ, R34, 0x4000000, RZ, 0xc0, !PT ;  /* 0x0400000022ff7812 */ /* 0x000fe200078cc0ff */
        /* <DEDUP_REMOVED lines=10> */
[----:B------:R-:W-:Y:S02]  /*47ce0*/  LOP3.LUT P2, RZ, R2, 0x400, RZ, 0xc0, !PT ;  /* 0x0000040002ff7812 */ /* 0x000fe4000784c0ff */
        /* <DEDUP_REMOVED lines=23> */
[----:B------:R0:W-:Y:S04]  /*47e60*/  @!P6 STG.E.U8 desc[UR54][R222.64+0xa1], R36 ;  /* 0x0000a124de00e986 */ /* 0x0001e8000c101136 */
[----:B------:R-:W3:Y:S01]  /*47e70*/  @!P2 LDG.E.U8 R38, desc[UR54][R14.64+0xa0] ;  /* 0x0000a0360e26a981 */ /* 0x000ee2000c1e1100 */
[----:B0-----:R-:W0:Y:S02]  /*47e80*/  @!P2 LDC.64 R36, c[0x0][0x5c0] ;  /* 0x00017000ff24ab82 */ /* 0x001e240000000a00 */
[----:B0-----:R-:W-:Y:S02]  /*47e90*/  @!P2 IADD3 R36, P5, R218, R36, RZ ;  /* 0x00000024da24a210 */ /* 0x001fe40007fbe0ff */
[----:B------:R-:W4:Y:S03]  /*47ea0*/  LDL.LU R218, [R1+0xaf8] ;  /* 0x000af80001da7983 */ /* 0x000f260000300800 */
[----:B------:R-:W-:-:S02]  /*47eb0*/  @!P2 IMAD.X R37, R219, 0x1, R37, P5 ;  /* 0x00000001db25a824 */ /* 0x000fc400028e0625 */
[----:B------:R-:W4:Y:S04]  /*47ec0*/  LDL.LU R219, [R1+0xaf4] ;  /* 0x000af40001db7983 */ /* 0x000f280000300800 */
        /* <DEDUP_REMOVED lines=9> */
[----:B0-----:R-:W-:Y:S01]  /*47f60*/  PRMT R38, RZ, 0x7610, R38 ;  /* 0x00007610ff267816 */ /* 0x001fe20000000026 */
[----:B------:R-:W0:Y:S05]  /*47f70*/  @!P4 LDC.64 R36, c[0x0][0x5c0] ;  /* 0x00017000ff24cb82 */ /* 0x000e2a0000000a00 */
[----:B------:R-:W3:Y:S01]  /*47f80*/  @!P4 LDG.E.U8 R38, desc[UR54][R14.64+0xa1] ;  /* 0x0000a1360e26c981 */ /* 0x000ee2000c1e1100 */
[----:B0-----:R-:W-:-:S03]  /*47f90*/  @!P4 IADD3 R36, P5, R220, R36, RZ ;  /* 0x00000024dc24c210 */ /* 0x001fc60007fbe0ff */
[----:B------:R-:W2:Y:S02]  /*47fa0*/  LDL.LU R220, [R1+0xaf0] ;  /* 0x000af00001dc7983 */ /* 0x000ea40000300800 */
[----:B------:R-:W-:Y:S01]  /*47fb0*/  @!P4 IMAD.X R37, R221, 0x1, R37, P5 ;  /* 0x00000001dd25c824 */ /* 0x000fe200028e0625 */
[----:B------:R-:W-:Y:S01]  /*47fc0*/  LOP3.LUT P5, RZ, R34, 0x2000000, RZ, 0xc0, !PT ;  /* 0x0200000022ff7812 */ /* 0x000fe200078ac0ff */
[----:B------:R-:W2:Y:S01]  /*47fd0*/  LDL.LU R221, [R1+0xaec] ;  /* 0x000aec0001dd7983 */ /* 0x000ea20000300800 */
[----:B---3--:R-:W-:-:S04]  /*47fe0*/  LOP3.LUT R38, R38, 0xff, RZ, 0xc0, !PT ;  /* 0x000000ff26267812 */ /* 0x008fc800078ec0ff */
[----:B------:R-:W-:-:S05]  /*47ff0*/  F2FP.F16.E4M3.UNPACK_B R38, R38 ;  /* 0x00000026ff26723e */ /* 0x000fca00020006ff */
[----:B------:R-:W-:-:S05]  /*48000*/  HADD2.F32 R38, -RZ, R38.H0_H0 ;  /* 0x20000026ff267230 */ /* 0x000fca0000004100 */
[----:B------:R-:W-:-:S04]  /*48010*/  FMUL R38, R38, UR46 ;  /* 0x0000002e26267c20 */ /* 0x000fc80008400000 */
[----:B----4-:R-:W-:Y:S01]  /*48020*/  FFMA R38, R158, UR47, R38 ;  /* 0x0000002f9e267c23 */ /* 0x010fe20008000026 */
[----:B------:R-:W-:Y:S02]  /*48030*/  LOP3.LUT P6, RZ, R34, 0x800000, RZ, 0xc0, !PT ;  /* 0x0080000022ff7812 */ /* 0x000fe400078cc0ff */
        /* <DEDUP_REMOVED lines=15> */
[----:B--2---:R0:W-:Y:S02]  /*48130*/  @!P5 STG.E.U8 desc[UR54][R220.64+0xa8], R36 ;  /* 0x0000a824dc00d986 */ /* 0x0041e4000c101136 */
        /* <DEDUP_REMOVED lines=8> */
[----:B------:R0:W-:Y:S04]  /*481c0*/  @!P6 STG.E.U8 desc[UR54][R218.64+0xa9], R36 ;  /* 0x0000a924da00e986 */ /* 0x0001e8000c101136 */
[----:B------:R-:W2:Y:S01]  /*481d0*/  @!P2 LDG.E.U8 R38, desc[UR54][R14.64+0xa8] ;  /* 0x0000a8360e26a981 */ /* 0x000ea2000c1e1100 */
[----:B0-----:R-:W0:Y:S02]  /*481e0*/  @!P2 LDC.64 R36, c[0x0][0x5c0] ;  /* 0x00017000ff24ab82 */ /* 0x001e240000000a00 */
[----:B0-----:R-:W-:Y:S02]  /*481f0*/  @!P2 IADD3 R36, P5, R214, R36, RZ ;  /* 0x00000024d624a210 */ /* 0x001fe40007fbe0ff */
[----:B------:R-:W4:Y:S03]  /*48200*/  LDL.LU R214, [R1+0xae8] ;  /* 0x000ae80001d67983 */ /* 0x000f260000300800 */
[----:B------:R-:W-:-:S02]  /*48210*/  @!P2 IMAD.X R37, R215, 0x1, R37, P5 ;  /* 0x00000001d725a824 */ /* 0x000fc400028e0625 */
[----:B------:R-:W4:Y:S04]  /*48220*/  LDL.LU R215, [R1+0xae4] ;  /* 0x000ae40001d77983 */ /* 0x000f280000300800 */
[----:B------:R-:W4:Y:S01]  /*48230*/  LDL.LU R163, [R1+0x8d0] ;  /* 0x0008d00001a37983 */ /* 0x000f220000300800 */
[----:B--2---:R-:W-:-:S04]  /*48240*/  LOP3.LUT R38, R38, 0xff, RZ, 0xc0, !PT ;  /* 0x000000ff26267812 */ /* 0x004fc800078ec0ff */
[----:B------:R-:W-:-:S05]  /*48250*/  F2FP.F16.E4M3.UNPACK_B R38, R38 ;  /* 0x00000026ff26723e */ /* 0x000fca00020006ff */
[----:B------:R-:W-:-:S05]  /*48260*/  HADD2.F32 R38, -RZ, R38.H0_H0 ;  /* 0x20000026ff267230 */ /* 0x000fca0000004100 */
[----:B------:R-:W-:-:S04]  /*48270*/  FMUL R38, R38, UR46 ;  /* 0x0000002e26267c20 */ /* 0x000fc80008400000 */
[----:B---3--:R-:W-:Y:S02]  /*48280*/  FFMA R38, R158, UR47, R38 ;  /* 0x0000002f9e267c23 */ /* 0x008fe40008000026 */
        /* <DEDUP_REMOVED lines=191> */
[----:B------:R-:W-:Y:S02]  /*48e80*/  LOP3.LUT P4, RZ, R0, 0x800, RZ, 0xc0, !PT ;  /* 0x0000080000ff7812 */ /* 0x000fe4000788c0ff */
[----:B------:R-:W-:Y:S01]  /*48e90*/  PRMT R39, RZ, 0x7610, R39 ;  /* 0x00007610ff277816 */ /* 0x000fe20000000027 */
        /* <DEDUP_REMOVED lines=26> */
[----:B------:R0:W-:Y:S04]  /*49040*/  @!P2 STG.E.U8 desc[UR54][R36.64+0xa8], R38 ;  /* 0x0000a8262400a986 */ /* 0x0001e8000c101136 */
[----:B------:R-:W3:Y:S01]  /*49050*/  @!P4 LDG.E.U8 R39, desc[UR54][R18.64+0xa9] ;  /* 0x0000a9361227c981 */ /* 0x000ee2000c1e1100 */
[----:B0-----:R-:W0:Y:S01]  /*49060*/  @!P4 LDC.64 R36, c[0x0][0x5c0] ;  /* 0x00017000ff24cb82 */ /* 0x001e220000000a00 */
[----:B------:R-:W-:Y:S02]  /*49070*/  PRMT R38, RZ, 0x7610, R38 ;  /* 0x00007610ff267816 */ /* 0x000fe40000000026 */
[----:B0-----:R-:W-:Y:S02]  /*49080*/  @!P4 IADD3 R36, P5, R150, R36, RZ ;  /* 0x000000249624c210 */ /* 0x001fe40007fbe0ff */
[----:B------:R-:W2:Y:S03]  /*49090*/  LDL.LU R150, [R1+0xaa0] ;  /* 0x000aa00001967983 */ /* 0x000ea60000300800 */
        /* <DEDUP_REMOVED lines=12> */
[----:B------:R0:W-:Y:S04]  /*49160*/  @!P4 STG.E.U8 desc[UR54][R36.64+0xa9], R39 ;  /* 0x0000a9272400c986 */ /* 0x0001e8000c101136 */
[----:B------:R-:W4:Y:S02]  /*49170*/  @!P5 LDG.E.U8 R38, desc[UR54][R16.64+0xb0] ;  /* 0x0000b0361026d981 */ /* 0x000f24000c1e1100 */
[----:B0-----:R-:W0:Y:S01]  /*49180*/  @!P2 LDC.64 R36, c[0x0][0x5c0] ;  /* 0x00017000ff24ab82 */ /* 0x001e220000000a00 */
[----:B----4-:R-:W-:-:S04]  /*49190*/  LOP3.LUT R38, R38, 0xff, RZ, 0xc0, !PT ;  /* 0x000000ff26267812 */ /* 0x010fc800078ec0ff */
[----:B------:R-:W-:-:S05]  /*491a0*/  F2FP.F16.E4M3.UNPACK_B R38, R38 ;  /* 0x00000026ff26723e */ /* 0x000fca00020006ff */
[----:B------:R-:W-:-:S05]  /*491b0*/  HADD2.F32 R38, -RZ, R38.H0_H0 ;  /* 0x20000026ff267230 */ /* 0x000fca0000004100 */
[----:B------:R-:W-:-:S04]  /*491c0*/  FMUL R38, R38, UR46 ;  /* 0x0000002e26267c20 */ /* 0x000fc80008400000 */
[----:B------:R-:W-:Y:S01]  /*491d0*/  FFMA R38, R158, UR47, R38 ;  /* 0x0000002f9e267c23 */ /* 0x000fe20008000026 */
[----:B------:R-:W-:Y:S01]  /*491e0*/  LOP3.LUT P4, RZ, R0, 0x40, RZ, 0xc0, !PT ;  /* 0x0000004000ff7812 */ /* 0x000fe2000788c0ff */
[----:B------:R-:W4:Y:S03]  /*491f0*/  LDL.LU R158, [R1+0x91c] ;  /* 0x00091c00019e7983 */ /* 0x000f260000300800 */
[----:B------:R-:W-:Y:S02]  /*49200*/  F2FP.SATFINITE.E4M3.F32.PACK_AB_MERGE_C R49, RZ, R38, RZ ;  /* 0x00000026ff31723e */ /* 0x000fe400048070ff */
[----:B------:R-:W-:-:S03]  /*49210*/  PRMT R38, RZ, 0x7610, R38 ;  /* 0x00007610ff267816 */ /* 0x000fc60000000026 */
[----:B--2---:R-:W-:Y:S04]  /*49220*/  @!P5 STG.E.U8 desc[UR54][R150.64+0xb0], R49 ;  /* 0x0000b0319600d986 */ /* 0x004fe8000c101136 */
[----:B------:R-:W2:Y:S02]  /*49230*/  @!P6 LDG.E.U8 R38, desc[UR54][R16.64+0xb1] ;  /* 0x0000b1361026e981 */ /* 0x000ea4000c1e1100 */
[----:B--2---:R-:W-:-:S04]  /*49240*/  LOP3.LUT R38, R38, 0xff, RZ, 0xc0, !PT ;  /* 0x000000ff26267812 */ /* 0x004fc800078ec0ff */
[----:B------:R-:W-:-:S05]  /*49250*/  F2FP.F16.E4M3.UNPACK_B R38, R38 ;  /* 0x00000026ff26723e */ /* 0x000fca00020006ff */
[----:B------:R-:W-:-:S05]  /*49260*/  HADD2.F32 R38, -RZ, R38.H0_H0 ;  /* 0x20000026ff267230 */ /* 0x000fca0000004100 */
[----:B------:R-:W-:-:S04]  /*49270*/  FMUL R38, R38, UR46 ;  /* 0x0000002e26267c20 */ /* 0x000fc80008400000 */
[----:B------:R-:W-:Y:S01]  /*49280*/  FFMA R38, R159, UR47, R38 ;  /* 0x0000002f9f267c23 */ /* 0x000fe20008000026 */
[----:B0-----:R-:W-:Y:S01]  /*49290*/  @!P2 IADD3 R36, P5, R132, R36, RZ ;  /* 0x000000248424a210 */ /* 0x001fe20007fbe0ff */
[----:B------:R-:W2:Y:S03]  /*492a0*/  LDL.LU R159, [R1+0x920] ;  /* 0x00092000019f7983 */ /* 0x000ea60000300800 */
[----:B------:R-:W-:Y:S02]  /*492b0*/  F2FP.SATFINITE.E4M3.F32.PACK_AB_MERGE_C R39, RZ, R38, RZ ;  /* 0x00000026ff27723e */ /* 0x000fe400048070ff */
[----:B------:R-:W-:-:S03]  /*492c0*/  PRMT R38, RZ, 0x7610, R38 ;  /* 0x00007610ff267816 */ /* 0x000fc60000000026 */
[----:B------:R0:W-:Y:S04]  /*492d0*/  @!P6 STG.E.U8 desc[UR54][R144.64+0xb1], R39 ;  /* 0x0000b1279000e986 */ /* 0x0001e8000c101136 */
[----:B------:R-:W3:Y:S01]  /*492e0*/  @!P2 LDG.E.U8 R38, desc[UR54][R18.64+0xb0] ;  /* 0x0000b0361226a981 */ /* 0x000ee2000c1e1100 */
        /* <DEDUP_REMOVED lines=8> */
[----:B0-----:R-:W-:Y:S02]  /*49370*/  F2FP.SATFINITE.E4M3.F32.PACK_AB_MERGE_C R39, RZ, R38, RZ ;  /* 0x00000026ff27723e */ /* 0x001fe400048070ff */
[----:B------:R-:W-:-:S03]  /*49380*/  PRMT R38, RZ, 0x7610, R38 ;  /* 0x00007610ff267816 */ /* 0x000fc60000000026 */
[----:B------:R0:W-:Y:S04]  /*49390*/  @!P2 STG.E.U8 desc[UR54][R36.64+0xb0], R39 ;  /* 0x0000b0272400a986 */ /* 0x0001e8000c101136 */
[----:B------:R-:W4:Y:S01]  /*493a0*/  @!P4 LDG.E.U8 R38, desc[UR54][R18.64+0xb1] ;  /* 0x0000b1361226c981 */ /* 0x000f22000c1e1100 */
[----:B0-----:R-:W0:Y:S02]  /*493b0*/  @!P4 LDC.64 R36, c[0x0][0x5c0] ;  /* 0x00017000ff24cb82 */ /* 0x001e240000000a00 */
[----:B0-----:R-:W-:-:S05]  /*493c0*/  @!P4 IADD3 R36, P5, R128, R36, RZ ;  /* 0x000000248024c210 */ /* 0x001fca0007fbe0ff */
[----:B------:R-:W-:Y:S01]  /*493d0*/  @!P4 IMAD.X R37, R129, 0x1, R37, P5 ;  /* 0x000000018125c824 */ /* 0x000fe200028e0625 */
[----:B------:R-:W-:Y:S02]  /*493e0*/  LOP3.LUT P5, RZ, R34, 0x4, RZ, 0xc0, !PT ;  /* 0x0000000422ff7812 */ /* 0x000fe400078ac0ff */
        /* <DEDUP_REMOVED lines=9> */
[----:B------:R0:W-:Y:S04]  /*49480*/  @!P4 STG.E.U8 desc[UR54][R36.64+0xb1], R39 ;  /* 0x0000b1272400c986 */ /* 0x0001e8000c101136 */
[----:B------:R-:W2:Y:S01]  /*49490*/  @!P5 LDG.E.U8 R38, desc[UR54][R16.64+0xb8] ;  /* 0x0000b8361026d981 */ /* 0x000ea2000c1e1100 */
[----:B0-----:R-:W0:Y:S01]  /*494a0*/  @!P2 LDC.64 R36, c[0x0][0x5c0] ;  /* 0x00017000ff24ab82 */ /* 0x001e220000000a00 */
[----:B--2---:R-:W-:-:S04]  /*494b0*/  LOP3.LUT R38, R38, 0xff, RZ, 0xc0, !PT ;  /* 0x000000ff26267812 */ /* 0x004fc800078ec0ff */
[----:B------:R-:W-:-:S05]  /*494c0*/  F2FP.F16.E4M3.UNPACK_B R38, R38 ;  /* 0x00000026ff26723e */ /* 0x000fca00020006ff */
[----:B------:R-:W-:-:S05]  /*494d0*/  HADD2.F32 R38, -RZ, R38.H0_H0 ;  /* 0x20000026ff267230 */ /* 0x000fca0000004100 */
[----:B------:R-:W-:-:S04]  /*494e0*/  FMUL R38, R38, UR46 ;  /* 0x0000002e26267c20 */ /* 0x000fc80008400000 */
[----:B------:R-:W-:Y:S01]  /*494f0*/  FFMA R38, R159, UR47, R38 ;  /* 0x0000002f9f267c23 */ /* 0x000fe20008000026 */
[----:B------:R-:W-:Y:S01]  /*49500*/  LOP3.LUT P4, RZ, R0, 0x4, RZ, 0xc0, !PT ;  /* 0x0000000400ff7812 */ /* 0x000fe2000788c0ff */
[----:B------:R-:W2:Y:S03]  /*49510*/  LDL.LU R159, [R1+0x92c] ;  /* 0x00092c00019f7983 */ /* 0x000ea60000300800 */
[----:B------:R-:W-:Y:S02]  /*49520*/  F2FP.SATFINITE.E4M3.F32.PACK_AB_MERGE_C R49, RZ, R38, RZ ;  /* 0x00000026ff31723e */ /* 0x000fe400048070ff */
[----:B------:R-:W-:-:S03]  /*49530*/  PRMT R38, RZ, 0x7610, R38 ;  /* 0x00007610ff267816 */ /* 0x000fc60000000026 */
[----:B------:R-:W-:Y:S04]  /*49540*/  @!P5 STG.E.U8 desc[UR54][R146.64+0xb8], R49 ;  /* 0x0000b8319200d986 */ /* 0x000fe8000c101136 */
[----:B------:R-:W3:Y:S02]  /*49550*/  @!P6 LDG.E.U8 R38, desc[UR54][R16.64+0xb9] ;  /* 0x0000b9361026e981 */ /* 0x000ee4000c1e1100 */
[----:B---3--:R-:W-:-:S04]  /*49560*/  LOP3.LUT R38, R38, 0xff, RZ, 0xc0, !PT ;  /* 0x000000ff26267812 */ /* 0x008fc800078ec0ff */
[----:B------:R-:W-:-:S05]  /*49570*/  F2FP.F16.E4M3.UNPACK_B R38, R38 ;  /* 0x00000026ff26723e */ /* 0x000fca00020006ff */
[----:B------:R-:W-:-:S05]  /*49580*/  HADD2.F32 R38, -RZ, R38.H0_H0 ;  /* 0x20000026ff267230 */ /* 0x000fca0000004100 */
[----:B------:R-:W-:-:S04]  /*49590*/  FMUL R38, R38, UR46 ;  /* 0x0000002e26267c20 */ /* 0x000fc80008400000 */
[----:B------:R-:W-:-:S05]  /*495a0*/  FFMA R38, R163, UR47, R38 ;  /* 0x0000002fa3267c23 */ /* 0x000fca0008000026 */
[----:B------:R-:W-:Y:S02]  /*495b0*/  F2FP.SATFINITE.E4M3.F32.PACK_AB_MERGE_C R39, RZ, R38, RZ ;  /* 0x00000026ff27723e */ /* 0x000fe400048070ff */
[----:B------:R-:W-:-:S03]  /*495c0*/  PRMT R38, RZ, 0x7610, R38 ;  /* 0x00007610ff267816 */ /* 0x000fc60000000026 */
[----:B------:R1:W-:Y:S04]  /*495d0*/  @!P6 STG.E.U8 desc[UR54][R140.64+0xb9], R39 ;  /* 0x0000b9278c00e986 */ /* 0x0003e8000c101136 */
[----:B------:R-:W3:Y:S01]  /*495e0*/  @!P2 LDG.E.U8 R38, desc[UR54][R18.64+0xb8] ;  /* 0x0000b8361226a981 */ /* 0x000ee2000c1e1100 */
[----:B0-----:R-:W-:-:S05]  /*495f0*/  @!P2 IADD3 R36, P5, R126, R36, RZ ;  /* 0x000000247e24a210 */ /* 0x001fca0007fbe0ff */
[----:B------:R-:W-:Y:S01]  /*49600*/  @!P2 IMAD.X R37, R127, 0x1, R37, P5 ;  /* 0x000000017f25a824 */ /* 0x000fe200028e0625 */
[----:B---3--:R-:W-:-:S04]  /*49610*/  LOP3.LUT R38, R38, 0xff, RZ, 0xc0, !PT ;  /* 0x000000ff26267812 */ /* 0x008fc800078ec0ff */
[----:B------:R-:W-:-:S05]  /*49620*/  F2FP.F16.E4M3.UNPACK_B R38, R38 ;  /* 0x00000026ff26723e */ /* 0x000fca00020006ff */
[----:B------:R-:W-:-:S05]  /*49630*/  HADD2.F32 R38, -RZ, R38.H0_H0 ;  /* 0x20000026ff267230 */ /* 0x000fca0000004100 */
[----:B------:R-:W-:-:S04]  /*49640*/  FMUL R38, R38, UR46 ;  /* 0x0000002e26267c20 */ /* 0x000fc80008400000 */
[----:B----4-:R-:W-:Y:S02]  /*49650*/  FFMA R38, R158, UR47, R38 ;  /* 0x0000002f9e267c23 */ /* 0x010fe40008000026 */
[----:B------:R-:W3:Y:S03]  /*49660*/  LDL.LU R158, [R1+0x930] ;  /* 0x00093000019e7983 */ /* 0x000ee60000300800 */
[----:B-1----:R-:W-:Y:S02]  /*49670*/  F2FP.SATFINITE.E4M3.F32.PACK_AB_MERGE_C R39, RZ, R38, RZ ;  /* 0x00000026ff27723e */ /* 0x002fe400048070ff */
[----:B------:R-:W-:-:S03]  /*49680*/  PRMT R38, RZ, 0x7610, R38 ;  /* 0x00007610ff267816 */ /* 0x000fc60000000026 */
[----:B------:R0:W-:Y:S04]  /*49690*/  @!P2 STG.E.U8 desc[UR54][R36.64+0xb8], R39 ;  /* 0x0000b8272400a986 */ /* 0x0001e8000c101136 */
[----:B------:R-:W4:Y:S01]  /*496a0*/  @!P4 LDG.E.U8 R38, desc[UR54][R18.64+0xb9] ;  /* 0x0000b9361226c981 */ /* 0x000f22000c1e1100 */
[----:B0-----:R-:W0:Y:S02]  /*496b0*/  @!P4 LDC.64 R36, c[0x0][0x5c0] ;  /* 0x00017000ff24cb82 */ /* 0x001e240000000a00 */
[----:B0-----:R-:W-:-:S05]  /*496c0*/  @!P4 IADD3 R36, P5, R122, R36, RZ ;  /* 0x000000247a24c210 */ /* 0x001fca0007fbe0ff */
[----:B------:R-:W-:Y:S01]  /*496d0*/  @!P4 IMAD.X R37, R123, 0x1, R37, P5 ;  /* 0x000000017b25c824 */ /* 0x000fe200028e0625 */
[----:B------:R-:W-:-:S13]  /*496e0*/  ISETP.LT.OR P5, PT, R30, 0xa1, !P0 ;  /* 0x000000a11e00780c */ /* 0x000fda00047a1670 */
[----:B------:R-:W-:Y:S01]  /*496f0*/  @!P5 IMAD.MOV.U32 R39, RZ, RZ, R31 ;  /* 0x000000ffff27d224 */ /* 0x000fe200078e001f */
[----:B----4-:R-:W-:-:S04]  /*49700*/  LOP3.LUT R38, R38, 0xff, RZ, 0xc0, !PT ;  /* 0x000000ff26267812 */ /* 0x010fc800078ec0ff */
[----:B------:R-:W-:-:S05]  /*49710*/  F2FP.F16.E4M3.UNPACK_B R38, R38 ;  /* 0x00000026ff26723e */ /* 0x000fca00020006ff */
[----:B------:R-:W-:-:S05]  /*49720*/  HADD2.F32 R38, -RZ, R38.H0_H0 ;  /* 0x20000026ff267230 */ /* 0x000fca0000004100 */
[----:B------:R-:W-:-:S04]  /*49730*/  FMUL R38, R38, UR46 ;  /* 0x0000002e26267c20 */ /* 0x000fc80008400000 */
[----:B--2---:R-:W-:Y:S01]  /*49740*/  FFMA R38, R159, UR47, R38 ;  /* 0x0000002f9f267c23 */ /* 0x004fe20008000026 */
[----:B------:R-:W-:Y:S01]  /*49750*/  @!P5 IMAD R48, R25, 0x180, RZ ;  /* 0x000001801930d824 */ /* 0x000fe200078e02ff */
[----:B------:R-:W2:Y:S01]  /*49760*/  LDL.LU R159, [R1+0x934] ;  /* 0x00093400019f7983 */ /* 0x000ea20000300800 */
[----:B------:R-:W-:-:S03]  /*49770*/  LOP3.LUT P2, RZ, R3, 0x10000, RZ, 0xc0, !PT ;  /* 0x0001000003ff7812 */ /* 0x000fc6000784c0ff */
[----:B------:R-:W4:Y:S01]  /*49780*/  LDL.LU R165, [R1+0x938] ;  /* 0x0009380001a57983 */ /* 0x000f220000300800 */
[----:B------:R-:W-:-:S03]  /*49790*/  F2FP.SATFINITE.E4M3.F32.PACK_AB_MERGE_C R49, RZ, R38, RZ ;  /* 0x00000026ff31723e */ /* 0x000fc600048070ff */
[----:B------:R-:W4:Y:S04]  /*497a0*/  LDL.LU.64 R166, [R1+0x130] ;  /* 0x0001300001a67983 */ /* 0x000f280000300a00 */
[----:B------:R0:W-:Y:S02]  /*497b0*/  @!P4 STG.E.U8 desc[UR54][R36.64+0xb9], R49 ;  /* 0x0000b9312400c986 */ /* 0x0001e4000c101136 */
[----:B0-----:R-:W0:Y:S01]  /*497c0*/  @!P5 LDC.64 R36, c[0x0][0x5c0] ;  /* 0x00017000ff24db82 */ /* 0x001e220000000a00 */
[----:B------:R-:W-:-:S04]  /*497d0*/  @!P5 IMAD.MOV.U32 R38, RZ, RZ, R26 ;  /* 0x000000ffff26d224 */ /* 0x000fc800078e001a */
        /* <DEDUP_REMOVED lines=31> */
[----:B------:R-:W-:Y:S02]  /*499d0*/  F2FP.SATFINITE.E4M3.F32.PACK_AB_MERGE_C R39, RZ, R38, RZ ;  /* 0x00000026ff27723e */ /* 0x000fe400048070ff */
[----:B------:R-:W-:-:S03]  /*499e0*/  PRMT R38, RZ, 0x7610, R38 ;  /* 0x00007610ff267816 */ /* 0x000fc60000000026 */
[----:B------:R0:W-:Y:S04]  /*499f0*/  @!P5 STG.E.U8 desc[UR54][R36.64+0xa1], R39 ;  /* 0x0000a1272400d986 */ /* 0x0001e8000c101136 */
[----:B------:R-:W4:Y:S02]  /*49a00*/  @!P2 LDG.E.U8 R38, desc[UR54][R22.64+0xa0] ;  /* 0x0000a0361626a981 */ /* 0x000f24000c1e1100 */
[----:B----4-:R-:W-:-:S04]  /*49a10*/  LOP3.LUT R38, R38, 0xff, RZ, 0xc0, !PT ;  /* 0x000000ff26267812 */ /* 0x010fc800078ec0ff */
[----:B------:R-:W-:-:S05]  /*49a20*/  F2FP.F16.E4M3.UNPACK_B R38, R38 ;  /* 0x00000026ff26723e */ /* 0x000fca00020006ff */
[----:B------:R-:W-:-:S05]  /*49a30*/  HADD2.F32 R38, -RZ, R38.H0_H0 ;  /* 0x20000026ff267230 */ /* 0x000fca0000004100 */
[----:B------:R-:W-:-:S04]  /*49a40*/  FMUL R38, R38, UR46 ;  /* 0x0000002e26267c20 */ /* 0x000fc80008400000 */
[----:B------:R-:W-:-:S05]  /*49a50*/  FFMA R38, R165, UR47, R38 ;  /* 0x0000002fa5267c23 */ /* 0x000fca0008000026 */
[----:B------:R-:W-:Y:S02]  /*49a60*/  F2FP.SATFINITE.E4M3.F32.PACK_AB_MERGE_C R48, RZ, R38, RZ ;  /* 0x00000026ff30723e */ /* 0x000fe400048070ff */
[----:B------:R-:W-:-:S03]  /*49a70*/  PRMT R38, RZ, 0x7610, R38 ;  /* 0x00007610ff267816 */ /* 0x000fc60000000026 */
[----:B------:R1:W-:Y:S04]  /*49a80*/  @!P2 STG.E.U8 desc[UR54][R166.64+0xa0], R48 ;  /* 0x0000a030a600a986 */ /* 0x0003e8000c101136 */
[----:B------:R-:W4:Y:S01]  /*49a90*/  @!P4 LDG.E.U8 R38, desc[UR54][R22.64+0xa1] ;  /* 0x0000a1361626c981 */ /* 0x000f22000c1e1100 */
[----:B------:R-:W-:-:S13]  /*49aa0*/  ISETP.LT.OR P5, PT, R30, 0xa9, !P0 ;  /* 0x000000a91e00780c */ /* 0x000fda00047a1670 */
[----:B0-----:R-:W0:Y:S01]  /*49ab0*/  @!P5 LDC.64 R36, c[0x0][0x5c0] ;  /* 0x00017000ff24db82 */ /* 0x001e220000000a00 */
[----:B------:R-:W-:Y:S01]  /*49ac0*/  @!P5 IMAD.MOV.U32 R39, RZ, RZ, R31 ;  /* 0x000000ffff27d224 */ /* 0x000fe200078e001f */
[----:B----4-:R-:W-:-:S04]  /*49ad0*/  LOP3.LUT R38, R38, 0xff, RZ, 0xc0, !PT ;  /* 0x000000ff26267812 */ /* 0x010fc800078ec0ff */
[----:B------:R-:W-:-:S05]  /*49ae0*/  F2FP.F16.E4M3.UNPACK_B R38, R38 ;  /* 0x00000026ff26723e */ /* 0x000fca00020006ff */
[----:B------:R-:W-:-:S05]  /*49af0*/  HADD2.F32 R38, -RZ, R38.H0_H0 ;  /* 0x20000026ff267230 */ /* 0x000fca0000004100 */
[----:B------:R-:W-:-:S04]  /*49b00*/  FMUL R38, R38, UR46 ;  /* 0x0000002e26267c20 */ /* 0x000fc80008400000 */
[----:B---3--:R-:W-:Y:S01]  /*49b10*/  FFMA R38, R158, UR47, R38 ;  /* 0x0000002f9e267c23 */ /* 0x008fe20008000026 */
[----:B-1----:R-:W-:Y:S01]  /*49b20*/  @!P5 IMAD R48, R25, 0x180, RZ ;  /* 0x000001801930d824 */ /* 0x002fe200078e02ff */
[----:B------:R-:W3:Y:S01]  /*49b30*/  LDL.LU R158, [R1+0x944] ;  /* 0x00094400019e7983 */ /* 0x000ee20000300800 */
[----:B------:R-:W-:-:S03]  /*49b40*/  LOP3.LUT P2, RZ, R3, 0x800, RZ, 0xc0, !PT ;  /* 0x0000080003ff7812 */ /* 0x000fc6000784c0ff */
[----:B------:R-:W4:Y:S01]  /*49b50*/  LDL.LU R165, [R1+0x948] ;  /* 0x0009480001a57983 */ /* 0x000f220000300800 */
[----:B------:R-:W-:Y:S01]  /*49b60*/  F2FP.SATFINITE.E4M3.F32.PACK_AB_MERGE_C R49, RZ, R38, RZ ;  /* 0x00000026ff31723e */ /* 0x000fe200048070ff */
[----:B------:R-:W-:Y:S02]  /*49b70*/  @!P5 IMAD.MOV.U32 R38, RZ, RZ, R26 ;  /* 0x000000ffff26d224 */ /* 0x000fe400078e001a */
[----:B------:R-:W4:Y:S02]  /*49b80*/  LDL.LU.64 R166, [R1+0x120] ;  /* 0x0001200001a67983 */ /* 0x000f240000300a00 */
[----:B------:R-:W-:-:S03]  /*49b90*/  @!P5 IMAD.WIDE.U32 R38, R24, 0x180, R38 ;  /* 0x000001801826d825 */ /* 0x000fc600078e0026 */
[----:B0-----:R-:W-:Y:S02]  /*49ba0*/  @!P5 IADD3 R36, P6, R38, R36, RZ ;  /* 0x000000242624d210 */ /* 0x001fe40007fde0ff */
[----:B------:R-:W-:Y:S01]  /*49bb0*/  PRMT R38, RZ, 0x7610, R38 ;  /* 0x00007610ff267816 */ /* 0x000fe20000000026 */
[----:B------:R0:W-:Y:S05]  /*49bc0*/  @!P4 STG.E.U8 desc[UR54][R162.64+0xa1], R49 ;  /* 0x0000a131a200c986 */ /* 0x0001ea000c101136 */
[----:B------:R-:W2:Y:S01]  /*49bd0*/  @!P5 LDG.E.U8 R38, desc[UR54][R20.64+0xa8] ;  /* 0x0000a8361426d981 */ /* 0x000ea2000c1e1100 */
[----:B------:R-:W-:Y:S02]  /*49be0*/  @!P5 IADD3.X R37, R37, R39, R48, P6, !PT ;  /* 0x000000272525d210 */ /* 0x000fe400037fe430 */
[----:B--2---:R-:W-:-:S04]  /*49bf0*/  LOP3.LUT R38, R38, 0xff, RZ, 0xc0, !PT ;  /* 0x000000ff26267812 */ /* 0x004fc800078ec0ff */
[----:B------:R-:W-:-:S05]  /*49c00*/  F2FP.F16.E4M3.UNPACK_B R38, R38 ;  /* 0x00000026ff26723e */ /* 0x000fca00020006ff */
[----:B------:R-:W-:-:S05]  /*49c10*/  HADD2.F32 R38, -RZ, R38.H0_H0 ;  /* 0x20000026ff267230 */ /* 0x000fca0000004100 */
[----:B------:R-:W-:-:S04]  /*49c20*/  FMUL R38, R38, UR46 ;  /* 0x0000002e26267c20 */ /* 0x000fc80008400000 */
[----:B------:R-:W-:Y:S01]  /*49c30*/  FFMA R38, R159, UR47, R38 ;  /* 0x0000002f9f267c23 */ /* 0x000fe20008000026 */
[----:B------:R-:W-:Y:S01]  /*49c40*/  LOP3.LUT P4, RZ, R3, 0x200, RZ, 0xc0, !PT ;  /* 0x0000020003ff7812 */ /* 0x000fe2000788c0ff */
[----:B------:R-:W2:Y:S04]  /*49c50*/  LDL.LU R159, [R1+0x94c] ;  /* 0x00094c00019f7983 */ /* 0x000ea80000300800 */
[----:B0-----:R-:W2:Y:S01]  /*49c60*/  LDL.LU.64 R162, [R1+0x118] ;  /* 0x0001180001a27983 */ /* 0x001ea20000300a00 */
        /* <DEDUP_REMOVED lines=38> */
[----:B--2---:R-:W-:Y:S01]  /*49ed0*/  FFMA R38, R159, UR47, R38 ;  /* 0x0000002f9f267c23 */ /* 0x004fe20008000026 */
[----:B-1----:R-:W-:Y:S01]  /*49ee0*/  @!P5 IMAD R48, R25, 0x180, RZ ;  /* 0x000001801930d824 */ /* 0x002fe200078e02ff */
[----:B------:R-:W2:Y:S01]  /*49ef0*/  LDL.LU R159, [R1+0x954] ;  /* 0x00095400019f7983 */ /* 0x000ea20000300800 */
        /* <DEDUP_REMOVED lines=18> */
[----:B0-----:R-:W3:Y:S01]  /*4a020*/  LDL.LU.64 R162, [R1+0x108] ;  /* 0x0001080001a27983 */ /* 0x001ee20000300a00 */
        /* <DEDUP_REMOVED lines=29> */
[----:B------:R-:W-:Y:S04]  /*4a200*/  @!P2 STG.E.U8 desc[UR54][R166.64+0xb0], R48 ;  /* 0x0000b030a600a986 */ /* 0x000fe8000c101136 */
[----:B------:R-:W4:Y:S01]  /*4a210*/  @!P4 LDG.E.U8 R38, desc[UR54][R22.64+0xb1] ;  /* 0x0000b1361626c981 */ /* 0x000f22000c1e1100 */
[----:B------:R-:W-:-:S13]  /*4a220*/  ISETP.LT.OR P5, PT, R30, 0xb9, !P0 ;  /* 0x000000b91e00780c */ /* 0x000fda00047a1670 */
[----:B0-----:R-:W0:Y:S01]  /*4a230*/  @!P5 LDC.64 R36, c[0x0][0x5c0] ;  /* 0x00017000ff24db82 */ /* 0x001e220000000a00 */
[----:B------:R-:W-:Y:S01]  /*4a240*/  @!P5 IMAD.MOV.U32 R39, RZ, RZ, R31 ;  /* 0x000000ffff27d224 */ /* 0x000fe200078e001f */
[----:B------:R-:W-:Y:S02]  /*4a250*/  LOP3.LUT P2, RZ, R33, 0x40000000, RZ, 0xc0, !PT ;  /* 0x4000000021ff7812 */ /* 0x000fe4000784c0ff */
[----:B----4-:R-:W-:-:S04]  /*4a260*/  LOP3.LUT R38, R38, 0xff, RZ, 0xc0, !PT ;  /* 0x000000ff26267812 */ /* 0x010fc800078ec0ff */
[----:B------:R-:W-:-:S05]  /*4a270*/  F2FP.F16.E4M3.UNPACK_B R38, R38 ;  /* 0x00000026ff26723e */ /* 0x000fca00020006ff */
[----:B------:R-:W-:-:S05]  /*4a280*/  HADD2.F32 R38, -RZ, R38.H0_H0 ;  /* 0x20000026ff267230 */ /* 0x000fca0000004100 */
[----:B------:R-:W-:-:S04]  /*4a290*/  FMUL R38, R38, UR46 ;  /* 0x0000002e26267c20 */ /* 0x000fc80008400000 */
[----:B---3--:R-:W-:Y:S02]  /*4a2a0*/  FFMA R38, R158, UR47, R38 ;  /* 0x0000002f9e267c23 */ /* 0x008fe40008000026 */
[----:B------:R-:W3:Y:S04]  /*4a2b0*/  LDL.LU R158, [R1+0x964] ;  /* 0x00096400019e7983 */ /* 0x000ee80000300800 */
[----:B------:R-:W4:Y:S01]  /*4a2c0*/  LDL.LU R165, [R1+0x968] ;  /* 0x0009680001a57983 */ /* 0x000f220000300800 */
[----:B------:R-:W-:Y:S01]  /*4a2d0*/  F2FP.SATFINITE.E4M3.F32.PACK_AB_MERGE_C R49, RZ, R38, RZ ;  /* 0x00000026ff31723e */ /* 0x000fe200048070ff */
[----:B------:R-:W-:-:S04]  /*4a2e0*/  @!P5 IMAD.MOV.U32 R38, RZ, RZ, R26 ;  /* 0x000000ffff26d224 */ /* 0x000fc800078e001a */
[----:B------:R-:W-:Y:S01]  /*4a2f0*/  @!P5 IMAD.WIDE.U32 R38, R24, 0x180, R38 ;  /* 0x000001801826d825 */ /* 0x000fe200078e0026 */
[----:B------:R1:W-:Y:S01]  /*4a300*/  @!P4 STG.E.U8 desc[UR54][R162.64+0xb1], R49 ;  /* 0x0000b131a200c986 */ /* 0x0003e2000c101136 */
[----:B------:R-:W-:Y:S02]  /*4a310*/  LOP3.LUT P4, RZ, R33, 0x8000000, RZ, 0xc0, !PT ;  /* 0x0800000021ff7812 */ /* 0x000fe4000788c0ff */
[----:B------:R-:W-:Y:S01]  /*4a320*/  @!P5 IMAD R33, R25, 0x180, RZ ;  /* 0x000001801921d824 */ /* 0x000fe200078e02ff */
[----:B0-----:R-:W-:-:S04]  /*4a330*/  @!P5 IADD3 R36, P6, R38, R36, RZ ;  /* 0x000000242624d210 */ /* 0x001fc80007fde0ff */
[--C-:B------:R-:W-:Y:S02]  /*4a340*/  @!P5 IADD3.X R37, R37, R39, R33.reuse, P6, !PT ;  /* 0x000000272525d210 */ /* 0x100fe400037fe421 */
[----:B------:R-:W-:Y:S01]  /*4a350*/  PRMT R33, RZ, 0x7610, R33 ;  /* 0x00007610ff217816 */ /* 0x000fe20000000021 */
[----:B-1----:R-:W4:Y:S05]  /*4a360*/  LDL.LU.64 R162, [R1+0x100] ;  /* 0x0001000001a27983 */ /* 0x002f2a0000300a00 */
[----:B------:R-:W2:Y:S02]  /*4a370*/  @!P5 LDG.E.U8 R33, desc[UR54][R20.64+0xb8] ;  /* 0x0000b8361421d981 */ /* 0x000ea4000c1e1100 */
[----:B--2---:R-:W-:-:S04]  /*4a380*/  LOP3.LUT R33, R33, 0xff, RZ, 0xc0, !PT ;  /* 0x000000ff21217812 */ /* 0x004fc800078ec0ff */
[----:B------:R-:W-:-:S05]  /*4a390*/  F2FP.F16.E4M3.UNPACK_B R33, R33 ;  /* 0x00000021ff21723e */ /* 0x000fca00020006ff */
[----:B------:R-:W-:-:S05]  /*4a3a0*/  HADD2.F32 R33, -RZ, R33.H0_H0 ;  /* 0x20000021ff217230 */ /* 0x000fca0000004100 */
[----:B------:R-:W-:-:S04]  /*4a3b0*/  FMUL R33, R33, UR46 ;  /* 0x0000002e21217c20 */ /* 0x000fc80008400000 */
[----:B------:R-:W-:Y:S02]  /*4a3c0*/  FFMA R33, R159, UR47, R33 ;  /* 0x0000002f9f217c23 */ /* 0x000fe40008000021 */
[----:B------:R-:W2:Y:S04]  /*4a3d0*/  LDL.LU R159, [R1+0x96c] ;  /* 0x00096c00019f7983 */ /* 0x000ea80000300800 */
[----:B------:R-:W2:Y:S01]  /*4a3e0*/  LDL.LU.64 R166, [R1+0xf8] ;  /* 0x0000f80001a67983 */ /* 0x000ea20000300a00 */
        /* <DEDUP_REMOVED lines=11> */
[----:B------:R-:W3:Y:S02]  /*4a4a0*/  @!P5 LDG.E.U8 R33, desc[UR54][R20.64+0xb9] ;  /* 0x0000b9361421d981 */ /* 0x000ee4000c1e1100 */
        /* <DEDUP_REMOVED lines=8> */
[----:B------:R-:W-:Y:S04]  /*4a530*/  @!P5 STG.E.U8 desc[UR54][R36.64+0xb9], R39 ;  /* 0x0000b9272400d986 */ /* 0x000fe8000c101136 */
        /* <DEDUP_REMOVED lines=10> */
[----:B------:R-:W-:-:S03]  /*4a5e0*/  ISETP.LT.OR P5, PT, R30, 0xc1, !P3 ;  /* 0x000000c11e00780c */ /* 0x000fc60005fa1670 */
[----:B0-----:R-:W3:Y:S10]  /*4a5f0*/  LDL.LU R163, [R1+0x974] ;  /* 0x0009740001a37983 */ /* 0x001ef40000300800 */
[----:B------:R-:W0:Y:S01]  /*4a600*/  @!P5 LDC.64 R36, c[0x0][0x5c0] ;  /* 0x00017000ff24db82 */ /* 0x000e220000000a00 */
[----:B----4-:R-:W-:-:S04]  /*4a610*/  LOP3.LUT R33, R33, 0xff, RZ, 0xc0, !PT ;  /* 0x000000ff21217812 */ /* 0x010fc800078ec0ff */
[----:B------:R-:W-:-:S05]  /*4a620*/  F2FP.F16.E4M3.UNPACK_B R33, R33 ;  /* 0x00000021ff21723e */ /* 0x000fca00020006ff */
[----:B------:R-:W-:-:S05]  /*4a630*/  HADD2.F32 R33, -RZ, R33.H0_H0 ;  /* 0x20000021ff217230 */ /* 0x000fca0000004100 */
[----:B------:R-:W-:-:S04]  /*4a640*/  FMUL R33, R33, UR46 ;  /* 0x0000002e21217c20 */ /* 0x000fc80008400000 */
[----:B--2---:R-:W-:Y:S01]  /*4a650*/  FFMA R33, R159, UR47, R33 ;  /* 0x0000002f9f217c23 */ /* 0x004fe20008000021 */
[----:B0-----:R-:W-:Y:S02]  /*4a660*/  @!P5 IADD3 R36, P6, R26, R36, RZ ;  /* 0x000000241a24d210 */ /* 0x001fe40007fde0ff */
[----:B------:R-:W-:Y:S01]  /*4a670*/  LOP3.LUT P2, RZ, R34, 0x20000, RZ, 0xc0, !PT ;  /* 0x0002000022ff7812 */ /* 0x000fe2000784c0ff */
[----:B------:R-:W2:Y:S01]  /*4a680*/  LDL.LU R159, [R1+0x978] ;  /* 0x00097800019f7983 */ /* 0x000ea20000300800 */
[----:B------:R-:W-:Y:S02]  /*4a690*/  F2FP.SATFINITE.E4M3.F32.PACK_AB_MERGE_C R39, RZ, R33, RZ ;  /* 0x00000021ff27723e */ /* 0x000fe400048070ff */
[----:B------:R-:W-:-:S03]  /*4a6a0*/  PRMT R33, RZ, 0x7610, R33 ;  /* 0x00007610ff217816 */ /* 0x000fc60000000021 */
[----:B------:R0:W-:Y:S04]  /*4a6b0*/  @!P4 STG.E.U8 desc[UR54][R166.64+0xb9], R39 ;  /* 0x0000b927a600c986 */ /* 0x0001e8000c101136 */
[----:B------:R-:W4:Y:S01]  /*4a6c0*/  @!P5 LDG.E.U8 R33, desc[UR54][R28.64+0xc0] ;  /* 0x0000c0361c21d981 */ /* 0x000f22000c1e1100 */
        /* <DEDUP_REMOVED lines=8> */
[----:B0-----:R-:W-:-:S05]  /*4a750*/  F2FP.SATFINITE.E4M3.F32.PACK_AB_MERGE_C R39, RZ, R33, RZ ;  /* 0x00000021ff27723e */ /* 0x001fca00048070ff */
[----:B------:R0:W-:Y:S01]  /*4a760*/  @!P5 STG.E.U8 desc[UR54][R36.64+0xc0], R39 ;  /* 0x0000c0272400d986 */ /* 0x0001e2000c101136 */
[----:B------:R-:W-:Y:S02]  /*4a770*/  ISETP.LT.OR P5, PT, R30, 0xc2, !P3 ;  /* 0x000000c21e00780c */ /* 0x000fe40005fa1670 */
[----:B------:R-:W-:-:S11]  /*4a780*/  PRMT R33, RZ, 0x7610, R33 ;  /* 0x00007610ff217816 */ /* 0x000fd60000000021 */
        /* <DEDUP_REMOVED lines=10> */
[----:B------:R-:W-:Y:S02]  /*4a830*/  F2FP.SATFINITE.E4M3.F32.PACK_AB_MERGE_C R39, RZ, R33, RZ ;  /* 0x00000021ff27723e */ /* 0x000fe400048070ff */
[----:B------:R-:W-:-:S03]  /*4a840*/  PRMT R33, RZ, 0x7610, R33 ;  /* 0x00007610ff217816 */ /* 0x000fc60000000021 */
[----:B------:R0:W-:Y:S04]  /*4a850*/  @!P5 STG.E.U8 desc[UR54][R36.64+0xc1], R39 ;  /* 0x0000c1272400d986 */ /* 0x0001e8000c101136 */
[----:B------:R-:W2:Y:S02]  /*4a860*/  @!P2 LDG.E.U8 R33, desc[UR54][R10.64+0xc0] ;  /* 0x0000c0360a21a981 */ /* 0x000ea4000c1e1100 */
[----:B--2---:R-:W-:-:S04]  /*4a870*/  LOP3.LUT R33, R33, 0xff, RZ, 0xc0, !PT ;  /* 0x000000ff21217812 */ /* 0x004fc800078ec0ff */
[----:B------:R-:W-:-:S05]  /*4a880*/  F2FP.F16.E4M3.UNPACK_B R33, R33 ;  /* 0x00000021ff21723e */ /* 0x000fca00020006ff */
[----:B------:R-:W-:-:S05]  /*4a890*/  HADD2.F32 R33, -RZ, R33.H0_H0 ;  /* 0x20000021ff217230 */ /* 0x000fca0000004100 */
[----:B------:R-:W-:-:S04]  /*4a8a0*/  FMUL R33, R33, UR46 ;  /* 0x0000002e21217c20 */ /* 0x000fc80008400000 */
[----:B------:R-:W-:Y:S01]  /*4a8b0*/  FFMA R33, R159, UR47, R33 ;  /* 0x0000002f9f217c23 */ /* 0x000fe20008000021 */
[----:B------:R-:W-:Y:S01]  /*4a8c0*/  ISETP.LT.OR P5, PT, R30, 0xc9, !P3 ;  /* 0x000000c91e00780c */ /* 0x000fe20005fa1670 */
[----:B------:R-:W2:Y:S03]  /*4a8d0*/  LDL.LU R159, [R1+0x984] ;  /* 0x00098400019f7983 */ /* 0x000ea60000300800 */
[----:B------:R-:W-:Y:S02]  /*4a8e0*/  F2FP.SATFINITE.E4M3.F32.PACK_AB_MERGE_C R49, RZ, R33, RZ ;  /* 0x00000021ff31723e */ /* 0x000fe400048070ff */
[----:B------:R-:W-:-:S03]  /*4a8f0*/  PRMT R33, RZ, 0x7610, R33 ;  /* 0x00007610ff217816 */ /* 0x000fc60000000021 */
[----:B------:R-:W-:Y:S04]  /*4a900*/  @!P2 STG.E.U8 desc[UR54][R152.64+0xc0], R49 ;  /* 0x0000c0319800a986 */ /* 0x000fe8000c101136 */
[----:B------:R-:W3:Y:S01]  /*4a910*/  @!P4 LDG.E.U8 R33, desc[UR54][R10.64+0xc1] ;  /* 0x0000c1360a21c981 */ /* 0x000ee2000c1e1100 */
[----:B0-----:R-:W0:Y:S01]  /*4a920*/  @!P5 LDC.64 R36, c[0x0][0x5c0] ;  /* 0x00017000ff24db82 */ /* 0x001e220000000a00 */
[----:B---3--:R-:W-:-:S04]  /*4a930*/  LOP3.LUT R33, R33, 0xff, RZ, 0xc0, !PT ;  /* 0x000000ff21217812 */ /* 0x008fc800078ec0ff */
[----:B------:R-:W-:-:S05]  /*4a940*/  F2FP.F16.E4M3.UNPACK_B R33, R33 ;  /* 0x00000021ff21723e */ /* 0x000fca00020006ff */
[----:B------:R-:W-:-:S05]  /*4a950*/  HADD2.F32 R33, -RZ, R33.H0_H0 ;  /* 0x20000021ff217230 */ /* 0x000fca0000004100 */
[----:B------:R-:W-:-:S04]  /*4a960*/  FMUL R33, R33, UR46 ;  /* 0x0000002e21217c20 */ /* 0x000fc80008400000 */
[----:B------:R-:W-:Y:S01]  /*4a970*/  FFMA R33, R158, UR47, R33 ;  /* 0x0000002f9e217c23 */ /* 0x000fe20008000021 */
[----:B0-----:R-:W-:Y:S02]  /*4a980*/  @!P5 IADD3 R36, P6, R26, R36, RZ ;  /* 0x000000241a24d210 */ /* 0x001fe40007fde0ff */
[----:B------:R-:W-:Y:S01]  /*4a990*/  LOP3.LUT P2, RZ, R34, 0x8000, RZ, 0xc0, !PT ;  /* 0x0000800022ff7812 */ /* 0x000fe2000784c0ff */
[----:B------:R-:W3:Y:S01]  /*4a9a0*/  LDL.LU R158, [R1+0x988] ;  /* 0x00098800019e7983 */ /* 0x000ee20000300800 */
        /* <DEDUP_REMOVED lines=12> */
[----:B0-----:R-:W-:-:S05]  /*4aa70*/  F2FP.SATFINITE.E4M3.F32.PACK_AB_MERGE_C R39, RZ, R33, RZ ;  /* 0x00000021ff27723e */ /* 0x001fca00048070ff */
[----:B------:R0:W-:Y:S01]  /*4aa80*/  @!P5 STG.E.U8 desc[UR54][R36.64+0xc8], R39 ;  /* 0x0000c8272400d986 */ /* 0x0001e2000c101136 */
[----:B------:R-:W-:Y:S02]  /*4aa90*/  ISETP.LT.OR P5, PT, R30, 0xca, !P3 ;  /* 0x000000ca1e00780c */ /* 0x000fe40005fa1670 */
[----:B------:R-:W-:-:S11]  /*4aaa0*/  PRMT R33, RZ, 0x7610, R33 ;  /* 0x00007610ff217816 */ /* 0x000fd60000000021 */
        /* <DEDUP_REMOVED lines=13> */
[----:B------:R-:W3:Y:S02]  /*4ab80*/  @!P2 LDG.E.U8 R33, desc[UR54][R10.64+0xc8] ;  /* 0x0000c8360a21a981 */ /* 0x000ee4000c1e1100 */
[----:B---3--:R-:W-:-:S04]  /*4ab90*/  LOP3.LUT R33, R33, 0xff, RZ, 0xc0, !PT ;  /* 0x000000ff21217812 */ /* 0x008fc800078ec0ff */
[----:B------:R-:W-:-:S05]  /*4aba0*/  F2FP.F16.E4M3.UNPACK_B R33, R33 ;  /* 0x00000021ff21723e */ /* 0x000fca00020006ff */
[----:B------:R-:W-:-:S05]  /*4abb0*/  HADD2.F32 R33, -RZ, R33.H0_H0 ;  /* 0x20000021ff217230 */ /* 0x000fca0000004100 */
[----:B------:R-:W-:-:S04]  /*4abc0*/  FMUL R33, R33, UR46 ;  /* 0x0000002e21217c20 */ /* 0x000fc80008400000 */
[----:B------:R-:W-:Y:S01]  /*4abd0*/  FFMA R33, R158, UR47, R33 ;  /* 0x0000002f9e217c23 */ /* 0x000fe20008000021 */
[----:B------:R-:W-:Y:S01]  /*4abe0*/  ISETP.LT.OR P5, PT, R30, 0xd1, !P3 ;  /* 0x000000d11e00780c */ /* 0x000fe20005fa1670 */
[----:B------:R-:W3:Y:S03]  /*4abf0*/  LDL.LU R158, [R1+0x994] ;  /* 0x00099400019e7983 */ /* 0x000ee60000300800 */
[----:B------:R-:W-:Y:S02]  /*4ac00*/  F2FP.SATFINITE.E4M3.F32.PACK_AB_MERGE_C R49, RZ, R33, RZ ;  /* 0x00000021ff31723e */ /* 0x000fe400048070ff */
[----:B------:R-:W-:-:S03]  /*4ac10*/  PRMT R33, RZ, 0x7610, R33 ;  /* 0x00007610ff217816 */ /* 0x000fc60000000021 */
[----:B------:R-:W-:Y:S04]  /*4ac20*/  @!P2 STG.E.U8 desc[UR54][R142.64+0xc8], R49 ;  /* 0x0000c8318e00a986 */ /* 0x000fe8000c101136 */
[----:B------:R-:W4:Y:S01]  /*4ac30*/  @!P4 LDG.E.U8 R33, desc[UR54][R10.64+0xc9] ;  /* 0x0000c9360a21c981 */ /* 0x000f22000c1e1100 */
[----:B0-----:R-:W0:Y:S01]  /*4ac40*/  @!P5 LDC.64 R36, c[0x0][0x5c0] ;  /* 0x00017000ff24db82 */ /* 0x001e220000000a00 */
[----:B----4-:R-:W-:-:S04]  /*4ac50*/  LOP3.LUT R33, R33, 0xff, RZ, 0xc0, !PT ;  /* 0x000000ff21217812 */ /* 0x010fc800078ec0ff */
[----:B------:R-:W-:-:S05]  /*4ac60*/  F2FP.F16.E4M3.UNPACK_B R33, R33 ;  /* 0x00000021ff21723e */ /* 0x000fca00020006ff */
[----:B------:R-:W-:-:S05]  /*4ac70*/  HADD2.F32 R33, -RZ, R33.H0_H0 ;  /* 0x20000021ff217230 */ /* 0x000fca0000004100 */
[----:B------:R-:W-:-:S04]  /*4ac80*/  FMUL R33, R33, UR46 ;  /* 0x0000002e21217c20 */ /* 0x000fc80008400000 */
[----:B------:R-:W-:Y:S01]  /*4ac90*/  FFMA R33, R163, UR47, R33 ;  /* 0x0000002fa3217c23 */ /* 0x000fe20008000021 */
[----:B0-----:R-:W-:Y:S02]  /*4aca0*/  @!P5 IADD3 R36, P6, R26, R36, RZ ;  /* 0x000000241a24d210 */ /* 0x001fe40007fde0ff */
[----:B------:R-:W-:Y:S01]  /*4acb0*/  LOP3.LUT P2, RZ, R34, 0x200, RZ, 0xc0, !PT ;  /* 0x0000020022ff7812 */ /* 0x000fe2000784c0ff */
[----:B------:R-:W4:Y:S01]  /*4acc0*/  LDL.LU R163, [R1+0x998] ;  /* 0x0009980001a37983 */ /* 0x000f220000300800 */
[----:B------:R-:W-:Y:S02]  /*4acd0*/  F2FP.SATFINITE.E4M3.F32.PACK_AB_MERGE_C R39, RZ, R33, RZ ;  /* 0x00000021ff27723e */ /* 0x000fe400048070ff */
[----:B------:R-:W-:-:S03]  /*4ace0*/  PRMT R33, RZ, 0x7610, R33 ;  /* 0x00007610ff217816 */ /* 0x000fc60000000021 */
[----:B------:R0:W-:Y:S04]  /*4acf0*/  @!P4 STG.E.U8 desc[UR54][R138.64+0xc9], R39 ;  /* 0x0000c9278a00c986 */ /* 0x0001e8000c101136 */
[----:B------:R-:W2:Y:S01]  /*4ad00*/  @!P5 LDG.E.U8 R33, desc[UR54][R28.64+0xd0] ;  /* 0x0000d0361c21d981 */ /* 0x000ea2000c1e1100 */
        /* <DEDUP_REMOVED lines=8> */
[----:B0-----:R-:W-:-:S05]  /*4ad90*/  F2FP.SATFINITE.E4M3.F32.PACK_AB_MERGE_C R39, RZ, R33, RZ ;  /* 0x00000021ff27723e */ /* 0x001fca00048070ff */
[----:B------:R0:W-:Y:S01]  /*4ada0*/  @!P5 STG.E.U8 desc[UR54][R36.64+0xd0], R39 ;  /* 0x0000d0272400d986 */ /* 0x0001e2000c101136 */
[----:B------:R-:W-:Y:S02]  /*4adb0*/  ISETP.LT.OR P5, PT, R30, 0xd2, !P3 ;  /* 0x000000d21e00780c */ /* 0x000fe40005fa1670 */
[----:B------:R-:W-:-:S11]  /*4adc0*/  PRMT R33, RZ, 0x7610, R33 ;  /* 0x00007610ff217816 */ /* 0x000fd60000000021 */
        /* <DEDUP_REMOVED lines=21> */
[----:B------:R-:W-:Y:S02]  /*4af20*/  F2FP.SATFINITE.E4M3.F32.PACK_AB_MERGE_C R49, RZ, R33, RZ ;  /* 0x00000021ff31723e */ /* 0x000fe400048070ff */
[----:B------:R-:W-:-:S03]  /*4af30*/  PRMT R33, RZ, 0x7610, R33 ;  /* 0x00007610ff217816 */ /* 0x000fc60000000021 */
[----:B------:R-:W-:Y:S04]  /*4af40*/  @!P2 STG.E.U8 desc[UR54][R136.64+0xd0], R49 ;  /* 0x0000d0318800a986 */ /* 0x000fe8000c101136 */
[----:B------:R-:W2:Y:S01]  /*4af50*/  @!P4 LDG.E.U8 R33, desc[UR54][R10.64+0xd1] ;  /* 0x0000d1360a21c981 */ /* 0x000ea2000c1e1100 */
[----:B0-----:R-:W0:Y:S01]  /*4af60*/  @!P5 LDC.64 R36, c[0x0][0x5c0] ;  /* 0x00017000ff24db82 */ /* 0x001e220000000a00 */
[----:B--2---:R-:W-:-:S04]  /*4af70*/  LOP3.LUT R33, R33, 0xff, RZ, 0xc0, !PT ;  /* 0x000000ff21217812 */ /* 0x004fc800078ec0ff */
[----:B------:R-:W-:-:S05]  /*4af80*/  F2FP.F16.E4M3.UNPACK_B R33, R33 ;  /* 0x00000021ff21723e */ /* 0x000fca00020006ff */
[----:B------:R-:W-:-:S05]  /*4af90*/  HADD2.F32 R33, -RZ, R33.H0_H0 ;  /* 0x20000021ff217230 */ /* 0x000fca0000004100 */
[----:B------:R-:W-:-:S04]  /*4afa0*/  FMUL R33, R33, UR46 ;  /* 0x0000002e21217c20 */ /* 0x000fc80008400000 */
[----:B------:R-:W-:Y:S01]  /*4afb0*/  FFMA R33, R159, UR47, R33 ;  /* 0x0000002f9f217c23 */ /* 0x000fe20008000021 */
[----:B0-----:R-:W-:Y:S02]  /*4afc0*/  @!P5 IADD3 R36, P6, R26, R36, RZ ;  /* 0x000000241a24d210 */ /* 0x001fe40007fde0ff */
[----:B------:R-:W-:Y:S01]  /*4afd0*/  LOP3.LUT P2, RZ, R34, 0x100, RZ, 0xc0, !PT ;  /* 0x0000010022ff7812 */ /* 0x000fe2000784c0ff */
[----:B------:R-:W2:Y:S01]  /*4afe0*/  LDL.LU R159, [R1+0x9a8] ;  /* 0x0009a800019f7983 */ /* 0x000ea20000300800 */
        /* <DEDUP_REMOVED lines=50> */
[----:B------:R-:W-:Y:S02]  /*4b310*/  F2FP.SATFINITE.E4M3.F32.PACK_AB_MERGE_C R29, RZ, R28, RZ ;  /* 0x0000001cff1d723e */ /* 0x000fe400048070ff */
[----:B------:R-:W-:-:S03]  /*4b320*/  PRMT R28, RZ, 0x7610, R28 ;  /* 0x00007610ff1c7816 */ /* 0x000fc6000000001c */
        /* <DEDUP_REMOVED lines=8> */
[----:B------:R-:W-:Y:S02]  /*4b3b0*/  LOP3.LUT P4, RZ, R2, 0x80, RZ, 0xc0, !PT ;  /* 0x0000008002ff7812 */ /* 0x000fe4000788c0ff */
[----:B-1----:R-:W-:Y:S01]  /*4b3c0*/  PRMT R33, RZ, 0x7610, R33 ;  /* 0x00007610ff217816 */ /* 0x002fe20000000021 */
[----:B------:R-:W4:Y:S01]  /*4b3d0*/  LDL.LU R163, [R1+0x9bc] ;  /* 0x0009bc0001a37983 */ /* 0x000f220000300800 */
[----:B------:R-:W-:-:S05]  /*4b3e0*/  F2FP.SATFINITE.E4M3.F32.PACK_AB_MERGE_C R11, RZ, R28, RZ ;  /* 0x0000001cff0b723e */ /* 0x000fca00048070ff */
[----:B------:R1:W-:Y:S04]  /*4b3f0*/  @!P6 STG.E.U8 desc[UR54][R84.64+0xc0], R11 ;  /* 0x0000c00b5400e986 */ /* 0x0003e8000c101136 */
[----:B------:R-:W2:Y:S01]  /*4b400*/  @!P5 LDG.E.U8 R10, desc[UR54][R12.64+0xc1] ;  /* 0x0000c1360c0ad981 */ /* 0x000ea2000c1e1100 */
[----:B------:R-:W-:Y:S02]  /*4b410*/  PRMT R28, RZ, 0x7610, R28 ;  /* 0x00007610ff1c7816 */ /* 0x000fe4000000001c */
[----:B--2---:R-:W-:-:S04]  /*4b420*/  LOP3.LUT R10, R10, 0xff, RZ, 0xc0, !PT ;  /* 0x000000ff0a0a7812 */ /* 0x004fc800078ec0ff */
[----:B------:R-:W-:-:S05]  /*4b430*/  F2FP.F16.E4M3.UNPACK_B R10, R10 ;  /* 0x0000000aff0a723e */ /* 0x000fca00020006ff */
[----:B------:R-:W-:-:S05]  /*4b440*/  HADD2.F32 R10, -RZ, R10.H0_H0 ;  /* 0x2000000aff0a7230 */ /* 0x000fca0000004100 */
[----:B------:R-:W-:-:S04]  /*4b450*/  FMUL R10, R10, UR46 ;  /* 0x0000002e0a0a7c20 */ /* 0x000fc80008400000 */
[----:B------:R-:W-:-:S05]  /*4b460*/  FFMA R10, R159, UR47, R10 ;  /* 0x0000002f9f0a7c23 */ /* 0x000fca000800000a */
[----:B------:R-:W-:-:S05]  /*4b470*/  F2FP.SATFINITE.E4M3.F32.PACK_AB_MERGE_C R29, RZ, R10, RZ ;  /* 0x0000000aff1d723e */ /* 0x000fca00048070ff */
[----:B------:R2:W-:Y:S04]  /*4b480*/  @!P5 STG.E.U8 desc[UR54][R82.64+0xc1], R29 ;  /* 0x0000c11d5200d986 */ /* 0x0005e8000c101136 */
[----:B------:R-:W3:Y:S01]  /*4b490*/  @!P3 LDG.E.U8 R28, desc[UR54][R14.64+0xc0] ;  /* 0x0000c0360e1cb981 */ /* 0x000ee2000c1e1100 */
[----:B0-----:R-:W-:Y:S02]  /*4b4a0*/  @!P3 IADD3 R10, P5, R80, R36, RZ ;  /* 0x00000024500ab210 */ /* 0x001fe40007fbe0ff */
[----:B------:R-:W-:Y:S01]  /*4b4b0*/  LOP3.LUT P6, RZ, R2, 0x40000000, RZ, 0xc0, !PT ;  /* 0x4000000002ff7812 */ /* 0x000fe200078cc0ff */
[----:B------:R-:W4:Y:S02]  /*4b4c0*/  LDL.LU R80, [R1+0xa98] ;  /* 0x000a980001507983 */ /* 0x000f240000300800 */
[----:B-1----:R-:W-:-:S02]  /*4b4d0*/  @!P3 IMAD.X R11, R81, 0x1, R37, P5 ;  /* 0x00000001510bb824 */ /* 0x002fc400028e0625 */
[----:B------:R-:W4:Y:S04]  /*4b4e0*/  LDL.LU R81, [R1+0xa94] ;  /* 0x000a940001517983 */ /* 0x000f280000300800 */
[----:B------:R-:W4:Y:S01]  /*4b4f0*/  LDL.LU R159, [R1+0x9c0] ;  /* 0x0009c000019f7983 */ /* 0x000f220000300800 */
[----:B---3--:R-:W-:-:S04]  /*4b500*/  LOP3.LUT R28, R28, 0xff, RZ, 0xc0, !PT ;  /* 0x000000ff1c1c7812 */ /* 0x008fc800078ec0ff */
[----:B------:R-:W-:-:S05]  /*4b510*/  F2FP.F16.E4M3.UNPACK_B R28, R28 ;  /* 0x0000001cff1c723e */ /* 0x000fca00020006ff */
[----:B------:R-:W-:-:S05]  /*4b520*/  HADD2.F32 R28, -RZ, R28.H0_H0 ;  /* 0x2000001cff1c7230 */ /* 0x000fca0000004100 */
[----:B------:R-:W-:-:S04]  /*4b530*/  FMUL R28, R28, UR46 ;  /* 0x0000002e1c1c7c20 */ /* 0x000fc80008400000 */
[----:B------:R-:W-:-:S05]  /*4b540*/  FFMA R28, R158, UR47, R28 ;  /* 0x0000002f9e1c7c23 */ /* 0x000fca000800001c */
[----:B------:R-:W-:Y:S02]  /*4b550*/  F2FP.SATFINITE.E4M3.F32.PACK_AB_MERGE_C R37, RZ, R28, RZ ;  /* 0x0000001cff25723e */ /* 0x000fe400048070ff */
[----:B--2---:R-:W0:Y:S03]  /*4b560*/  @!P4 LDC.64 R28, c[0x0][0x5c0] ;  /* 0x00017000ff1ccb82 */ /* 0x004e260000000a00 */
[----:B------:R1:W-:Y:S04]  /*4b570*/  @!P3 STG.E.U8 desc[UR54][R10.64+0xc0], R37 ;  /* 0x0000c0250a00b986 */ /* 0x0003e8000c101136 */
[----:B------:R-:W2:Y:S01]  /*4b580*/  @!P4 LDG.E.U8 R33, desc[UR54][R14.64+0xc1] ;  /* 0x0000c1360e21c981 */ /* 0x000ea2000c1e1100 */
[----:B-1----:R-:W-:-:S02]  /*4b590*/  PRMT R10, RZ, 0x7610, R10 ;  /* 0x00007610ff0a7816 */ /* 0x002fc4000000000a */
[----:B0-----:R-:W-:Y:S02]  /*4b5a0*/  @!P4 IADD3 R28, P5, R8, R28, RZ ;  /* 0x0000001c081cc210 */ /* 0x001fe40007fbe0ff */
[----:B------:R-:W5:Y:S04]  /*4b5b0*/  LDL.LU R8, [R1+0xa90] ;  /* 0x000a900001087983 */ /* 0x000f680000300800 */
[----:B------:R-:W3:Y:S01]  /*4b5c0*/  LDL.LU R158, [R1+0x9c4] ;  /* 0x0009c400019e7983 */ /* 0x000ee20000300800 */
[----:B------:R-:W-:Y:S01]  /*4b5d0*/  @!P4 IMAD.X R29, R6, 0x1, R29, P5 ;  /* 0x00000001061dc824 */ /* 0x000fe200028e061d */
[----:B--2---:R-:W-:Y:S02]  /*4b5e0*/  LOP3.LUT R33, R33, 0xff, RZ, 0xc0, !PT ;  /* 0x000000ff21217812 */ /* 0x004fe400078ec0ff */
[----:B------:R-:W-:Y:S01]  /*4b5f0*/  LOP3.LUT P3, RZ, R2, 0x20, RZ, 0xc0, !PT ;  /* 0x0000002002ff7812 */ /* 0x000fe2000786c0ff */
[----:B------:R-:W5:Y:S01]  /*4b600*/  LDL.LU R6, [R1+0xa8c] ;  /* 0x000a8c0001067983 */ /* 0x000f620000300800 */
[----:B------:R-:W-:-:S05]  /*4b610*/  F2FP.F16.E4M3.UNPACK_B R33, R33 ;  /* 0x00000021ff21723e */ /* 0x000fca00020006ff */
[----:B------:R-:W-:-:S05]  /*4b620*/  HADD2.F32 R33, -RZ, R33.H0_H0 ;  /* 0x20000021ff217230 */ /* 0x000fca0000004100 */
[----:B------:R-:W-:Y:S01]  /*4b630*/  FMUL R33, R33, UR46 ;  /* 0x0000002e21217c20 */ /* 0x000fe20008400000 */
[----:B------:R-:W-:Y:S01]  /*4b640*/  LOP3.LUT P5, RZ, R2, 0x20000000, RZ, 0xc0, !PT ;  /* 0x2000000002ff7812 */ /* 0x000fe200078ac0ff */
[----:B------:R-:W0:Y:S02]  /*4b650*/  @!P3 LDC.64 R36, c[0x0][0x5c0] ;  /* 0x00017000ff24bb82 */ /* 0x000e240000000a00 */
[----:B----4-:R-:W-:Y:S02]  /*4b660*/  FFMA R33, R163, UR47, R33 ;  /* 0x0000002fa3217c23 */ /* 0x010fe40008000021 */
[----:B------:R-:W2:Y:S03]  /*4b670*/  LDL.LU R163, [R1+0x9c8] ;  /* 0x0009c80001a37983 */ /* 0x000ea60000300800 */
[----:B------:R-:W-:-:S05]  /*4b680*/  F2FP.SATFINITE.E4M3.F32.PACK_AB_MERGE_C R33, RZ, R33, RZ ;  /* 0x00000021ff21723e */ /* 0x000fca00048070ff */
[----:B------:R1:W-:Y:S04]  /*4b690*/  @!P4 STG.E.U8 desc[UR54][R28.64+0xc1], R33 ;  /* 0x0000c1211c00c986 */ /* 0x0003e8000c101136 */
[----:B------:R-:W4:Y:S02]  /*4b6a0*/  @!P6 LDG.E.U8 R10, desc[UR54][R12.64+0xc8] ;  /* 0x0000c8360c0ae981 */ /* 0x000f24000c1e1100 */
[----:B----4-:R-:W-:-:S04]  /*4b6b0*/  LOP3.LUT R10, R10, 0xff, RZ, 0xc0, !PT ;  /* 0x000000ff0a0a7812 */ /* 0x010fc800078ec0ff */
[----:B------:R-:W-:-:S05]  /*4b6c0*/  F2FP.F16.E4M3.UNPACK_B R10, R10 ;  /* 0x0000000aff0a723e */ /* 0x000fca00020006ff */
[----:B------:R-:W-:-:S05]  /*4b6d0*/  HADD2.F32 R10, -RZ, R10.H0_H0 ;  /* 0x2000000aff0a7230 */ /* 0x000fca0000004100 */
[----:B------:R-:W-:-:S04]  /*4b6e0*/  FMUL R10, R10, UR46 ;  /* 0x0000002e0a0a7c20 */ /* 0x000fc80008400000 */
[----:B------:R-:W-:Y:S01]  /*4b6f0*/  FFMA R10, R159, UR47, R10 ;  /* 0x0000002f9f0a7c23 */ /* 0x000fe2000800000a */
[----:B-1----:R-:W-:Y:S02]  /*4b700*/  PRMT R28, RZ, 0x7610, R28 ;  /* 0x00007610ff1c7816 */ /* 0x002fe4000000001c */
[----:B------:R-:W-:Y:S02]  /*4b710*/  LOP3.LUT P4, RZ, R2, 0x2, RZ, 0xc0, !PT ;  /* 0x0000000202ff7812 */ /* 0x000fe4000788c0ff */
[----:B------:R-:W-:Y:S01]  /*4b720*/  PRMT R33, RZ, 0x7610, R33 ;  /* 0x00007610ff217816 */ /* 0x000fe20000000021 */
[----:B------:R-:W4:Y:S01]  /*4b730*/  LDL.LU R159, [R1+0x9cc] ;  /* 0x0009cc00019f7983 */ /* 0x000f220000300800 */
        /* <DEDUP_REMOVED lines=11> */
[----:B------:R-:W2:Y:S01]  /*4b7f0*/  @!P3 LDG.E.U8 R28, desc[UR54][R14.64+0xc8] ;  /* 0x0000c8360e1cb981 */ /* 0x000ea2000c1e1100 */
[----:B0-----:R-:W-:Y:S02]  /*4b800*/  @!P3 IADD3 R10, P5, R5, R36, RZ ;  /* 0x00000024050ab210 */ /* 0x001fe40007fbe0ff */
[----:B------:R-:W-:Y:S01]  /*4b810*/  LOP3.LUT P6, RZ, R2, 0x8000000, RZ, 0xc0, !PT ;  /* 0x0800000002ff7812 */ /* 0x000fe200078cc0ff */
[----:B------:R-:W5:Y:S02]  /*4b820*/  LDL.LU R5, [R1+0xa88] ;  /* 0x000a880001057983 */ /* 0x000f640000300800 */
[----:B-1----:R-:W-:-:S02]  /*4b830*/  @!P3 IMAD.X R11, R4, 0x1, R37, P5 ;  /* 0x00000001040bb824 */ /* 0x002fc400028e0625 */
[----:B------:R-:W5:Y:S04]  /*4b840*/  LDL.LU R4, [R1+0xa84] ;  /* 0x000a840001047983 */ /* 0x000f680000300800 */
[----:B------:R-:W4:Y:S01]  /*4b850*/  LDL.LU R158, [R1+0x9d0] ;  /* 0x0009d000019e7983 */ /* 0x000f220000300800 */
[----:B--2---:R-:W-:-:S04]  /*4b860*/  LOP3.LUT R28, R28, 0xff, RZ, 0xc0, !PT ;  /* 0x000000ff1c1c7812 */ /* 0x004fc800078ec0ff */
[----:B------:R-:W-:-:S05]  /*4b870*/  F2FP.F16.E4M3.UNPACK_B R28, R28 ;  /* 0x0000001cff1c723e */ /* 0x000fca00020006ff */
[----:B------:R-:W-:-:S05]  /*4b880*/  HADD2.F32 R28, -RZ, R28.H0_H0 ;  /* 0x2000001cff1c7230 */ /* 0x000fca0000004100 */
[----:B------:R-:W-:-:S04]  /*4b890*/  FMUL R28, R28, UR46 ;  /* 0x0000002e1c1c7c20 */ /* 0x000fc80008400000 */
[----:B------:R-:W-:Y:S02]  /*4b8a0*/  FFMA R28, R163, UR47, R28 ;  /* 0x0000002fa31c7c23 */ /* 0x000fe4000800001c */
[----:B------:R-:W2:Y:S03]  /*4b8b0*/  LDL.LU R163, [R1+0x9d4] ;  /* 0x0009d40001a37983 */ /* 0x000ea60000300800 */
[----:B------:R-:W-:Y:S02]  /*4b8c0*/  F2FP.SATFINITE.E4M3.F32.PACK_AB_MERGE_C R37, RZ, R28, RZ ;  /* 0x0000001cff25723e */ /* 0x000fe400048070ff */
[----:B---3--:R-:W0:Y:S03]  /*4b8d0*/  @!P4 LDC.64 R28, c[0x0][0x5c0] ;  /* 0x00017000ff1ccb82 */ /* 0x008e260000000a00 */
[----:B------:R1:W-:Y:S04]  /*4b8e0*/  @!P3 STG.E.U8 desc[UR54][R10.64+0xc8], R37 ;  /* 0x0000c8250a00b986 */ /* 0x0003e8000c101136 */
[----:B------:R-:W3:Y:S01]  /*4b8f0*/  @!P4 LDG.E.U8 R33, desc[UR54][R14.64+0xc9] ;  /* 0x0000c9360e21c981 */ /* 0x000ee2000c1e1100 */
[----:B-1----:R-:W-:-:S02]  /*4b900*/  PRMT R10, RZ, 0x7610, R10 ;  /* 0x00007610ff0a7816 */ /* 0x002fc4000000000a */
[----:B0-----:R-:W-:-:S05]  /*4b910*/  @!P4 IADD3 R28, P5, R135, R28, RZ ;  /* 0x0000001c871cc210 */ /* 0x001fca0007fbe0ff */
[----:B------:R-:W-:Y:S01]  /*4b920*/  @!P4 IMAD.X R29, R134, 0x1, R29, P5 ;  /* 0x00000001861dc824 */ /* 0x000fe200028e061d */
        /* <DEDUP_REMOVED lines=11> */
[----:B------:R-:W1:Y:S01]  /*4b9e0*/  @!P3 LDC.64 R36, c[0x0][0x5c0] ;  /* 0x00017000ff24bb82 */ /* 0x000e620000000a00 */
[----:B----4-:R-:W-:-:S04]  /*4b9f0*/  LOP3.LUT R10, R10, 0xff, RZ, 0xc0, !PT ;  /* 0x000000ff0a0a7812 */ /* 0x010fc800078ec0ff */
[----:B------:R-:W-:-:S05]  /*4ba00*/  F2FP.F16.E4M3.UNPACK_B R10, R10 ;  /* 0x0000000aff0a723e */ /* 0x000fca00020006ff */
[----:B------:R-:W-:-:S05]  /*4ba10*/  HADD2.F32 R10, -RZ, R10.H0_H0 ;  /* 0x2000000aff0a7230 */ /* 0x000fca0000004100 */
[----:B------:R-:W-:-:S04]  /*4ba20*/  FMUL R10, R10, UR46 ;  /* 0x0000002e0a0a7c20 */ /* 0x000fc80008400000 */
[----:B------:R-:W-:Y:S01]  /*4ba30*/  FFMA R10, R158, UR47, R10 ;  /* 0x0000002f9e0a7c23 */ /* 0x000fe2000800000a */
[----:B0-----:R-:W-:Y:S02]  /*4ba40*/  PRMT R28, RZ, 0x7610, R28 ;  /* 0x00007610ff1c7816 */ /* 0x001fe4000000001c */
[----:B------:R-:W-:Y:S02]  /*4ba50*/  LOP3.LUT P4, RZ, R0, 0x2000000, RZ, 0xc0, !PT ;  /* 0x0200000000ff7812 */ /* 0x000fe4000788c0ff */
[----:B------:R-:W-:Y:S01]  /*4ba60*/  PRMT R33, RZ, 0x7610, R33 ;  /* 0x00007610ff217816 */ /* 0x000fe20000000021 */
        /* <DEDUP_REMOVED lines=15> */
[----:B-1----:R-:W-:-:S05]  /*4bb60*/  @!P3 IADD3 R10, P5, R125, R36, RZ ;  /* 0x000000247d0ab210 */ /* 0x002fca0007fbe0ff */
[----:B0-----:R-:W-:Y:S01]  /*4bb70*/  @!P3 IMAD.X R11, R124, 0x1, R37, P5 ;  /* 0x000000017c0bb824 */ /* 0x001fe200028e0625 */
[----:B---3--:R-:W-:-:S04]  /*4bb80*/  LOP3.LUT R28, R28, 0xff, RZ, 0xc0, !PT ;  /* 0x000000ff1c1c7812 */ /* 0x008fc800078ec0ff */
[----:B------:R-:W-:-:S05]  /*4bb90*/  F2FP.F16.E4M3.UNPACK_B R28, R28 ;  /* 0x0000001cff1c723e */ /* 0x000fca00020006ff */
[----:B------:R-:W-:-:S05]  /*4bba0*/  HADD2.F32 R28, -RZ, R28.H0_H0 ;  /* 0x2000001cff1c7230 */ /* 0x000fca0000004100 */
[----:B------:R-:W-:-:S04]  /*4bbb0*/  FMUL R28, R28, UR46 ;  /* 0x0000002e1c1c7c20 */ /* 0x000fc80008400000 */
[----:B------:R-:W-:Y:S02]  /*4bbc0*/  FFMA R28, R159, UR47, R28 ;  /* 0x0000002f9f1c7c23 */ /* 0x000fe4000800001c */
[----:B------:R-:W3:Y:S03]  /*4bbd0*/  LDL.LU R159, [R1+0x9e4] ;  /* 0x0009e400019f7983 */ /* 0x000ee60000300800 */
[----:B------:R-:W-:Y:S02]  /*4bbe0*/  F2FP.SATFINITE.E4M3.F32.PACK_AB_MERGE_C R37, RZ, R28, RZ ;  /* 0x0000001cff25723e */ /* 0x000fe400048070ff */
[----:B----4-:R-:W0:Y:S03]  /*4bbf0*/  @!P4 LDC.64 R28, c[0x0][0x5c0] ;  /* 0x00017000ff1ccb82 */ /* 0x010e260000000a00 */
[----:B------:R1:W-:Y:S04]  /*4bc00*/  @!P3 STG.E.U8 desc[UR54][R10.64+0xd0], R37 ;  /* 0x0000d0250a00b986 */ /* 0x0003e8000c101136 */
[----:B------:R-:W4:Y:S01]  /*4bc10*/  @!P4 LDG.E.U8 R33, desc[UR54][R14.64+0xd1] ;  /* 0x0000d1360e21c981 */ /* 0x000f22000c1e1100 */
[----:B-1----:R-:W-:-:S02]  /*4bc20*/  PRMT R10, RZ, 0x7610, R10 ;  /* 0x00007610ff0a7816 */ /* 0x002fc4000000000a */
[----:B0-----:R-:W-:-:S05]  /*4bc30*/  @!P4 IADD3 R28, P5, R121, R28, RZ ;  /* 0x0000001c791cc210 */ /* 0x001fca0007fbe0ff */
[----:B------:R-:W-:Y:S01]  /*4bc40*/  @!P4 IMAD.X R29, R120, 0x1, R29, P5 ;  /* 0x00000001781dc824 */ /* 0x000fe200028e061d */
[----:B----4-:R-:W-:-:S04]  /*4bc50*/  LOP3.LUT R33, R33, 0xff, RZ, 0xc0, !PT ;  /* 0x000000ff21217812 */ /* 0x010fc800078ec0ff */
[----:B------:R-:W-:-:S05]  /*4bc60*/  F2FP.F16.E4M3.UNPACK_B R33, R33 ;  /* 0x00000021ff21723e */ /* 0x000fca00020006ff */
[----:B------:R-:W-:-:S05]  /*4bc70*/  HADD2.F32 R33, -RZ, R33.H0_H0 ;  /* 0x20000021ff217230 */ /* 0x000fca0000004100 */
[----:B------:R-:W-:-:S04]  /*4bc80*/  FMUL R33, R33, UR46 ;  /* 0x0000002e21217c20 */ /* 0x000fc80008400000 */
[----:B------:R-:W-:Y:S01]  /*4bc90*/  FFMA R33, R158, UR47, R33 ;  /* 0x0000002f9e217c23 */ /* 0x000fe20008000021 */
[----:B------:R-:W-:Y:S02]  /*4bca0*/  LOP3.LUT P5, RZ, R2, 0x800000, RZ, 0xc0, !PT ;  /* 0x0080000002ff7812 */ /* 0x000fe400078ac0ff */
[----:B------:R-:W-:Y:S01]  /*4bcb0*/  LOP3.LUT P3, RZ, R0, 0x1000000, RZ, 0xc0, !PT ;  /* 0x0100000000ff7812 */ /* 0x000fe2000786c0ff */
[----:B------:R-:W4:Y:S01]  /*4bcc0*/  LDL.LU R158, [R1+0x9e8] ;  /* 0x0009e800019e7983 */ /* 0x000f220000300800 */
[----:B------:R-:W-:-:S05]  /*4bcd0*/  F2FP.SATFINITE.E4M3.F32.PACK_AB_MERGE_C R33, RZ, R33, RZ ;  /* 0x00000021ff21723e */ /* 0x000fca00048070ff */
[----:B------:R0:W-:Y:S04]  /*4bce0*/  @!P4 STG.E.U8 desc[UR54][R28.64+0xd1], R33 ;  /* 0x0000d1211c00c986 */ /* 0x0001e8000c101136 */
[----:B------:R-:W2:Y:S02]  /*4bcf0*/  @!P6 LDG.E.U8 R10, desc[UR54][R12.64+0xd8] ;  /* 0x0000d8360c0ae981 */ /* 0x000ea4000c1e1100 */
[----:B------:R-:W1:Y:S01]  /*4bd00*/  @!P3 LDC.64 R36, c[0x0][0x5c0] ;  /* 0x00017000ff24bb82 */ /* 0x000e620000000a00 */
[----:B--2---:R-:W-:-:S04]  /*4bd10*/  LOP3.LUT R10, R10, 0xff, RZ, 0xc0, !PT ;  /* 0x000000ff0a0a7812 */ /* 0x004fc800078ec0ff */
[----:B------:R-:W-:-:S05]  /*4bd20*/  F2FP.F16.E4M3.UNPACK_B R10, R10 ;  /* 0x0000000aff0a723e */ /* 0x000fca00020006ff */
[----:B------:R-:W-:-:S05]  /*4bd30*/  HADD2.F32 R10, -RZ, R10.H0_H0 ;  /* 0x2000000aff0a7230 */ /* 0x000fca0000004100 */
[----:B------:R-:W-:-:S04]  /*4bd40*/  FMUL R10, R10, UR46 ;  /* 0x0000002e0a0a7c20 */ /* 0x000fc80008400000 */
[----:B------:R-:W-:Y:S01]  /*4bd50*/  FFMA R10, R163, UR47, R10 ;  /* 0x0000002fa30a7c23 */ /* 0x000fe2000800000a */
[----:B------:R-:W-:Y:S02]  /*4bd60*/  LOP3.LUT P4, RZ, R0, 0x200000, RZ, 0xc0, !PT ;  /* 0x0020000000ff7812 */ /* 0x000fe4000788c0ff */
[----:B0-----:R-:W-:Y:S01]  /*4bd70*/  PRMT R28, RZ, 0x7610, R28 ;  /* 0x00007610ff1c7816 */ /* 0x001fe2000000001c */
[----:B------:R-:W2:Y:S01]  /*4bd80*/  LDL.LU R163, [R1+0x9ec] ;  /* 0x0009ec0001a37983 */ /* 0x000ea20000300800 */
[----:B------:R-:W-:Y:S02]  /*4bd90*/  F2FP.SATFINITE.E4M3.F32.PACK_AB_MERGE_C R11, RZ, R10, RZ ;  /* 0x0000000aff0b723e */ /* 0x000fe400048070ff */
[----:B------:R-:W-:-:S03]  /*4bda0*/  PRMT R10, RZ, 0x7610, R10 ;  /* 0x00007610ff0a7816 */ /* 0x000fc6000000000a */
[----:B------:R0:W-:Y:S04]  /*4bdb0*/  @!P6 STG.E.U8 desc[UR54][R72.64+0xd8], R11 ;  /* 0x0000d80b4800e986 */ /* 0x0001e8000c101136 */
[----:B------:R3:W4:Y:S02]  /*4bdc0*/  @!P5 LDG.E.U8 R10, desc[UR54][R12.64+0xd9] ;  /* 0x0000d9360c0ad981 */ /* 0x000724000c1e1100 */
[----:B---3--:R-:W-:Y:S02]  /*4bdd0*/  PRMT R12, RZ, 0x7610, R12 ;  /* 0x00007610ff0c7816 */ /* 0x008fe4000000000c */
[----:B----4-:R-:W-:-:S04]  /*4bde0*/  LOP3.LUT R10, R10, 0xff, RZ, 0xc0, !PT ;  /* 0x000000ff0a0a7812 */ /* 0x010fc800078ec0ff */
        /* <DEDUP_REMOVED lines=9> */
[----:B-1----:R-:W-:-:S05]  /*4be80*/  @!P3 IADD3 R10, P5, R119, R36, RZ ;  /* 0x00000024770ab210 */ /* 0x002fca0007fbe0ff */
[----:B0-----:R-:W-:Y:S01]  /*4be90*/  @!P3 IMAD.X R11, R54, 0x1, R37, P5 ;  /* 0x00000001360bb824 */ /* 0x001fe200028e0625 */
[----:B--2---:R-:W-:-:S04]  /*4bea0*/  LOP3.LUT R12, R12, 0xff, RZ, 0xc0, !PT ;  /* 0x000000ff0c0c7812 */ /* 0x004fc800078ec0ff */
[----:B------:R-:W-:-:S05]  /*4beb0*/  F2FP.F16.E4M3.UNPACK_B R12, R12 ;  /* 0x0000000cff0c723e */ /* 0x000fca00020006ff */
[----:B------:R-:W-:-:S05]  /*4bec0*/  HADD2.F32 R12, -RZ, R12.H0_H0 ;  /* 0x2000000cff0c7230 */ /* 0x000fca0000004100 */
[----:B------:R-:W-:-:S04]  /*4bed0*/  FMUL R12, R12, UR46 ;  /* 0x0000002e0c0c7c20 */ /* 0x000fc80008400000 */
[----:B------:R-:W-:Y:S02]  /*4bee0*/  FFMA R12, R158, UR47, R12 ;  /* 0x0000002f9e0c7c23 */ /* 0x000fe4000800000c */
[----:B------:R-:W2:Y:S03]  /*4bef0*/  LDL.LU R158, [R1+0x9f4] ;  /* 0x0009f400019e7983 */ /* 0x000ea60000300800 */
[----:B----4-:R-:W-:Y:S02]  /*4bf00*/  F2FP.SATFINITE.E4M3.F32.PACK_AB_MERGE_C R29, RZ, R12, RZ ;  /* 0x0000000cff1d723e */ /* 0x010fe400048070ff */
[----:B------:R-:W0:Y:S03]  /*4bf10*/  @!P4 LDC.64 R12, c[0x0][0x5c0] ;  /* 0x00017000ff0ccb82 */ /* 0x000e260000000a00 */
        /* <DEDUP_REMOVED lines=21> */
[----:B0-----:R-:W-:Y:S02]  /*4c070*/  PRMT R12, RZ, 0x7610, R12 ;  /* 0x00007610ff0c7816 */ /* 0x001fe4000000000c */
[----:B------:R-:W-:Y:S02]  /*4c080*/  LOP3.LUT P4, RZ, R0, 0x20, RZ, 0xc0, !PT ;  /* 0x0000002000ff7812 */ /* 0x000fe4000788c0ff */
[----:B------:R-:W-:Y:S01]  /*4c090*/  PRMT R14, RZ, 0x7610, R14 ;  /* 0x00007610ff0e7816 */ /* 0x000fe2000000000e */
[----:B------:R-:W3:Y:S01]  /*4c0a0*/  LDL.LU R159, [R1+0x9fc] ;  /* 0x0009fc00019f7983 */ /* 0x000ee20000300800 */
        /* <DEDUP_REMOVED lines=12> */
[----:B------:R-:W1:Y:S03]  /*4c170*/  @!P3 LDC.64 R10, c[0x0][0x5c0] ;  /* 0x00017000ff0abb82 */ /* 0x000e660000000a00 */
[----:B------:R3:W-:Y:S04]  /*4c180*/  @!P5 STG.E.U8 desc[UR54][R66.64+0xc1], R13 ;  /* 0x0000c10d4200d986 */ /* 0x0007e8000c101136 */
[----:B------:R-:W4:Y:S01]  /*4c190*/  @!P3 LDG.E.U8 R12, desc[UR54][R18.64+0xc0] ;  /* 0x0000c036120cb981 */ /* 0x000f22000c1e1100 */
[----:B-1----:R-:W-:-:S05]  /*4c1a0*/  @!P3 IADD3 R10, P5, R51, R10, RZ ;  /* 0x0000000a330ab210 */ /* 0x002fca0007fbe0ff */
[----:B------:R-:W-:Y:S01]  /*4c1b0*/  @!P3 IMAD.X R11, R50, 0x1, R11, P5 ;  /* 0x00000001320bb824 */ /* 0x000fe200028e060b */
[----:B----4-:R-:W-:-:S04]  /*4c1c0*/  LOP3.LUT R12, R12, 0xff, RZ, 0xc0, !PT ;  /* 0x000000ff0c0c7812 */ /* 0x010fc800078ec0ff */
[----:B------:R-:W-:-:S05]  /*4c1d0*/  F2FP.F16.E4M3.UNPACK_B R12, R12 ;  /* 0x0000000cff0c723e */ /* 0x000fca00020006ff */
[----:B------:R-:W-:-:S05]  /*4c1e0*/  HADD2.F32 R12, -RZ, R12.H0_H0 ;  /* 0x2000000cff0c7230 */ /* 0x000fca0000004100 */
[----:B------:R-:W-:-:S04]  /*4c1f0*/  FMUL R12, R12, UR46 ;  /* 0x0000002e0c0c7c20 */ /* 0x000fc80008400000 */
[----:B------:R-:W-:Y:S02]  /*4c200*/  FFMA R12, R163, UR47, R12 ;  /* 0x0000002fa30c7c23 */ /* 0x000fe4000800000c */
[----:B------:R-:W4:Y:S03]  /*4c210*/  LDL.LU R163, [R1+0xa04] ;  /* 0x000a040001a37983 */ /* 0x000f260000300800 */
[----:B0-----:R-:W-:Y:S02]  /*4c220*/  F2FP.SATFINITE.E4M3.F32.PACK_AB_MERGE_C R15, RZ, R12, RZ ;  /* 0x0000000cff0f723e */ /* 0x001fe400048070ff */
        /* <DEDUP_REMOVED lines=15> */
[----:B------:R-:W2:Y:S02]  /*4c320*/  @!P6 LDG.E.U8 R10, desc[UR54][R16.64+0xc8] ;  /* 0x0000c836100ae981 */ /* 0x000ea4000c1e1100 */
[----:B--2---:R-:W-:-:S04]  /*4c330*/  LOP3.LUT R10, R10, 0xff, RZ, 0xc0, !PT ;  /* 0x000000ff0a0a7812 */ /* 0x004fc800078ec0ff */
[----:B------:R-:W-:-:S05]  /*4c340*/  F2FP.F16.E4M3.UNPACK_B R10, R10 ;  /* 0x0000000aff0a723e */ /* 0x000fca00020006ff */
[----:B------:R-:W-:-:S05]  /*4c350*/  HADD2.F32 R10, -RZ, R10.H0_H0 ;  /* 0x2000000aff0a7230 */ /* 0x000fca0000004100 */
[----:B------:R-:W-:-:S04]  /*4c360*/  FMUL R10, R10, UR46 ;  /* 0x0000002e0a0a7c20 */ /* 0x000fc80008400000 */
[----:B------:R-:W-:Y:S01]  /*4c370*/  FFMA R10, R158, UR47, R10 ;  /* 0x0000002f9e0a7c23 */ /* 0x000fe2000800000a */
[C---:B------:R-:W-:Y:S02]  /*4c380*/  LOP3.LUT P4, RZ, R7.reuse, 0x200000, RZ, 0xc0, !PT ;  /* 0x0020000007ff7812 */ /* 0x040fe4000788c0ff */
[----:B0-----:R-:W-:Y:S02]  /*4c390*/  PRMT R12, RZ, 0x7610, R12 ;  /* 0x00007610ff0c7816 */ /* 0x001fe4000000000c */
[----:B------:R-:W-:Y:S02]  /*4c3a0*/  LOP3.LUT P3, RZ, R7, 0x400000, RZ, 0xc0, !PT ;  /* 0x0040000007ff7812 */ /* 0x000fe4000786c0ff */
[----:B------:R-:W-:Y:S02]  /*4c3b0*/  PRMT R14, RZ, 0x7610, R14 ;  /* 0x00007610ff0e7816 */ /* 0x000fe4000000000e */
[----:B------:R-:W-:Y:S02]  /*4c3c0*/  F2FP.SATFINITE.E4M3.F32.PACK_AB_MERGE_C R15, RZ, R10, RZ ;  /* 0x0000000aff0f723e */ /* 0x000fe400048070ff */
[----:B------:R-:W-:Y:S01]  /*4c3d0*/  PRMT R10, RZ, 0x7610, R10 ;  /* 0x00007610ff0a7816 */ /* 0x000fe2000000000a */
[----:B------:R-:W2:Y:S04]  /*4c3e0*/  LDL.LU R158, [R1+0xa0c] ;  /* 0x000a0c00019e7983 */ /* 0x000ea80000300800 */
[----:B------:R0:W-:Y:S04]  /*4c3f0*/  @!P6 STG.E.U8 desc[UR54][R64.64+0xc8], R15 ;  /* 0x0000c80f4000e986 */ /* 0x0001e8000c101136 */
        /* <DEDUP_REMOVED lines=9> */
[----:B------:R-:W1:Y:S03]  /*4c490*/  @!P4 LDC.64 R10, c[0x0][0x5c0] ;  /* 0x00017000ff0acb82 */ /* 0x000e660000000a00 */
[----:B------:R2:W-:Y:S04]  /*4c4a0*/  @!P5 STG.E.U8 desc[UR54][R62.64+0xc9], R13 ;  /* 0x0000c90d3e00d986 */ /* 0x0005e8000c101136 */
[----:B------:R-:W3:Y:S01]  /*4c4b0*/  @!P4 LDG.E.U8 R12, desc[UR54][R18.64+0xc8] ;  /* 0x0000c836120cc981 */ /* 0x000ee2000c1e1100 */
[----:B-1----:R-:W-:-:S05]  /*4c4c0*/  @!P4 IADD3 R10, P5, R45, R10, RZ ;  /* 0x0000000a2d0ac210 */ /* 0x002fca0007fbe0ff */
        /* <DEDUP_REMOVED lines=9> */
[----:B--2---:R-:W0:Y:S03]  /*4c560*/  @!P3 LDC.64 R12, c[0x0][0x5c0] ;  /* 0x00017000ff0cbb82 */ /* 0x004e260000000a00 */
[----:B------:R1:W-:Y:S04]  /*4c570*/  @!P4 STG.E.U8 desc[UR54][R10.64+0xc8], R15 ;  /* 0x0000c80f0a00c986 */ /* 0x0003e8000c101136 */
[----:B------:R-:W2:Y:S01]  /*4c580*/  @!P3 LDG.E.U8 R14, desc[UR54][R18.64+0xc9] ;  /* 0x0000c936120eb981 */ /* 0x000ea2000c1e1100 */
[----:B-1----:R-:W-:-:S02]  /*4c590*/  PRMT R10, RZ, 0x7610, R10 ;  /* 0x00007610ff0a7816 */ /* 0x002fc4000000000a */
        /* <DEDUP_REMOVED lines=23> */
[----:B------:R-:W3:Y:S02]  /*4c710*/  @!P5 LDG.E.U8 R10, desc[UR54][R16.64+0xd1] ;  /* 0x0000d136100ad981 */ /* 0x000ee4000c1e1100 */
[----:B0-----:R-:W0:Y:S01]  /*4c720*/  @!P1 LDC.64 R12, c[0x0][0x5c0] ;  /* 0x00017000ff0c9b82 */ /* 0x001e220000000a00 */
[----:B---3--:R-:W-:-:S04]  /*4c730*/  LOP3.LUT R10, R10, 0xff, RZ, 0xc0, !PT ;  /* 0x000000ff0a0a7812 */ /* 0x008fc800078ec0ff */
[----:B------:R-:W-:-:S05]  /*4c740*/  F2FP.F16.E4M3.UNPACK_B R10, R10 ;  /* 0x0000000aff0a723e */ /* 0x000fca00020006ff */
[----:B------:R-:W-:-:S05]  /*4c750*/  HADD2.F32 R10, -RZ, R10.H0_H0 ;  /* 0x2000000aff0a7230 */ /* 0x000fca0000004100 */
[----:B------:R-:W-:-:S04]  /*4c760*/  FMUL R10, R10, UR46 ;  /* 0x0000002e0a0a7c20 */ /* 0x000fc80008400000 */
[----:B------:R-:W-:Y:S01]  /*4c770*/  FFMA R10, R159, UR47, R10 ;  /* 0x0000002f9f0a7c23 */ /* 0x000fe2000800000a */
[----:B------:R-:W-:Y:S01]  /*4c780*/  LOP3.LUT P6, RZ, R2, 0x4000, RZ, 0xc0, !PT ;  /* 0x0000400002ff7812 */ /* 0x000fe200078cc0ff */
[----:B------:R-:W3:Y:S03]  /*4c790*/  LDL.LU R159, [R1+0xa20] ;  /* 0x000a2000019f7983 */ /* 0x000ee60000300800 */
[----:B------:R-:W-:Y:S02]  /*4c7a0*/  F2FP.SATFINITE.E4M3.F32.PACK_AB_MERGE_C R29, RZ, R10, RZ ;  /* 0x0000000aff1d723e */ /* 0x000fe400048070ff */
[----:B------:R-:W2:Y:S03]  /*4c7b0*/  @!P2 LDC.64 R10, c[0x0][0x5c0] ;  /* 0x00017000ff0aab82 */ /* 0x000ea60000000a00 */
[----:B------:R4:W-:Y:S04]  /*4c7c0*/  @!P5 STG.E.U8 desc[UR54][R58.64+0xd1], R29 ;  /* 0x0000d11d3a00d986 */ /* 0x0009e8000c101136 */
[----:B------:R-:W4:Y:S01]  /*4c7d0*/  @!P2 LDG.E.U8 R14, desc[UR54][R18.64+0xd0] ;  /* 0x0000d036120ea981 */ /* 0x000f22000c1e1100 */
[----:B--2---:R-:W-:-:S05]  /*4c7e0*/  @!P2 IADD3 R10, P3, R41, R10, RZ ;  /* 0x0000000a290aa210 */ /* 0x004fca0007f7e0ff */
[----:B------:R-:W-:Y:S01]  /*4c7f0*/  @!P2 IMAD.X R11, R40, 0x1, R11, P3 ;  /* 0x00000001280ba824 */ /* 0x000fe200018e060b */
[----:B----4-:R-:W-:-:S04]  /*4c800*/  LOP3.LUT R14, R14, 0xff, RZ, 0xc0, !PT ;  /* 0x000000ff0e0e7812 */ /* 0x010fc800078ec0ff */
[----:B------:R-:W-:-:S05]  /*4c810*/  F2FP.F16.E4M3.UNPACK_B R14, R14 ;  /* 0x0000000eff0e723e */ /* 0x000fca00020006ff */
[----:B------:R-:W-:-:S05]  /*4c820*/  HADD2.F32 R14, -RZ, R14.H0_H0 ;  /* 0x2000000eff0e7230 */ /* 0x000fca0000004100 */
[----:B------:R-:W-:-:S04]  /*4c830*/  FMUL R14, R14, UR46 ;  /* 0x0000002e0e0e7c20 */ /* 0x000fc80008400000 */
[----:B------:R-:W-:Y:S01]  /*4c840*/  FFMA R14, R158, UR47, R14 ;  /* 0x0000002f9e0e7c23 */ /* 0x000fe2000800000e */
[----:B0-----:R-:W-:Y:S02]  /*4c850*/  @!P1 IADD3 R12, P3, R35, R12, RZ ;  /* 0x0000000c230c9210 */ /* 0x001fe40007f7e0ff */
[----:B------:R-:W-:Y:S01]  /*4c860*/  ISETP.GE.AND P5, PT, R9, 0x101, PT ;  /* 0x000001010900780c */ /* 0x000fe20003fa6270 */
[----:B------:R-:W2:Y:S01]  /*4c870*/  LDL.LU R158, [R1+0xa24] ;  /* 0x000a2400019e7983 */ /* 0x000ea20000300800 */
[----:B-1----:R-:W-:Y:S02]  /*4c880*/  F2FP.SATFINITE.E4M3.F32.PACK_AB_MERGE_C R15, RZ, R14, RZ ;  /* 0x0000000eff0f723e */ /* 0x002fe400048070ff */
        /* <DEDUP_REMOVED lines=13> */
[----:B------:R-:W-:Y:S02]  /*4c960*/  ISETP.LT.OR P2, PT, R30, 0xda, !P5 ;  /* 0x000000da1e00780c */ /* 0x000fe40006f41670 */
[----:B0-----:R-:W-:-:S11]  /*4c970*/  PRMT R10, RZ, 0x7610, R10 ;  /* 0x00007610ff0a7816 */ /* 0x001fd6000000000a */
[----:B-1----:R-:W0:Y:S01]  /*4c980*/  @!P2 LDC.64 R12, c[0x0][0x5c0] ;  /* 0x00017000ff0cab82 */ /* 0x002e220000000a00 */
[----:B----4-:R-:W-:-:S04]  /*4c990*/  LOP3.LUT R14, R14, 0xff, RZ, 0xc0, !PT ;  /* 0x000000ff0e0e7812 */ /* 0x010fc800078ec0ff */
[----:B------:R-:W-:-:S05]  /*4c9a0*/  F2FP.F16.E4M3.UNPACK_B R14, R14 ;  /* 0x0000000eff0e723e */ /* 0x000fca00020006ff */
[----:B------:R-:W-:-:S05]  /*4c9b0*/  HADD2.F32 R14, -RZ, R14.H0_H0 ;  /* 0x2000000eff0e7230 */ /* 0x000fca0000004100 */
[----:B------:R-:W-:-:S04]  /*4c9c0*/  FMUL R14, R14, UR46 ;  /* 0x0000002e0e0e7c20 */ /* 0x000fc80008400000 */
[----:B---3--:R-:W-:Y:S02]  /*4c9d0*/  FFMA R14, R159, UR47, R14 ;  /* 0x0000002f9f0e7c23 */ /* 0x008fe4000800000e */
[----:B------:R-:W3:Y:S03]  /*4c9e0*/  LDL.LU R159, [R1+0xa28] ;  /* 0x000a2800019f7983 */ /* 0x000ee60000300800 */
[----:B------:R-:W-:-:S05]  /*4c9f0*/  F2FP.SATFINITE.E4M3.F32.PACK_AB_MERGE_C R15, RZ, R14, RZ ;  /* 0x0000000eff0f723e */ /* 0x000fca00048070ff */
[----:B------:R1:W-:Y:S04]  /*4ca00*/  @!P6 STG.E.U8 desc[UR54][R56.64+0xd8], R15 ;  /* 0x0000d80f3800e986 */ /* 0x0003e8000c101136 */
[----:B------:R-:W4:Y:S01]  /*4ca10*/  @!P2 LDG.E.U8 R10, desc[UR54][R16.64+0xd9] ;  /* 0x0000d936100aa981 */ /* 0x000f22000c1e1100 */
[----:B------:R-:W-:Y:S02]  /*4ca20*/  ISETP.GE.AND P6, PT, R9, 0x109, PT ;  /* 0x000001090900780c */ /* 0x000fe40003fc6270 */
[----:B----4-:R-:W-:-:S04]  /*4ca30*/  LOP3.LUT R10, R10, 0xff, RZ, 0xc0, !PT ;  /* 0x000000ff0a0a7812 */ /* 0x010fc800078ec0ff */
[----:B------:R-:W-:-:S05]  /*4ca40*/  F2FP.F16.E4M3.UNPACK_B R10, R10 ;  /* 0x0000000aff0a723e */ /* 0x000fca00020006ff */
[----:B------:R-:W-:Y:S01]  /*4ca50*/  HADD2.F32 R11, -RZ, R10.H0_H0 ;  /* 0x2000000aff0b7230 */ /* 0x000fe20000004100 */
[----:B0-----:R-:W-:-:S04]  /*4ca60*/  @!P2 IADD3 R10, P1, P3, R26, UR11, R12 ;  /* 0x0000000b1a0aac10 */ /* 0x001fc8000fb3e00c */
[----:B------:R-:W-:Y:S01]  /*4ca70*/  FMUL R12, R11, UR46 ;  /* 0x0000002e0b0c7c20 */ /* 0x000fe20008400000 */
[----:B------:R-:W-:Y:S02]  /*4ca80*/  @!P2 IADD3.X R11, R31, UR10, R13, P1, P3 ;  /* 0x0000000a1f0bac10 */ /* 0x000fe40008fe640d */
[----:B------:R-:W-:Y:S01]  /*4ca90*/  ISETP.LT.OR P1, PT, R30, 0xd9, !P6 ;  /* 0x000000d91e00780c */ /* 0x000fe20007721670 */
[----:B--2---:R-:W-:Y:S01]  /*4caa0*/  FFMA R12, R158, UR47, R12 ;  /* 0x0000002f9e0c7c23 */ /* 0x004fe2000800000c */
[----:B-1----:R-:W-:Y:S02]  /*4cab0*/  IMAD.U32 R15, RZ, RZ, UR8 ;  /* 0x00000008ff0f7e24 */ /* 0x002fe4000f8e00ff */
[----:B------:R-:W-:Y:S01]  /*4cac0*/  IMAD.U32 R14, RZ, RZ, UR7 ;  /* 0x00000007ff0e7e24 */ /* 0x000fe2000f8e00ff */
[----:B------:R-:W-:Y:S01]  /*4cad0*/  ISETP.LT.OR P4, PT, R30, 0xda, !P6 ;  /* 0x000000da1e00780c */ /* 0x000fe20007781670 */
[----:B------:R-:W2:Y:S01]  /*4cae0*/  LDL.LU R158, [R1+0xa2c] ;  /* 0x000a2c00019e7983 */ /* 0x000ea20000300800 */
[----:B------:R-:W-:-:S02]  /*4caf0*/  F2FP.SATFINITE.E4M3.F32.PACK_AB_MERGE_C R13, RZ, R12, RZ ;  /* 0x0000000cff0d723e */ /* 0x000fc400048070ff */
[----:B------:R-:W-:-:S03]  /*4cb00*/  PRMT R12, RZ, 0x7610, R12 ;  /* 0x00007610ff0c7816 */ /* 0x000fc6000000000c */
[----:B------:R0:W-:Y:S04]  /*4cb10*/  @!P2 STG.E.U8 desc[UR54][R10.64+0xd9], R13 ;  /* 0x0000d90d0a00a986 */ /* 0x0001e8000c101136 */
[----:B------:R-:W4:Y:S01]  /*4cb20*/  @!P1 LDG.E.U8 R12, desc[UR54][R18.64+0xd8] ;  /* 0x0000d836120c9981 */ /* 0x000f22000c1e1100 */
[----:B------:R-:W0:Y:S01]  /*4cb30*/  @!P1 LDC.64 R16, c[0x0][0x5c0] ;  /* 0x00017000ff109b82 */ /* 0x000e220000000a00 */
[----:B------:R-:W-:-:S04]  /*4cb40*/  @!P1 IADD3 R15, P2, P3, R15, UR11, R26 ;  /* 0x0000000b0f0f9c10 */ /* 0x000fc8000fb5e01a */
[----:B------:R-:W-:Y:S02]  /*4cb50*/  @!P1 IADD3.X R14, R14, UR10, R31, P2, P3 ;  /* 0x0000000a0e0e9c10 */ /* 0x000fe400097e641f */
[----:B0-----:R-:W-:-:S05]  /*4cb60*/  @!P1 IADD3 R10, P2, R15, R16, RZ ;  /* 0x000000100f0a9210 */ /* 0x001fca0007f5e0ff */
[----:B------:R-:W-:Y:S02]  /*4cb70*/  @!P1 IMAD.X R11, R14, 0x1, R17, P2 ;  /* 0x000000010e0b9824 */ /* 0x000fe400010e0611 */
[----:B------:R-:W0:Y:S01]  /*4cb80*/  @!P4 LDC.64 R16, c[0x0][0x5c0] ;  /* 0x00017000ff10cb82 */ /* 0x000e220000000a00 */
[----:B----4-:R-:W-:-:S04]  /*4cb90*/  LOP3.LUT R12, R12, 0xff, RZ, 0xc0, !PT ;  /* 0x000000ff0c0c7812 */ /* 0x010fc800078ec0ff */
[----:B------:R-:W-:-:S05]  /*4cba0*/  F2FP.F16.E4M3.UNPACK_B R12, R12 ;  /* 0x0000000cff0c723e */ /* 0x000fca00020006ff */
[----:B------:R-:W-:-:S05]  /*4cbb0*/  HADD2.F32 R12, -RZ, R12.H0_H0 ;  /* 0x2000000cff0c7230 */ /* 0x000fca0000004100 */
[----:B------:R-:W-:-:S04]  /*4cbc0*/  FMUL R12, R12, UR46 ;  /* 0x0000002e0c0c7c20 */ /* 0x000fc80008400000 */
[----:B---3--:R-:W-:Y:S01]  /*4cbd0*/  FFMA R12, R159, UR47, R12 ;  /* 0x0000002f9f0c7c23 */ /* 0x008fe2000800000c */
[----:B------:R-:W-:Y:S02]  /*4cbe0*/  IMAD.U32 R15, RZ, RZ, UR8 ;  /* 0x00000008ff0f7e24 */ /* 0x000fe4000f8e00ff */
[----:B------:R-:W-:Y:S01]  /*4cbf0*/  IMAD.U32 R14, RZ, RZ, UR7 ;  /* 0x00000007ff0e7e24 */ /* 0x000fe2000f8e00ff */
[----:B------:R-:W3:Y:S01]  /*4cc00*/  LDL.LU R159, [R1+0xa30] ;  /* 0x000a3000019f7983 */ /* 0x000ee20000300800 */
[----:B------:R-:W-:Y:S02]  /*4cc10*/  F2FP.SATFINITE.E4M3.F32.PACK_AB_MERGE_C R13, RZ, R12, RZ ;  /* 0x0000000cff0d723e */ /* 0x000fe400048070ff */
[----:B------:R-:W-:-:S03]  /*4cc20*/  PRMT R12, RZ, 0x7610, R12 ;  /* 0x00007610ff0c7816 */ /* 0x000fc6000000000c */
[----:B------:R0:W-:Y:S04]  /*4cc30*/  @!P1 STG.E.U8 desc[UR54][R10.64+0xd8], R13 ;  /* 0x0000d80d0a009986 */ /* 0x0001e8000c101136 */
[----:B------:R-:W4:Y:S01]  /*4cc40*/  @!P4 LDG.E.U8 R12, desc[UR54][R18.64+0xd9] ;  /* 0x0000d936120cc981 */ /* 0x000f22000c1e1100 */
[----:B------:R-:W-:Y:S02]  /*4cc50*/  @!P4 IADD3 R15, P2, P3, R15, UR11, R26 ;  /* 0x0000000b0f0fcc10 */ /* 0x000fe4000fb5e01a */
[----:B------:R-:W-:Y:S02]  /*4cc60*/  ISETP.LT.OR P1, PT, R30, 0xc1, !P0 ;  /* 0x000000c11e00780c */ /* 0x000fe40004721670 */
[----:B------:R-:W-:Y:S02]  /*4cc70*/  @!P4 IADD3.X R14, R14, UR10, R31, P2, P3 ;  /* 0x0000000a0e0ecc10 */ /* 0x000fe400097e641f */
[----:B0-----:R-:W-:-:S05]  /*4cc80*/  @!P4 IADD3 R10, P2, R15, R16, RZ ;  /* 0x000000100f0ac210 */ /* 0x001fca0007f5e0ff */
[----:B------:R-:W-:-:S04]  /*4cc90*/  @!P4 IMAD.X R11, R14, 0x1, R17, P2 ;  /* 0x000000010e0bc824 */ /* 0x000fc800010e0611 */
[----:B------:R-:W0:Y:S01]  /*4cca0*/  @!P1 LDC.64 R16, c[0x0][0x5c0] ;  /* 0x00017000ff109b82 */ /* 0x000e220000000a00 */
[----:B----4-:R-:W-:-:S04]  /*4ccb0*/  LOP3.LUT R12, R12, 0xff, RZ, 0xc0, !PT ;  /* 0x000000ff0c0c7812 */ /* 0x010fc800078ec0ff */
[----:B------:R-:W-:-:S05]  /*4ccc0*/  F2FP.F16.E4M3.UNPACK_B R12, R12 ;  /* 0x0000000cff0c723e */ /* 0x000fca00020006ff */
[----:B------:R-:W-:-:S05]  /*4ccd0*/  HADD2.F32 R12, -RZ, R12.H0_H0 ;  /* 0x2000000cff0c7230 */ /* 0x000fca0000004100 */
[----:B------:R-:W-:-:S04]  /*4cce0*/  FMUL R12, R12, UR46 ;  /* 0x0000002e0c0c7c20 */ /* 0x000fc80008400000 */
[----:B--2---:R-:W-:Y:S01]  /*4ccf0*/  FFMA R12, R158, UR47, R12 ;  /* 0x0000002f9e0c7c23 */ /* 0x004fe2000800000c */
[----:B------:R-:W-:Y:S01]  /*4cd00*/  ISETP.LT.OR P2, PT, R30, 0xc2, !P0 ;  /* 0x000000c21e00780c */ /* 0x000fe20004741670 */
[----:B------:R-:W2:Y:S03]  /*4cd10*/  LDL.LU R158, [R1+0xa34] ;  /* 0x000a3400019e7983 */ /* 0x000ea60000300800 */
[----:B------:R-:W-:Y:S02]  /*4cd20*/  F2FP.SATFINITE.E4M3.F32.PACK_AB_MERGE_C R15, RZ, R12, RZ ;  /* 0x0000000cff0f723e */ /* 0x000fe400048070ff */
[----:B------:R-:W-:-:S03]  /*4cd30*/  PRMT R12, RZ, 0x7610, R12 ;  /* 0x00007610ff0c7816 */ /* 0x000fc6000000000c */
[----:B------:R1:W-:Y:S04]  /*4cd40*/  @!P4 STG.E.U8 desc[UR54][R10.64+0xd9], R15 ;  /* 0x0000d90f0a00c986 */ /* 0x0003e8000c101136 */
[----:B------:R-:W4:Y:S01]  /*4cd50*/  @!P1 LDG.E.U8 R12, desc[UR54][R20.64+0xc0] ;  /* 0x0000c036140c9981 */ /* 0x000f22000c1e1100 */
[----:B-1----:R-:W-:Y:S02]  /*4cd60*/  @!P1 IMAD.MOV.U32 R10, RZ, RZ, R26 ;  /* 0x000000ffff0a9224 */ /* 0x002fe400078e001a */
[----:B------:R-:W-:Y:S01]  /*4cd70*/  @!P1 IMAD.MOV.U32 R11, RZ, RZ, R31 ;  /* 0x000000ffff0b9224 */ /* 0x000fe200078e001f */
[----:B----4-:R-:W-:-:S04]  /*4cd80*/  LOP3.LUT R12, R12, 0xff, RZ, 0xc0, !PT ;  /* 0x000000ff0c0c7812 */ /* 0x010fc800078ec0ff */
[----:B------:R-:W-:-:S05]  /*4cd90*/  F2FP.F16.E4M3.UNPACK_B R12, R12 ;  /* 0x0000000cff0c723e */ /* 0x000fca00020006ff */
[----:B------:R-:W-:-:S05]  /*4cda0*/  HADD2.F32 R12, -RZ, R12.H0_H0 ;  /* 0x2000000cff0c7230 */ /* 0x000fca0000004100 */
[----:B------:R-:W-:Y:S01]  /*4cdb0*/  FMUL R14, R12, UR46 ;  /* 0x0000002e0c0e7c20 */ /* 0x000fe20008400000 */
[----:B------:R-:W-:-:S04]  /*4cdc0*/  @!P1 IMAD.WIDE.U32 R12, R24, 0x180, R10 ;  /* 0x00000180180c9825 */ /* 0x000fc800078e000a */
[----:B------:R-:W-:Y:S02]  /*4cdd0*/  @!P1 IMAD R11, R25, 0x180, RZ ;  /* 0x00000180190b9824 */ /* 0x000fe400078e02ff */
[----:B---3--:R-:W-:Y:S01]  /*4cde0*/  FFMA R14, R159, UR47, R14 ;  /* 0x0000002f9f0e7c23 */ /* 0x008fe2000800000e */
[----:B0-----:R-:W-:Y:S02]  /*4cdf0*/  @!P1 IADD3 R10, P3, R12, R16, RZ ;  /* 0x000000100c0a9210 */ /* 0x001fe40007f7e0ff */
[----:B------:R-:W-:Y:S02]  /*4ce00*/  PRMT R12, RZ, 0x7610, R12 ;  /* 0x00007610ff0c7816 */ /* 0x000fe4000000000c */
[----:B------:R-:W-:Y:S02]  /*4ce10*/  ISETP.GE.AND P6, PT, R9, 0x189, PT ;  /* 0x000001890900780c */ /* 0x000fe40003fc6270 */
[----:B------:R-:W-:Y:S02]  /*4ce20*/  F2FP.SATFINITE.E4M3.F32.PACK_AB_MERGE_C R15, RZ, R14, RZ ;  /* 0x0000000eff0f723e */ /* 0x000fe400048070ff */
[----:B------:R-:W-:Y:S01]  /*4ce30*/  @!P1 IADD3.X R11, R17, R13, R11, P3, !PT ;  /* 0x0000000d110b9210 */ /* 0x000fe20001ffe40b */
[----:B------:R-:W3:Y:S01]  /*4ce40*/  LDL.LU R159, [R1+0xa38] ;  /* 0x000a3800019f7983 */ /* 0x000ee20000300800 */
[----:B------:R-:W0:Y:S01]  /*4ce50*/  @!P2 LDC.64 R16, c[0x0][0x5c0] ;  /* 0x00017000ff10ab82 */ /* 0x000e220000000a00 */
[----:B------:R-:W-:-:S02]  /*4ce60*/  @!P2 IMAD R9, R25, 0x180, RZ ;  /* 0x000001801909a824 */ /* 0x000fc400078e02ff */
[----:B------:R-:W4:Y:S04]  /*4ce70*/  LDL.LU R163, [R1+0xa3c] ;  /* 0x000a3c0001a37983 */ /* 0x000f280000300800 */
[----:B------:R1:W-:Y:S04]  /*4ce80*/  @!P1 STG.E.U8 desc[UR54][R10.64+0xc0], R15 ;  /* 0x0000c00f0a009986 */ /* 0x0003e8000c101136 */
[----:B------:R-:W2:Y:S01]  /*4ce90*/  @!P2 LDG.E.U8 R12, desc[UR54][R20.64+0xc1] ;  /* 0x0000c136140ca981 */ /* 0x000ea2000c1e1100 */
[----:B------:R-:W-:Y:S01]  /*4cea0*/  ISETP.LT.OR P1, PT, R30, 0xc1, !P6 ;  /* 0x000000c11e00780c */ /* 0x000fe20007721670 */
[----:B-1----:R-:W-:-:S02]  /*4ceb0*/  @!P2 IMAD.MOV.U32 R10, RZ, RZ, R26 ;  /* 0x000000ffff0aa224 */ /* 0x002fc400078e001a */
[----:B------:R-:W-:-:S10]  /*4cec0*/  @!P2 IMAD.MOV.U32 R11, RZ, RZ, R31 ;  /* 0x000000ffff0ba224 */ /* 0x000fd400078e001f */
[----:B------:R-:W1:Y:S01]  /*4ced0*/  @!P1 LDC.64 R18, c[0x0][0x5c0] ;  /* 0x00017000ff129b82 */ /* 0x000e620000000a00 */
[----:B--2---:R-:W-:-:S04]  /*4cee0*/  LOP3.LUT R12, R12, 0xff, RZ, 0xc0, !PT ;  /* 0x000000ff0c0c7812 */ /* 0x004fc800078ec0ff */
[----:B------:R-:W-:-:S05]  /*4cef0*/  F2FP.F16.E4M3.UNPACK_B R12, R12 ;  /* 0x0000000cff0c723e */ /* 0x000fca00020006ff */
[----:B------:R-:W-:-:S05]  /*4cf00*/  HADD2.F32 R12, -RZ, R12.H0_H0 ;  /* 0x2000000cff0c7230 */ /* 0x000fca0000004100 */
[----:B------:R-:W-:Y:S01]  /*4cf10*/  FMUL R14, R12, UR46 ;  /* 0x0000002e0c0e7c20 */ /* 0x000fe20008400000 */
[----:B------:R-:W-:-:S04]  /*4cf20*/  @!P2 IMAD.WIDE.U32 R12, R24, 0x180, R10 ;  /* 0x00000180180ca825 */ /* 0x000fc800078e000a */
[----:B------:R-:W-:Y:S01]  /*4cf30*/  FFMA R14, R158, UR47, R14 ;  /* 0x0000002f9e0e7c23 */ /* 0x000fe2000800000e */
[----:B0-----:R-:W-:-:S04]  /*4cf40*/  @!P2 IADD3 R10, P3, R12, R16, RZ ;  /* 0x000000100c0aa210 */ /* 0x001fc80007f7e0ff */
[----:B------:R-:W-:Y:S02]  /*4cf50*/  F2FP.SATFINITE.E4M3.F32.PACK_AB_MERGE_C R15, RZ, R14, RZ ;  /* 0x0000000eff0f723e */ /* 0x000fe400048070ff */
[--C-:B------:R-:W-:Y:S02]  /*4cf60*/  @!P2 IADD3.X R11, R17, R13, R9.reuse, P3, !PT ;  /* 0x0000000d110ba210 */ /* 0x100fe40001ffe409 */
[----:B------:R-:W-:-:S03]  /*4cf70*/  PRMT R9, RZ, 0x7610, R9 ;  /* 0x00007610ff097816 */ /* 0x000fc60000000009 */
[----:B------:R0:W-:Y:S04]  /*4cf80*/  @!P2 STG.E.U8 desc[UR54][R10.64+0xc1], R15 ;  /* 0x0000c10f0a00a986 */ /* 0x0001e8000c101136 */
[----:B------:R-:W2:Y:S01]  /*4cf90*/  @!P1 LDG.E.U8 R9, desc[UR54][R22.64+0xc0] ;  /* 0x0000c03616099981 */ /* 0x000ea2000c1e1100 */
[----:B------:R-:W-:Y:S01]  /*4cfa0*/  @!P1 IMAD R17, R25, 0x180, RZ ;  /* 0x0000018019119824 */ /* 0x000fe200078e02ff */
[----:B------:R-:W-:Y:S01]  /*4cfb0*/  ISETP.LT.OR P2, PT, R30, 0xc2, !P6 ;  /* 0x000000c21e00780c */ /* 0x000fe20007741670 */
[----:B0-----:R-:W-:Y:S02]  /*4cfc0*/  @!P1 IMAD.MOV.U32 R10, RZ, RZ, R26 ;  /* 0x000000ffff0a9224 */ /* 0x001fe400078e001a */
[----:B------:R-:W-:Y:S02]  /*4cfd0*/  @!P1 IMAD.MOV.U32 R11, RZ, RZ, R31 ;  /* 0x000000ffff0b9224 */ /* 0x000fe400078e001f */
[----:B------:R-:W-:-:S04]  /*4cfe0*/  @!P1 IMAD.WIDE.U32 R12, R24, 0x180, R10 ;  /* 0x00000180180c9825 */ /* 0x000fc800078e000a */
[----:B------:R-:W-:Y:S01]  /*4cff0*/  @!P1 IMAD.IADD R10, R13, 0x1, R17 ;  /* 0x000000010d0a9824 */ /* 0x000fe200078e0211 */
[----:B-1----:R-:W-:-:S04]  /*4d000*/  @!P1 IADD3 R12, P3, P4, R12, UR8, R18 ;  /* 0x000000080c0c9c10 */ /* 0x002fc8000fc7e012 */
[----:B------:R-:W-:Y:S02]  /*4d010*/  @!P1 IADD3.X R13, R10, UR7, R19, P3, P4 ;  /* 0x000000070a0d9c10 */ /* 0x000fe40009fe8413 */
[----:B------:R-:W0:Y:S01]  /*4d020*/  @!P2 LDC.64 R18, c[0x0][0x5c0] ;  /* 0x00017000ff12ab82 */ /* 0x000e220000000a00 */
[----:B--2---:R-:W-:-:S04]  /*4d030*/  LOP3.LUT R9, R9, 0xff, RZ, 0xc0, !PT ;  /* 0x000000ff09097812 */ /* 0x004fc800078ec0ff */
[----:B------:R-:W-:-:S05]  /*4d040*/  F2FP.F16.E4M3.UNPACK_B R9, R9 ;  /* 0x00000009ff09723e */ /* 0x000fca00020006ff */
[----:B------:R-:W-:-:S05]  /*4d050*/  HADD2.F32 R9, -RZ, R9.H0_H0 ;  /* 0x20000009ff097230 */ /* 0x000fca0000004100 */
[----:B------:R-:W-:-:S04]  /*4d060*/  FMUL R9, R9, UR46 ;  /* 0x0000002e09097c20 */ /* 0x000fc80008400000 */
[----:B---3--:R-:W-:Y:S01]  /*4d070*/  FFMA R9, R159, UR47, R9 ;  /* 0x0000002f9f097c23 */ /* 0x008fe20008000009 */
[----:B------:R-:W-:Y:S02]  /*4d080*/  @!P2 IMAD.MOV.U32 R10, RZ, RZ, R26 ;  /* 0x000000ffff0aa224 */ /* 0x000fe400078e001a */
[----:B------:R-:W-:Y:S02]  /*4d090*/  @!P2 IMAD.MOV.U32 R11, RZ, RZ, R31 ;  /* 0x000000ffff0ba224 */ /* 0x000fe400078e001f */
[----:B------:R-:W-:Y:S01]  /*4d0a0*/  @!P2 IMAD R17, R25, 0x180, RZ ;  /* 0x000001801911a824 */ /* 0x000fe200078e02ff */
[----:B------:R-:W2:Y:S01]  /*4d0b0*/  LDL.LU R159, [R1+0xa40] ;  /* 0x000a4000019f7983 */ /* 0x000ea20000300800 */
[----:B------:R-:W-:Y:S02]  /*4d0c0*/  F2FP.SATFINITE.E4M3.F32.PACK_AB_MERGE_C R15, RZ, R9, RZ ;  /* 0x00000009ff0f723e */ /* 0x000fe400048070ff */
[----:B------:R-:W-:Y:S01]  /*4d0d0*/  PRMT R9, RZ, 0x7610, R9 ;  /* 0x00007610ff097816 */ /* 0x000fe20000000009 */
[----:B------:R-:W-:Y:S01]  /*4d0e0*/  @!P2 IMAD.WIDE.U32 R10, R24, 0x180, R10 ;  /* 0x00000180180aa825 */ /* 0x000fe200078e000a */
[----:B------:R-:W3:Y:S04]  /*4d0f0*/  LDL.LU R158, [R1+0xa44] ;  /* 0x000a4400019e7983 */ /* 0x000ee80000300800 */
[----:B------:R1:W-:Y:S04]  /*4d100*/  @!P1 STG.E.U8 desc[UR54][R12.64+0xc0], R15 ;  /* 0x0000c00f0c009986 */ /* 0x0003e8000c101136 */
[----:B------:R-:W4:Y:S01]  /*4d110*/  @!P2 LDG.E.U8 R9, desc[UR54][R22.64+0xc1] ;  /* 0x0000c1361609a981 */ /* 0x000f22000c1e1100 */
[----:B------:R-:W-:-:S02]  /*4d120*/  ISETP.LT.OR P1, PT, R30, 0xc9, !P0 ;  /* 0x000000c91e00780c */ /* 0x000fc40004721670 */
[----:B0-----:R-:W-:Y:S01]  /*4d130*/  @!P2 IADD3 R10, P3, P4, R10, UR8, R18 ;  /* 0x000000080a0aac10 */ /* 0x001fe2000fc7e012 */
[----:B-1----:R-:W-:-:S10]  /*4d140*/  @!P2 IMAD.IADD R12, R11, 0x1, R17 ;  /* 0x000000010b0ca824 */ /* 0x002fd400078e0211 */
[----:B------:R-:W0:Y:S01]  /*4d150*/  @!P1 LDC.64 R16, c[0x0][0x5c0] ;  /* 0x00017000ff109b82 */ /* 0x000e220000000a00 */
[----:B------:R-:W-:Y:S02]  /*4d160*/  @!P2 IADD3.X R11, R12, UR7, R19, P3, P4 ;  /* 0x000000070c0bac10 */ /* 0x000fe40009fe8413 */
        /* <DEDUP_REMOVED lines=9> */
[----:B------:R-:W-:Y:S01]  /*4d200*/  ISETP.LT.OR P2, PT, R30, 0xca, !P0 ;  /* 0x000000ca1e00780c */ /* 0x000fe20004741670 */
[----:B-1----:R-:W-:Y:S02]  /*4d210*/  @!P1 IMAD.MOV.U32 R10, RZ, RZ, R26 ;  /* 0x000000ffff0a9224 */ /* 0x002fe400078e001a */
[----:B------:R-:W-:Y:S02]  /*4d220*/  @!P1 IMAD.MOV.U32 R11, RZ, RZ, R31 ;  /* 0x000000ffff0b9224 */ /* 0x000fe400078e001f */
[----:B------:R-:W-:-:S04]  /*4d230*/  @!P1 IMAD.WIDE.U32 R12, R24, 0x180, R10 ;  /* 0x00000180180c9825 */ /* 0x000fc800078e000a */
[----:B------:R-:W-:Y:S01]  /*4d240*/  @!P1 IMAD R11, R25, 0x180, RZ ;  /* 0x00000180190b9824 */ /* 0x000fe200078e02ff */
[----:B0-----:R-:W-:-:S04]  /*4d250*/  @!P1 IADD3 R10, P3, R12, R16, RZ ;  /* 0x000000100c0a9210 */ /* 0x001fc80007f7e0ff */
[----:B------:R-:W-:Y:S02]  /*4d260*/  @!P1 IADD3.X R11, R17, R13, R11, P3, !PT ;  /* 0x0000000d110b9210 */ /* 0x000fe40001ffe40b */
[----:B------:R-:W0:Y:S01]  /*4d270*/  @!P2 LDC.64 R16, c[0x0][0x5c0] ;  /* 0x00017000ff10ab82 */ /* 0x000e220000000a00 */
[----:B----4-:R-:W-:-:S04]  /*4d280*/  LOP3.LUT R9, R9, 0xff, RZ, 0xc0, !PT ;  /* 0x000000ff09097812 */ /* 0x010fc800078ec0ff */
[----:B------:R-:W-:-:S05]  /*4d290*/  F2FP.F16.E4M3.UNPACK_B R9, R9 ;  /* 0x00000009ff09723e */ /* 0x000fca00020006ff */
[----:B------:R-:W-:-:S05]  /*4d2a0*/  HADD2.F32 R9, -RZ, R9.H0_H0 ;  /* 0x20000009ff097230 */ /* 0x000fca0000004100 */
[----:B------:R-:W-:-:S04]  /*4d2b0*/  FMUL R9, R9, UR46 ;  /* 0x0000002e09097c20 */ /* 0x000fc80008400000 */
[----:B--2---:R-:W-:Y:S02]  /*4d2c0*/  FFMA R9, R159, UR47, R9 ;  /* 0x0000002f9f097c23 */ /* 0x004fe40008000009 */
[----:B------:R-:W2:Y:S04]  /*4d2d0*/  LDL.LU R159, [R1+0xa48] ;  /* 0x000a4800019f7983 */ /* 0x000ea80000300800 */
[----:B------:R-:W4:Y:S01]  /*4d2e0*/  LDL.LU R163, [R1+0xa4c] ;  /* 0x000a4c0001a37983 */ /* 0x000f220000300800 */
[----:B------:R-:W-:Y:S02]  /*4d2f0*/  F2FP.SATFINITE.E4M3.F32.PACK_AB_MERGE_C R15, RZ, R9, RZ ;  /* 0x00000009ff0f723e */ /* 0x000fe400048070ff */
[----:B------:R-:W-:-:S03]  /*4d300*/  PRMT R9, RZ, 0x7610, R9 ;  /* 0x00007610ff097816 */ /* 0x000fc60000000009 */
[----:B------:R1:W-:Y:S04]  /*4d310*/  @!P1 STG.E.U8 desc[UR54][R10.64+0xc8], R15 ;  /* 0x0000c80f0a009986 */ /* 0x0003e8000c101136 */
[----:B------:R-:W3:Y:S01]  /*4d320*/  @!P2 LDG.E.U8 R9, desc[UR54][R20.64+0xc9] ;  /* 0x0000c9361409a981 */ /* 0x000ee2000c1e1100 */
[----:B------:R-:W-:Y:S01]  /*4d330*/  ISETP.LT.OR P1, PT, R30, 0xc9, !P6 ;  /* 0x000000c91e00780c */ /* 0x000fe20007721670 */
[----:B-1----:R-:W-:Y:S02]  /*4d340*/  @!P2 IMAD.MOV.U32 R10, RZ, RZ, R26 ;  /* 0x000000ffff0aa224 */ /* 0x002fe400078e001a */
[----:B------:R-:W-:-:S10]  /*4d350*/  @!P2 IMAD.MOV.U32 R11, RZ, RZ, R31 ;  /* 0x000000ffff0ba224 */ /* 0x000fd400078e001f */
[----:B------:R-:W1:Y:S01]  /*4d360*/  @!P1 LDC.64 R18, c[0x0][0x5c0] ;  /* 0x00017000ff129b82 */ /* 0x000e620000000a00 */
[----:B------:R-:W-:-:S04]  /*4d370*/  @!P2 IMAD.WIDE.U32 R12, R24, 0x180, R10 ;  /* 0x00000180180ca825 */ /* 0x000fc800078e000a */
[----:B------:R-:W-:Y:S01]  /*4d380*/  @!P2 IMAD R11, R25, 0x180, RZ ;  /* 0x00000180190ba824 */ /* 0x000fe200078e02ff */
[----:B0-----:R-:W-:-:S04]  /*4d390*/  @!P2 IADD3 R10, P3, R12, R16, RZ ;  /* 0x000000100c0aa210 */ /* 0x001fc80007f7e0ff */
[----:B------:R-:W-:Y:S02]  /*4d3a0*/  @!P2 IADD3.X R11, R17, R13, R11, P3, !PT ;  /* 0x0000000d110ba210 */ /* 0x000fe40001ffe40b */
        /* <DEDUP_REMOVED lines=18> */
[----:B---3--:R-:W-:-:S04]  /*4d4d0*/  LOP3.LUT R9, R9, 0xff, RZ, 0xc0, !PT ;  /* 0x000000ff09097812 */ /* 0x008fc800078ec0ff */
[----:B------:R-:W-:-:S05]  /*4d4e0*/  F2FP.F16.E4M3.UNPACK_B R9, R9 ;  /* 0x00000009ff09723e */ /* 0x000fca00020006ff */
[----:B------:R-:W-:-:S05]  /*4d4f0*/  HADD2.F32 R9, -RZ, R9.H0_H0 ;  /* 0x20000009ff097230 */ /* 0x000fca0000004100 */
[----:B------:R-:W-:-:S04]  /*4d500*/  FMUL R9, R9, UR46 ;  /* 0x0000002e09097c20 */ /* 0x000fc80008400000 */
[----:B--2---:R-:W-:Y:S01]  /*4d510*/  FFMA R9, R159, UR47, R9 ;  /* 0x0000002f9f097c23 */ /* 0x004fe20008000009 */
        /* <DEDUP_REMOVED lines=111> */
[----:B------:R-:W2:Y:S03]  /*4dc10*/  LDL.LU R159, [R1+0xa68] ;  /* 0x000a6800019f7983 */ /* 0x000ea60000300800 */
[----:B------:R-:W-:Y:S02]  /*4dc20*/  F2FP.SATFINITE.E4M3.F32.PACK_AB_MERGE_C R15, RZ, R9, RZ ;  /* 0x00000009ff0f723e */ /* 0x000fe400048070ff */
[----:B------:R-:W-:-:S03]  /*4dc30*/  PRMT R9, RZ, 0x7610, R9 ;  /* 0x00007610ff097816 */ /* 0x000fc60000000009 */
[----:B------:R1:W-:Y:S04]  /*4dc40*/  @!P1 STG.E.U8 desc[UR54][R10.64+0xd8], R15 ;  /* 0x0000d80f0a009986 */ /* 0x0003e8000c101136 */
[----:B------:R-:W4:Y:S01]  /*4dc50*/  @!P0 LDG.E.U8 R9, desc[UR54][R20.64+0xd9] ;  /* 0x0000d93614098981 */ /* 0x000f22000c1e1100 */
        /* <DEDUP_REMOVED lines=8> */
[----:B----4-:R-:W-:-:S04]  /*4dce0*/  LOP3.LUT R9, R9, 0xff, RZ, 0xc0, !PT ;  /* 0x000000ff09097812 */ /* 0x010fc800078ec0ff */
[----:B------:R-:W-:-:S05]  /*4dcf0*/  F2FP.F16.E4M3.UNPACK_B R9, R9 ;  /* 0x00000009ff09723e */ /* 0x000fca00020006ff */
[----:B------:R-:W-:-:S05]  /*4dd00*/  HADD2.F32 R9, -RZ, R9.H0_H0 ;  /* 0x20000009ff097230 */ /* 0x000fca0000004100 */
[----:B------:R-:W-:-:S04]  /*4dd10*/  FMUL R9, R9, UR46 ;  /* 0x0000002e09097c20 */ /* 0x000fc80008400000 */
[----:B---3--:R-:W-:-:S05]  /*4dd20*/  FFMA R9, R158, UR47, R9 ;  /* 0x0000002f9e097c23 */ /* 0x008fca0008000009 */
[----:B------:R-:W-:Y:S02]  /*4dd30*/  F2FP.SATFINITE.E4M3.F32.PACK_AB_MERGE_C R15, RZ, R9, RZ ;  /* 0x00000009ff0f723e */ /* 0x000fe400048070ff */
[----:B------:R-:W-:-:S03]  /*4dd40*/  PRMT R9, RZ, 0x7610, R9 ;  /* 0x00007610ff097816 */ /* 0x000fc60000000009 */
[----:B------:R0:W-:Y:S04]  /*4dd50*/  @!P0 STG.E.U8 desc[UR54][R10.64+0xd9], R15 ;  /* 0x0000d90f0a008986 */ /* 0x0001e8000c101136 */
[----:B------:R-:W3:Y:S01]  /*4dd60*/  @!P1 LDG.E.U8 R9, desc[UR54][R22.64+0xd8] ;  /* 0x0000d83616099981 */ /* 0x000ee2000c1e1100 */
[----:B------:R-:W-:Y:S02]  /*4dd70*/  @!P1 IMAD R17, R25, 0x180, RZ ;  /* 0x0000018019119824 */ /* 0x000fe400078e02ff */
[----:B0-----:R-:W-:Y:S02]  /*4dd80*/  @!P1 IMAD.MOV.U32 R10, RZ, RZ, R26 ;  /* 0x000000ffff0a9224 */ /* 0x001fe400078e001a */
[----:B------:R-:W-:Y:S02]  /*4dd90*/  @!P1 IMAD.MOV.U32 R11, RZ, RZ, R31 ;  /* 0x000000ffff0b9224 */ /* 0x000fe400078e001f */
[----:B------:R-:W-:-:S04]  /*4dda0*/  @!P1 IMAD.WIDE.U32 R12, R24, 0x180, R10 ;  /* 0x00000180180c9825 */ /* 0x000fc800078e000a */
[----:B------:R-:W-:Y:S01]  /*4ddb0*/  @!P1 IMAD.IADD R14, R13, 0x1, R17 ;  /* 0x000000010d0e9824 */ /* 0x000fe200078e0211 */
[----:B-1----:R-:W-:-:S04]  /*4ddc0*/  @!P1 IADD3 R12, P0, P2, R12, UR8, R18 ;  /* 0x000000080c0c9c10 */ /* 0x002fc8000fa1e012 */
[----:B------:R-:W-:Y:S02]  /*4ddd0*/  @!P1 IADD3.X R13, R14, UR7, R19, P0, P2 ;  /* 0x000000070e0d9c10 */ /* 0x000fe400087e4413 */
[----:B------:R-:W-:Y:S01]  /*4dde0*/  ISETP.LT.OR P0, PT, R30, 0xda, !P6 ;  /* 0x000000da1e00780c */ /* 0x000fe20007701670 */
[----:B------:R-:W-:Y:S01]  /*4ddf0*/  BSSY B1, `(.L_x_33) ;  /* 0x000000b000017945 */ /* 0x000fe20003800000 */
[----:B---3--:R-:W-:-:S04]  /*4de00*/  LOP3.LUT R9, R9, 0xff, RZ, 0xc0, !PT ;  /* 0x000000ff09097812 */ /* 0x008fc800078ec0ff */
[----:B------:R-:W-:-:S05]  /*4de10*/  F2FP.F16.E4M3.UNPACK_B R9, R9 ;  /* 0x00000009ff09723e */ /* 0x000fca00020006ff */
[----:B------:R-:W-:-:S05]  /*4de20*/  HADD2.F32 R9, -RZ, R9.H0_H0 ;  /* 0x20000009ff097230 */ /* 0x000fca0000004100 */
[----:B------:R-:W-:-:S04]  /*4de30*/  FMUL R9, R9, UR46 ;  /* 0x0000002e09097c20 */ /* 0x000fc80008400000 */
[----:B--2---:R-:W-:-:S05]  /*4de40*/  FFMA R9, R159, UR47, R9 ;  /* 0x0000002f9f097c23 */ /* 0x004fca0008000009 */
[----:B------:R-:W-:-:S05]  /*4de50*/  F2FP.SATFINITE.E4M3.F32.PACK_AB_MERGE_C R11, RZ, R9, RZ ;  /* 0x00000009ff0b723e */ /* 0x000fca00048070ff */
[----:B------:R0:W-:Y:S01]  /*4de60*/  @!P1 STG.E.U8 desc[UR54][R12.64+0xd8], R11 ;  /* 0x0000d80b0c009986 */ /* 0x0001e2000c101136 */
[----:B------:R-:W-:Y:S01]  /*4de70*/  PRMT R9, RZ, 0x7610, R9 ;  /* 0x00007610ff097816 */ /* 0x000fe20000000009 */
[----:B------:R-:W-:Y:S06]  /*4de80*/  @P0 BRA `(.L_x_34) ;  /* 0x0000000000040947 */ /* 0x000fec0003800000 */
[----:B------:R1:W5:Y:S02]  /*4de90*/  LDG.E.U8 R9, desc[UR54][R22.64+0xd9] ;  /* 0x0000d93616097981 */ /* 0x000364000c1e1100 */
.L_x_34:
[----:B------:R-:W-:Y:S05]  /*4dea0*/  BSYNC B1 ;  /* 0x0000000000017941 */ /* 0x000fea0003800000 */
.L_x_33:
[----:B------:R-:W-:Y:S05]  /*4deb0*/  @P0 BRA `(.L_x_35) ;  /* 0x0000016800840947 */ /* 0x000fea0003800000 */
[----:B------:R-:W2:Y:S01]  /*4dec0*/  LDL.LU R10, [R1+0xa6c] ;  /* 0x000a6c00010a7983 */ /* 0x000ea20000300800 */
[----:B-----5:R-:W-:Y:S01]  /*4ded0*/  LOP3.LUT R9, R9, 0xff, RZ, 0xc0, !PT ;  /* 0x000000ff09097812 */ /* 0x020fe200078ec0ff */
[----:B------:R-:W-:Y:S01]  /*4dee0*/  IMAD.MOV.U32 R30, RZ, RZ, R26 ;  /* 0x000000ffff1e7224 */ /* 0x000fe200078e001a */
[----:B------:R-:W-:Y:S01]  /*4def0*/  ULDC.64 UR12, c[0x0][0x5c0] ;  /* 0x00017000000c7ab9 */ /* 0x000fe20000000a00 */
[----:B------:R-:W-:Y:S01]  /*4df00*/  IMAD R25, R25, 0x180, RZ ;  /* 0x0000018019197824 */ /* 0x000fe200078e02ff */
[----:B------:R-:W-:Y:S01]  /*4df10*/  F2FP.F16.E4M3.UNPACK_B R9, R9 ;  /* 0x00000009ff09723e */ /* 0x000fe200020006ff */
[----:B------:R-:W-:-:S04]  /*4df20*/  IMAD.WIDE.U32 R30, R24, 0x180, R30 ;  /* 0x00000180181e7825 */ /* 0x000fc800078e001e */
[----:B------:R-:W-:Y:S02]  /*4df30*/  HADD2.F32 R9, -RZ, R9.H0_H0 ;  /* 0x20000009ff097230 */ /* 0x000fe40000004100 */
[----:B0-----:R-:W-:Y:S02]  /*4df40*/  IMAD.U32 R11, RZ, RZ, UR12 ;  /* 0x0000000cff0b7e24 */ /* 0x001fe4000f8e00ff */
[----:B------:R-:W-:Y:S02]  /*4df50*/  IMAD.IADD R25, R31, 0x1, R25 ;  /* 0x000000011f197824 */ /* 0x000fe400078e0219 */
[----:B------:R-:W-:Y:S01]  /*4df60*/  FMUL R9, R9, UR46 ;  /* 0x0000002e09097c20 */ /* 0x000fe20008400000 */
[----:B------:R-:W-:-:S03]  /*4df70*/  IADD3 R30, P0, P1, R30, UR8, R11 ;  /* 0x000000081e1e7c10 */ /* 0x000fc6000f91e00b */
[----:B--2---:R-:W-:Y:S01]  /*4df80*/  FFMA R9, R10, UR47, R9 ;  /* 0x0000002f0a097c23 */ /* 0x004fe20008000009 */
[----:B------:R-:W-:-:S04]  /*4df90*/  IMAD.U32 R10, RZ, RZ, UR13 ;  /* 0x0000000dff0a7e24 */ /* 0x000fc8000f8e00ff */
[----:B------:R-:W-:Y:S02]  /*4dfa0*/  F2FP.SATFINITE.E4M3.F32.PACK_AB_MERGE_C R9, RZ, R9, RZ ;  /* 0x00000009ff09723e */ /* 0x000fe400048070ff */
[----:B------:R-:W-:-:S05]  /*4dfb0*/  IADD3.X R31, R25, UR7, R10, P0, P1 ;  /* 0x00000007191f7c10 */ /* 0x000fca00087e240a */
[----:B------:R2:W-:Y:S01]  /*4dfc0*/  STG.E.U8 desc[UR54][R30.64+0xd9], R9 ;  /* 0x0000d9091e007986 */ /* 0x0005e2000c101136 */
[----:B------:R-:W-:Y:S05]  /*4dfd0*/  BRA `(.L_x_35) ;  /* 0x00000168003c7947 */ /* 0x000fea0003800000 */
.L_x_32:
[C---:B------:R-:W-:Y:S01]  /*4dfe0*/  ISETP.GE.AND P4, PT, R9.reuse, 0x1, PT ;  /* 0x000000010900780c */ /* 0x040fe20003f86270 */
[----:B------:R-:W2:Y:S03]  /*4dff0*/  LDL.LU R46, [R1+0x3c0] ;  /* 0x0003c000012e7983 */ /* 0x000ea60000300800 */
[----:B------:R-:W-:Y:S01]  /*4e000*/  ISETP.LT.OR P1, PT, R30, 0x1, !P4 ;  /* 0x000000011e00780c */ /* 0x000fe20006721670 */
[----:B-----5:R-:W-:Y:S01]  /*4e010*/  FMUL R10, R10, UR47 ;  /* 0x0000002f0a0a7c20 */ /* 0x020fe20008400000 */
[----:B------:R-:W-:Y:S02]  /*4e020*/  ISETP.LT.OR P0, PT, R30, 0x2, !P4 ;  /* 0x000000021e00780c */ /* 0x000fe40006701670 */
[----:B------:R-:W-:Y:S01]  /*4e030*/  ISETP.GE.AND P6, PT, R9, 0x9, PT ;  /* 0x000000090900780c */ /* 0x000fe20003fc6270 */
[----:B------:R-:W-:Y:S01]  /*4e040*/  FMUL R32, R11, UR47 ;  /* 0x0000002f0b207c20 */ /* 0x000fe20008400000 */
[----:B------:R-:W-:Y:S01]  /*4e050*/  FMUL R12, R12, UR47 ;  /* 0x0000002f0c0c7c20 */ /* 0x000fe20008400000 */
[----:B------:R-:W-:Y:S01]  /*4e060*/  FMUL R13, R13, UR47 ;  /* 0x0000002f0d0d7c20 */ /* 0x000fe20008400000 */
[----:B------:R-:W-:Y:S01]  /*4e070*/  FMUL R14, R14, UR47 ;  /* 0x0000002f0e0e7c20 */ /* 0x000fe20008400000 */
[----:B------:R-:W-:Y:S01]  /*4e080*/  FMUL R15, R15, UR47 ;  /* 0x0000002f0f0f7c20 */ /* 0x000fe20008400000 */
[----:B------:R-:W-:Y:S01]  /*4e090*/  FMUL R16, R16, UR47 ;  /* 0x0000002f10107c20 */ /* 0x000fe20008400000 */
[----:B------:R-:W-:Y:S01]  /*4e0a0*/  LOP3.LUT R0, R0, 0xfffeffff, RZ, 0xc0, !PT ;  /* 0xfffeffff00007812 */ /* 0x000fe200078ec0ff */
[----:B------:R-:W-:Y:S01]  /*4e0b0*/  FMUL R17, R17, UR47 ;  /* 0x0000002f11117c20 */ /* 0x000fe20008400000 */
[----:B------:R-:W0:Y:S01]  /*4e0c0*/  @!P1 LDC.64 R28, c[0x0][0x5c0] ;  /* 0x00017000ff1c9b82 */ /* 0x000e220000000a00 */
[----:B------:R-:W-:-:S02]  /*4e0d0*/  F2FP.SATFINITE.E4M3.F32.PACK_AB_MERGE_C R10, RZ, R10, RZ ;  /* 0x0000000aff0a723e */ /* 0x000fc400048070ff */
[----:B------:R-:W-:Y:S01]  /*4e0e0*/  LOP3.LUT R7, R7, 0xfffffff7, RZ, 0xc0, !PT ;  /* 0xfffffff707077812 */ /* 0x000fe200078ec0ff */
[----:B------:R-:W-:Y:S01]  /*4e0f0*/  FMUL R18, R18, UR47 ;  /* 0x0000002f12127c20 */ /* 0x000fe20008400000 */
[----:B------:R-:W-:Y:S01]  /*4e100*/  FMUL R19, R19, UR47 ;  /* 0x0000002f13137c20 */ /* 0x000fe20008400000 */
[----:B------:R-:W-:Y:S01]  /*4e110*/  FMUL R20, R20, UR47 ;  /* 0x0000002f14147c20 */ /* 0x000fe20008400000 */
[----:B------:R-:W-:Y:S01]  /*4e120*/  FMUL R21, R21, UR47 ;  /* 0x0000002f15157c20 */ /* 0x000fe20008400000 */
[----:B------:R-:W-:Y:S01]  /*4e130*/  FMUL R22, R22, UR47 ;  /* 0x0000002f16167c20 */ /* 0x000fe20008400000 */
[----:B------:R-:W-:Y:S01]  /*4e140*/  FMUL R23, R23, UR47 ;  /* 0x0000002f17177c20 */ /* 0x000fe20008400000 */
[----:B------:R-:W-:Y:S01]  /*4e150*/  FMUL R232, R232, UR47 ;  /* 0x0000002fe8e87c20 */ /* 0x000fe20008400000 */
[----:B------:R-:W-:Y:S01]  /*4e160*/  FMUL R233, R233, UR47 ;  /* 0x0000002fe9e97c20 */ /* 0x000fe20008400000 */
[----:B------:R-:W-:Y:S01]  /*4e170*/  LOP3.LUT R4, R4, 0xffdfffff, RZ, 0xc0, !PT ;  /* 0xffdfffff04047812 */ /* 0x000fe200078ec0ff */
[----:B------:R-:W4:Y:S01]  /*4e180*/  LDL.LU R44, [R1+0x3c4] ;  /* 0x0003c400012c7983 */ /* 0x000f220000300800 */
[----:B0-----:R-:W-:-:S03]  /*4e190*/  @!P1 IADD3 R28, P2, R26, R28, RZ ;  /* 0x0000001c1a1c9210 */ /* 0x001fc60007f5e0ff */
[----:B------:R-:W3:Y:S01]  /*4e1a0*/  LDL.LU R45, [R1+0x3c8] ;  /* 0x0003c800012d7983 */ /* 0x000ee20000300800 */
[----:B------:R-:W-:Y:S01]  /*4e1b0*/  F2FP.SATFINITE.E4M3.F32.PACK_AB_MERGE_C R32, RZ, R32, RZ ;  /* 0x00000020ff20723e */ /* 0x000fe200048070ff */
[----:B------:R-:W-:Y:S01]  /*4e1c0*/  FMUL R234, R234, UR47 ;  /* 0x0000002feaea7c20 */ /* 0x000fe20008400000 */
[----:B------:R-:W-:Y:S01]  /*4e1d0*/  F2FP.SATFINITE.E4M3.F32.PACK_AB_MERGE_C R12, RZ, R12, RZ ;  /* 0x0000000cff0c723e */ /* 0x000fe200048070ff */
[----:B------:R-:W-:Y:S01]  /*4e1e0*/  @!P1 IMAD.X R29, R31, 0x1, R29, P2 ;  /* 0x000000011f1d9824 */ /* 0x000fe200010e061d */
[----:B------:R-:W-:Y:S01]  /*4e1f0*/  F2FP.SATFINITE.E4M3.F32.PACK_AB_MERGE_C R13, RZ, R13, RZ ;  /* 0x0000000dff0d723e */ /* 0x000fe200048070ff */
[----:B------:R-:W-:Y:S01]  /*4e200*/  FMUL R235, R235, UR47 ;  /* 0x0000002febeb7c20 */ /* 0x000fe20008400000 */
[----:B------:R-:W-:Y:S01]  /*4e210*/  F2FP.SATFINITE.E4M3.F32.PACK_AB_MERGE_C R14, RZ, R14, RZ ;  /* 0x0000000eff0e723e */ /* 0x000fe200048070ff */
[----:B------:R-:W-:Y:S01]  /*4e220*/  FMUL R236, R236, UR47 ;  /* 0x0000002fecec7c20 */ /* 0x000fe20008400000 */
[----:B------:R0:W-:Y:S01]  /*4e230*/  @!P1 STG.E.U8 desc[UR54][R28.64], R10 ;  /* 0x0000000a1c009986 */ /* 0x0001e2000c101136 */
[C---:B------:R-:W-:Y:S01]  /*4e240*/  ISETP.LT.OR P1, PT, R30.reuse, 0x1, !P6 ;  /* 0x000000011e00780c */ /* 0x040fe20007721670 */
[----:B------:R-:W-:Y:S01]  /*4e250*/  FMUL R237, R237, UR47 ;  /* 0x0000002feded7c20 */ /* 0x000fe20008400000 */
[----:B------:R-:W-:-:S02]  /*4e260*/  ISETP.LT.OR P5, PT, R30, 0x11, !P6 ;  /* 0x000000111e00780c */ /* 0x000fc400077a1670 */
[----:B------:R-:W-:Y:S02]  /*4e270*/  F2FP.SATFINITE.E4M3.F32.PACK_AB_MERGE_C R15, RZ, R15, RZ ;  /* 0x0000000fff0f723e */ /* 0x000fe400048070ff */
[----:B------:R-:W-:Y:S02]  /*4e280*/  F2FP.SATFINITE.E4M3.F32.PACK_AB_MERGE_C R16, RZ, R16, RZ ;  /* 0x00000010ff10723e */ /* 0x000fe400048070ff */
[----:B------:R-:W-:Y:S02]  /*4e290*/  @P4 LOP3.LUT R0, R0, 0x10000, RZ, 0xfc, !PT ;  /* 0x0001000000004812 */ /* 0x000fe400078efcff */
[----:B------:R-:W-:Y:S01]  /*4e2a0*/  F2FP.SATFINITE.E4M3.F32.PACK_AB_MERGE_C R17, RZ, R17, RZ ;  /* 0x00000011ff11723e */ /* 0x000fe200048070ff */
[----:B0-----:R-:W0:Y:S01]  /*4e2b0*/  @!P0 LDC.64 R28, c[0x0][0x5c0] ;  /* 0x00017000ff1c8b82 */ /* 0x001e220000000a00 */
[----:B------:R-:W-:Y:S02]  /*4e2c0*/  LOP3.LUT R0, R0, 0xffff7fff, RZ, 0xc0, !PT ;  /* 0xffff7fff00007812 */ /* 0x000fe400078ec0ff */
[----:B------:R-:W-:-:S02]  /*4e2d0*/  F2FP.SATFINITE.E4M3.F32.PACK_AB_MERGE_C R18, RZ, R18, RZ ;  /* 0x00000012ff12723e */ /* 0x000fc400048070ff */
[----:B------:R-:W-:Y:S02]  /*4e2e0*/  @P6 LOP3.LUT R0, R0, 0x8000, RZ, 0xfc, !PT ;  /* 0x0000800000006812 */ /* 0x000fe400078efcff */
[----:B------:R-:W-:Y:S02]  /*4e2f0*/  F2FP.SATFINITE.E4M3.F32.PACK_AB_MERGE_C R19, RZ, R19, RZ ;  /* 0x00000013ff13723e */ /* 0x000fe400048070ff */
[----:B------:R-:W-:Y:S02]  /*4e300*/  F2FP.SATFINITE.E4M3.F32.PACK_AB_MERGE_C R20, RZ, R20, RZ ;  /* 0x00000014ff14723e */ /* 0x000fe400048070ff */
[----:B------:R-:W-:Y:S02]  /*4e310*/  F2FP.SATFINITE.E4M3.F32.PACK_AB_MERGE_C R21, RZ, R21, RZ ;  /* 0x00000015ff15723e */ /* 0x000fe400048070ff */
[----:B------:R-:W-:Y:S02]  /*4e320*/  F2FP.SATFINITE.E4M3.F32.PACK_AB_MERGE_C R22, RZ, R22, RZ ;  /* 0x00000016ff16723e */ /* 0x000fe400048070ff */
[----:B------:R-:W-:-:S02]  /*4e330*/  F2FP.SATFINITE.E4M3.F32.PACK_AB_MERGE_C R23, RZ, R23, RZ ;  /* 0x00000017ff17723e */ /* 0x000fc400048070ff */
[----:B------:R-:W-:Y:S02]  /*4e340*/  F2FP.SATFINITE.E4M3.F32.PACK_AB_MERGE_C R232, RZ, R232, RZ ;  /* 0x000000e8ffe8723e */ /* 0x000fe400048070ff */
[----:B------:R-:W-:Y:S02]  /*4e350*/  F2FP.SATFINITE.E4M3.F32.PACK_AB_MERGE_C R233, RZ, R233, RZ ;  /* 0x000000e9ffe9723e */ /* 0x000fe400048070ff */
[----:B------:R-:W-:Y:S02]  /*4e360*/  F2FP.SATFINITE.E4M3.F32.PACK_AB_MERGE_C R234, RZ, R234, RZ ;  /* 0x000000eaffea723e */ /* 0x000fe400048070ff */
[----:B------:R-:W-:Y:S02]  /*4e370*/  F2FP.SATFINITE.E4M3.F32.PACK_AB_MERGE_C R235, RZ, R235, RZ ;  /* 0x000000ebffeb723e */ /* 0x000fe400048070ff */
[----:B0-----:R-:W-:Y:S02]  /*4e380*/  @!P0 IADD3 R10, P2, R26, R28, RZ ;  /* 0x0000001c1a0a8210 */ /* 0x001fe40007f5e0ff */
[----:B------:R-:W-:-:S02]  /*4e390*/  F2FP.SATFINITE.E4M3.F32.PACK_AB_MERGE_C R236, RZ, R236, RZ ;  /* 0x000000ecffec723e */ /* 0x000fc400048070ff */
[----:B------:R-:W-:Y:S01]  /*4e3a0*/  F2FP.SATFINITE.E4M3.F32.PACK_AB_MERGE_C R237, RZ, R237, RZ ;  /* 0x000000edffed723e */ /* 0x000fe200048070ff */
[----:B------:R-:W-:Y:S01]  /*4e3b0*/  @!P0 IMAD.X R11, R31, 0x1, R29, P2 ;  /* 0x000000011f0b8824 */ /* 0x000fe200010e061d */
[----:B------:R-:W-:-:S04]  /*4e3c0*/  ISETP.LT.OR P2, PT, R30, 0x2, !P6 ;  /* 0x000000021e00780c */ /* 0x000fc80007741670 */
[----:B------:R0:W-:Y:S09]  /*4e3d0*/  @!P0 STG.E.U8 desc[UR54][R10.64+0x1], R32 ;  /* 0x000001200a008986 */ /* 0x0001f2000c101136 */
[----:B------:R-:W1:Y:S08]  /*4e3e0*/  @!P2 LDC.64 R28, c[0x0][0x5c0] ;  /* 0x00017000ff1cab82 */ /* 0x000e700000000a00 */
[----:B0-----:R-:W0:Y:S02]  /*4e3f0*/  @!P1 LDC.64 R10, c[0x0][0x5c0] ;  /* 0x00017000ff0a9b82 */ /* 0x001e240000000a00 */
[----:B0-----:R-:W-:-:S04]  /*4e400*/  @!P1 IADD3 R10, P0, P3, R26, UR8, R10 ;  /* 0x000000081a0a9c10 */ /* 0x001fc8000fb1e00a */
[----:B------:R-:W-:-:S05]  /*4e410*/  @!P1 IADD3.X R11, R31, UR7, R11, P0, P3 ;  /* 0x000000071f0b9c10 */ /* 0x000fca00087e640b */
[----:B------:R1:W-:Y:S01]  /*4e420*/  @!P1 STG.E.U8 desc[UR54][R10.64], R12 ;  /* 0x0000000c0a009986 */ /* 0x0003e2000c101136 */
[----:B------:R-:W-:Y:S02]  /*4e430*/  ISETP.LT.OR P1, PT, R30, 0x9, !P6 ;  /* 0x000000091e00780c */ /* 0x000fe40007721670 */
[----:B-1----:R-:W-:-:S04]  /*4e440*/  @!P2 IADD3 R10, P0, P3, R26, UR8, R28 ;  /* 0x000000081a0aac10 */ /* 0x002fc8000fb1e01c */
[----:B------:R-:W-:Y:S02]  /*4e450*/  @!P2 IADD3.X R11, R31, UR7, R29, P0, P3 ;  /* 0x000000071f0bac10 */ /* 0x000fe400087e641d */
[----:B------:R-:W-:-:S03]  /*4e460*/  ISETP.LT.OR P0, PT, R30, 0xa, !P6 ;  /* 0x0000000a1e00780c */ /* 0x000fc60007701670 */
[----:B------:R0:W-:Y:S02]  /*4e470*/  @!P2 STG.E.U8 desc[UR54][R10.64+0x1], R13 ;  /* 0x0000010d0a00a986 */ /* 0x0001e4000c101136 */
[----:B0-----:R-:W0:Y:S08]  /*4e480*/  @!P1 LDC.64 R12, c[0x0][0x5c0] ;  /* 0x00017000ff0c9b82 */ /* 0x001e300000000a00 */
[----:B------:R-:W1:Y:S01]  /*4e490*/  @!P0 LDC.64 R10, c[0x0][0x5c0] ;  /* 0x00017000ff0a8b82 */ /* 0x000e620000000a00 */
[----:B0-----:R-:W-:-:S04]  /*4e4a0*/  @!P1 IADD3 R28, P2, P3, R26, UR8, R12 ;  /* 0x000000081a1c9c10 */ /* 0x001fc8000fb5e00c */
[----:B------:R-:W-:Y:S02]  /*4e4b0*/  @!P1 IADD3.X R29, R31, UR7, R13, P2, P3 ;  /* 0x000000071f1d9c10 */ /* 0x000fe400097e640d */
[----:B-1----:R-:W-:-:S04]  /*4e4c0*/  @!P0 IADD3 R12, P2, P3, R26, UR8, R10 ;  /* 0x000000081a0c8c10 */ /* 0x002fc8000fb5e00a */
[----:B------:R-:W-:Y:S02]  /*4e4d0*/  @!P0 IADD3.X R13, R31, UR7, R11, P2, P3 ;  /* 0x000000071f0d8c10 */ /* 0x000fe400097e640b */
[----:B------:R-:W-:-:S13]  /*4e4e0*/  ISETP.LT.OR P3, PT, R30, 0x9, !P4 ;  /* 0x000000091e00780c */ /* 0x000fda0006761670 */
[----:B------:R-:W0:Y:S02]  /*4e4f0*/  @!P3 LDC.64 R10, c[0x0][0x5c0] ;  /* 0x00017000ff0abb82 */ /* 0x000e240000000a00 */
[----:B0-----:R-:W-:-:S05]  /*4e500*/  @!P3 IADD3 R10, P2, R26, R10, RZ ;  /* 0x0000000a1a0ab210 */ /* 0x001fca0007f5e0ff */
[----:B------:R-:W-:Y:S01]  /*4e510*/  @!P3 IMAD.X R11, R31, 0x1, R11, P2 ;  /* 0x000000011f0bb824 */ /* 0x000fe200010e060b */
[----:B------:R-:W-:-:S04]  /*4e520*/  ISETP.LT.OR P2, PT, R30, 0xa, !P4 ;  /* 0x0000000a1e00780c */ /* 0x000fc80006741670 */
[----:B------:R0:W-:Y:S09]  /*4e530*/  @!P3 STG.E.U8 desc[UR54][R10.64+0x8], R14 ;  /* 0x0000080e0a00b986 */ /* 0x0001f2000c101136 */
[----:B0-----:R-:W0:Y:S02]  /*4e540*/  @!P2 LDC.64 R10, c[0x0][0x5c0] ;  /* 0x00017000ff0aab82 */ /* 0x001e240000000a00 */
[----:B0-----:R-:W-:-:S05]  /*4e550*/  @!P2 IADD3 R10, P3, R26, R10, RZ ;  /* 0x0000000a1a0aa210 */ /* 0x001fca0007f7e0ff */
[----:B------:R-:W-:-:S05]  /*4e560*/  @!P2 IMAD.X R11, R31, 0x1, R11, P3 ;  /* 0x000000011f0ba824 */ /* 0x000fca00018e060b */
[----:B------:R0:W-:Y:S04]  /*4e570*/  @!P2 STG.E.U8 desc[UR54][R10.64+0x9], R15 ;  /* 0x0000090f0a00a986 */ /* 0x0001e8000c101136 */
[----:B------:R1:W-:Y:S01]  /*4e580*/  @!P1 STG.E.U8 desc[UR54][R28.64+0x8], R16 ;  /* 0x000008101c009986 */ /* 0x0003e2000c101136 */
[----:B------:R-:W-:-:S03]  /*4e590*/  ISETP.LT.OR P1, PT, R30, 0x19, !P6 ;  /* 0x000000191e00780c */ /* 0x000fc60007721670 */
[----:B------:R2:W-:Y:S01]  /*4e5a0*/  @!P0 STG.E.U8 desc[UR54][R12.64+0x9], R17 ;  /* 0x000009110c008986 */ /* 0x0005e2000c101136 */
[----:B0-----:R-:W0:Y:S02]  /*4e5b0*/  @!P5 LDC.64 R10, c[0x0][0x5c0] ;  /* 0x00017000ff0adb82 */ /* 0x001e240000000a00 */
[----:B0-----:R-:W-:-:S04]  /*4e5c0*/  @!P5 IADD3 R34, P2, P3, R26, UR8, R10 ;  /* 0x000000081a22dc10 */ /* 0x001fc8000fb5e00a */
[----:B------:R-:W-:Y:S02]  /*4e5d0*/  @!P5 IADD3.X R35, R31, UR7, R11, P2, P3 ;  /* 0x000000071f23dc10 */ /* 0x000fe400097e640b */
[----:B------:R-:W-:-:S13]  /*4e5e0*/  ISETP.LT.OR P3, PT, R30, 0x12, !P6 ;  /* 0x000000121e00780c */ /* 0x000fda0007761670 */
[----:B------:R-:W0:Y:S01]  /*4e5f0*/  @!P3 LDC.64 R10, c[0x0][0x5c0] ;  /* 0x00017000ff0abb82 */ /* 0x000e220000000a00 */
[----:B------:R-:W-:-:S04]  /*4e600*/  @P3 LOP3.LUT R7, R7, 0x8, RZ, 0xfc, !PT ;  /* 0x0000000807073812 */ /* 0x000fc800078efcff */
[----:B------:R-:W-:-:S04]  /*4e610*/  LOP3.LUT R7, R7, 0xfffffffb, RZ, 0xc0, !PT ;  /* 0xfffffffb07077812 */ /* 0x000fc800078ec0ff */
[----:B------:R-:W-:Y:S02]  /*4e620*/  @P1 LOP3.LUT R7, R7, 0x4, RZ, 0xfc, !PT ;  /* 0x0000000407071812 */ /* 0x000fe400078efcff */
[----:B0-----:R-:W-:-:S04]  /*4e630*/  @!P3 IADD3 R32, P2, P4, R26, UR8, R10 ;  /* 0x000000081a20bc10 */ /* 0x001fc8000fc5e00a */
[----:B------:R-:W-:Y:S02]  /*4e640*/  @!P3 IADD3.X R33, R31, UR7, R11, P2, P4 ;  /* 0x000000071f21bc10 */ /* 0x000fe400097e840b */
[----:B------:R-:W1:Y:S02]  /*4e650*/  @!P1 LDC.64 R10, c[0x0][0x5c0] ;  /* 0x00017000ff0a9b82 */ /* 0x000e640000000a00 */
[----:B-1----:R-:W-:-:S04]  /*4e660*/  @!P1 IADD3 R28, P2, P4, R26, UR8, R10 ;  /* 0x000000081a1c9c10 */ /* 0x002fc8000fc5e00a */
[----:B------:R-:W-:Y:S02]  /*4e670*/  @!P1 IADD3.X R29, R31, UR7, R11, P2, P4 ;  /* 0x000000071f1d9c10 */ /* 0x000fe400097e840b */
[----:B------:R-:W-:Y:S02]  /*4e680*/  ISETP.LT.OR P4, PT, R30, 0x1a, !P6 ;  /* 0x0000001a1e00780c */ /* 0x000fe40007781670 */
[C---:B------:R-:W-:Y:S02]  /*4e690*/  LOP3.LUT P1, RZ, R0.reuse, 0x10000, RZ, 0xc0, !PT ;  /* 0x0001000000ff7812 */ /* 0x040fe4000782c0ff */
[----:B------:R-:W-:-:S09]  /*4e6a0*/  LOP3.LUT R0, R0, 0xfffffffd, RZ, 0xc0, !PT ;  /* 0xfffffffd00007812 */ /* 0x000fd200078ec0ff */
[----:B------:R-:W0:Y:S02]  /*4e6b0*/  @!P4 LDC.64 R10, c[0x0][0x5c0] ;  /* 0x00017000ff0acb82 */ /* 0x000e240000000a00 */
[----:B0-----:R-:W-:-:S04]  /*4e6c0*/  @!P4 IADD3 R16, P0, P2, R26, UR8, R10 ;  /* 0x000000081a10cc10 */ /* 0x001fc8000fa1e00a */
[----:B--2---:R-:W-:Y:S02]  /*4e6d0*/  @!P4 IADD3.X R17, R31, UR7, R11, P0, P2 ;  /* 0x000000071f11cc10 */ /* 0x004fe400087e440b */
[----:B------:R-:W-:-:S13]  /*4e6e0*/  ISETP.LT.OR P0, PT, R30, 0x11, !P1 ;  /* 0x000000111e00780c */ /* 0x000fda0004f01670 */
[----:B------:R-:W0:Y:S02]  /*4e6f0*/  @!P0 LDC.64 R10, c[0x0][0x5c0] ;  /* 0x00017000ff0a8b82 */ /* 0x000e240000000a00 */
[----:B0-----:R-:W-:-:S05]  /*4e700*/  @!P0 IADD3 R10, P2, R26, R10, RZ ;  /* 0x0000000a1a0a8210 */ /* 0x001fca0007f5e0ff */
[----:B------:R-:W-:-:S05]  /*4e710*/  @!P0 IMAD.X R11, R31, 0x1, R11, P2 ;  /* 0x000000011f0b8824 */ /* 0x000fca00010e060b */
[----:B------:R0:W-:Y:S01]  /*4e720*/  @!P0 STG.E.U8 desc[UR54][R10.64+0x10], R18 ;  /* 0x000010120a008986 */ /* 0x0001e2000c101136 */
[----:B------:R-:W-:-:S13]  /*4e730*/  ISETP.LT.OR P0, PT, R30, 0x12, !P1 ;  /* 0x000000121e00780c */ /* 0x000fda0004f01670 */
[----:B0-----:R-:W0:Y:S02]  /*4e740*/  @!P0 LDC.64 R10, c[0x0][0x5c0] ;  /* 0x00017000ff0a8b82 */ /* 0x001e240000000a00 */
[----:B0-----:R-:W-:-:S05]  /*4e750*/  @!P0 IADD3 R10, P2, R26, R10, RZ ;  /* 0x0000000a1a0a8210 */ /* 0x001fca0007f5e0ff */
[----:B------:R-:W-:-:S05]  /*4e760*/  @!P0 IMAD.X R11, R31, 0x1, R11, P2 ;  /* 0x000000011f0b8824 */ /* 0x000fca00010e060b */
[----:B------:R0:W-:Y:S01]  /*4e770*/  @!P0 STG.E.U8 desc[UR54][R10.64+0x11], R19 ;  /* 0x000011130a008986 */ /* 0x0001e2000c101136 */
[----:B------:R-:W-:-:S03]  /*4e780*/  ISETP.GE.AND P0, PT, R9, 0x81, PT ;  /* 0x000000810900780c */ /* 0x000fc60003f06270 */
[----:B------:R-:W-:Y:S01]  /*4e790*/  @!P5 STG.E.U8 desc[UR54][R34.64+0x10], R20 ;  /* 0x000010142200d986 */ /* 0x000fe2000c101136 */
[----:B------:R-:W-:-:S09]  /*4e7a0*/  ISETP.LT.OR P3, PT, R30, 0x1, !P0 ;  /* 0x000000011e00780c */ /* 0x000fd20004761670 */
[----:B------:R-:W-:-:S04]  /*4e7b0*/  @P0 LOP3.LUT R4, R4, 0x200000, RZ, 0xfc, !PT ;  /* 0x0020000004040812 */ /* 0x000fc800078efcff */
[----:B0-----:R-:W0:Y:S01]  /*4e7c0*/  @!P3 LDC.64 R10, c[0x0][0x5c0] ;  /* 0x00017000ff0abb82 */ /* 0x001e220000000a00 */
[----:B------:R-:W-:Y:S02]  /*4e7d0*/  @P3 LOP3.LUT R0, R0, 0x2, RZ, 0xfc, !PT ;  /* 0x0000000200003812 */ /* 0x000fe400078efcff */
[----:B------:R-:W-:Y:S02]  /*4e7e0*/  LOP3.LUT R4, R4, 0x7fffffff, RZ, 0xc0, !PT ;  /* 0x7fffffff04047812 */ /* 0x000fe400078ec0ff */
[----:B------:R-:W-:Y:S02]  /*4e7f0*/  LOP3.LUT R0, R0, 0xfffffffb, RZ, 0xc0, !PT ;  /* 0xfffffffb00007812 */ /* 0x000fe400078ec0ff */
        /* <DEDUP_REMOVED lines=8> */
[----:B------:R-:W-:Y:S02]  /*4e880*/  @P3 LOP3.LUT R0, R0, 0x4, RZ, 0xfc, !PT ;  /* 0x0000000400003812 */ /* 0x000fe400078efcff */
[----:B0-----:R-:W-:-:S04]  /*4e890*/  @!P3 IADD3 R18, P5, P6, R26, UR6, R10 ;  /* 0x000000061a12bc10 */ /* 0x001fc8000febe00a */
[----:B------:R-:W-:Y:S02]  /*4e8a0*/  @!P3 IADD3.X R19, R31, UR5, R11, P5, P6 ;  /* 0x000000051f13bc10 */ /* 0x000fe4000afec40b */
[C---:B------:R-:W-:Y:S02]  /*4e8b0*/  LOP3.LUT P3, RZ, R7.reuse, 0x8, RZ, 0xc0, !PT ;  /* 0x0000000807ff7812 */ /* 0x040fe4000786c0ff */
[----:B------:R-:W-:-:S11]  /*4e8c0*/  LOP3.LUT R7, R7, 0xfffffffe, RZ, 0xc0, !PT ;  /* 0xfffffffe07077812 */ /* 0x000fd600078ec0ff */
[----:B------:R-:W-:Y:S01]  /*4e8d0*/  @!P3 STG.E.U8 desc[UR54][R32.64+0x11], R21 ;  /* 0x000011152000b986 */ /* 0x000fe2000c101136 */
[----:B------:R-:W-:-:S13]  /*4e8e0*/  ISETP.LT.OR P3, PT, R30, 0xa, !P0 ;  /* 0x0000000a1e00780c */ /* 0x000fda0004761670 */
[----:B------:R-:W0:Y:S01]  /*4e8f0*/  @!P3 LDC.64 R10, c[0x0][0x5c0] ;  /* 0x00017000ff0abb82 */ /* 0x000e220000000a00 */
[----:B------:R-:W-:Y:S02]  /*4e900*/  @P3 LOP3.LUT R7, R7, 0x1, RZ, 0xfc, !PT ;  /* 0x0000000107073812 */ /* 0x000fe400078efcff */
[----:B0-----:R-:W-:-:S04]  /*4e910*/  @!P3 IADD3 R36, P5, P6, R26, UR6, R10 ;  /* 0x000000061a24bc10 */ /* 0x001fc8000febe00a */
[----:B------:R-:W-:Y:S02]  /*4e920*/  @!P3 IADD3.X R37, R31, UR5, R11, P5, P6 ;  /* 0x000000051f25bc10 */ /* 0x000fe4000afec40b */
[----:B------:R-:W-:Y:S02]  /*4e930*/  ISETP.LT.OR P5, PT, R30, 0x19, !P1 ;  /* 0x000000191e00780c */ /* 0x000fe40004fa1670 */
[C---:B------:R-:W-:Y:S02]  /*4e940*/  LOP3.LUT P3, RZ, R0.reuse, 0x2, RZ, 0xc0, !PT ;  /* 0x0000000200ff7812 */ /* 0x040fe4000786c0ff */
[----:B------:R-:W-:-:S09]  /*4e950*/  LOP3.LUT R0, R0, 0xfffffff7, RZ, 0xc0, !PT ;  /* 0xfffffff700007812 */ /* 0x000fd200078ec0ff */
[----:B------:R-:W0:Y:S02]  /*4e960*/  @!P5 LDC.64 R10, c[0x0][0x5c0] ;  /* 0x00017000ff0adb82 */ /* 0x000e240000000a00 */
[----:B0-----:R-:W-:-:S05]  /*4e970*/  @!P5 IADD3 R10, P6, R26, R10, RZ ;  /* 0x0000000a1a0ad210 */ /* 0x001fca0007fde0ff */
[----:B------:R-:W-:-:S05]  /*4e980*/  @!P5 IMAD.X R11, R31, 0x1, R11, P6 ;  /* 0x000000011f0bd824 */ /* 0x000fca00030e060b */
[----:B------:R0:W-:Y:S01]  /*4e990*/  @!P5 STG.E.U8 desc[UR54][R10.64+0x18], R22 ;  /* 0x000018160a00d986 */ /* 0x0001e2000c101136 */
[C---:B------:R-:W-:Y:S02]  /*4e9a0*/  ISETP.LT.OR P5, PT, R30.reuse, 0x1a, !P1 ;  /* 0x0000001a1e00780c */ /* 0x040fe40004fa1670 */
[----:B------:R-:W-:-:S11]  /*4e9b0*/  ISETP.LT.OR P1, PT, R30, 0x11, !P0 ;  /* 0x000000111e00780c */ /* 0x000fd60004721670 */
[----:B0-----:R-:W0:Y:S02]  /*4e9c0*/  @!P5 LDC.64 R10, c[0x0][0x5c0] ;  /* 0x00017000ff0adb82 */ /* 0x001e240000000a00 */
[----:B------:R-:W-:-:S04]  /*4e9d0*/  @P1 LOP3.LUT R0, R0, 0x8, RZ, 0xfc, !PT ;  /* 0x0000000800001812 */ /* 0x000fc800078efcff */
[----:B------:R-:W-:Y:S02]  /*4e9e0*/  LOP3.LUT R0, R0, 0xffffffef, RZ, 0xc0, !PT ;  /* 0xffffffef00007812 */ /* 0x000fe400078ec0ff */
[----:B0-----:R-:W-:-:S05]  /*4e9f0*/  @!P5 IADD3 R10, P6, R26, R10, RZ ;  /* 0x0000000a1a0ad210 */ /* 0x001fca0007fde0ff */
[----:B------:R-:W-:-:S05]  /*4ea00*/  @!P5 IMAD.X R11, R31, 0x1, R11, P6 ;  /* 0x000000011f0bd824 */ /* 0x000fca00030e060b */
[----:B------:R0:W-:Y:S02]  /*4ea10*/  @!P5 STG.E.U8 desc[UR54][R10.64+0x19], R23 ;  /* 0x000019170a00d986 */ /* 0x0001e4000c101136 */
[----:B0-----:R-:W0:Y:S02]  /*4ea20*/  @!P1 LDC.64 R10, c[0x0][0x5c0] ;  /* 0x00017000ff0a9b82 */ /* 0x001e240000000a00 */
[----:B0-----:R-:W-:-:S04]  /*4ea30*/  @!P1 IADD3 R42, P5, P6, R26, UR6, R10 ;  /* 0x000000061a2a9c10 */ /* 0x001fc8000febe00a */
[----:B------:R-:W-:Y:S02]  /*4ea40*/  @!P1 IADD3.X R43, R31, UR5, R11, P5, P6 ;  /* 0x000000051f2b9c10 */ /* 0x000fe4000afec40b */
[----:B------:R-:W-:-:S13]  /*4ea50*/  ISETP.LT.OR P1, PT, R30, 0x12, !P0 ;  /* 0x000000121e00780c */ /* 0x000fda0004721670 */
[----:B------:R-:W0:Y:S01]  /*4ea60*/  @!P1 LDC.64 R10, c[0x0][0x5c0] ;  /* 0x00017000ff0a9b82 */ /* 0x000e220000000a00 */
[----:B------:R-:W-:-:S04]  /*4ea70*/  @P1 LOP3.LUT R0, R0, 0x10, RZ, 0xfc, !PT ;  /* 0x0000001000001812 */ /* 0x000fc800078efcff */
[----:B------:R-:W-:Y:S02]  /*4ea80*/  LOP3.LUT R0, R0, 0xffffffbf, RZ, 0xc0, !PT ;  /* 0xffffffbf00007812 */ /* 0x000fe400078ec0ff */
[----:B0-----:R-:W-:-:S04]  /*4ea90*/  @!P1 IADD3 R34, P5, P6, R26, UR6, R10 ;  /* 0x000000061a229c10 */ /* 0x001fc8000febe00a */
[----:B------:R-:W-:Y:S02]  /*4eaa0*/  @!P1 IADD3.X R35, R31, UR5, R11, P5, P6 ;  /* 0x000000051f239c10 */ /* 0x000fe4000afec40b */
[----:B------:R-:W-:Y:S02]  /*4eab0*/  ISETP.LT.OR P6, PT, R30, 0x19, !P0 ;  /* 0x000000191e00780c */ /* 0x000fe400047c1670 */
[C---:B------:R-:W-:Y:S02]  /*4eac0*/  LOP3.LUT P1, RZ, R7.reuse, 0x4, RZ, 0xc0, !PT ;  /* 0x0000000407ff7812 */ /* 0x040fe4000782c0ff */
[----:B------:R-:W-:-:S09]  /*4ead0*/  LOP3.LUT R7, R7, 0xfffffffd, RZ, 0xc0, !PT ;  /* 0xfffffffd07077812 */ /* 0x000fd200078ec0ff */
[----:B------:R-:W0:Y:S01]  /*4eae0*/  @!P6 LDC.64 R10, c[0x0][0x5c0] ;  /* 0x00017000ff0aeb82 */ /* 0x000e220000000a00 */
[----:B------:R-:W-:Y:S01]  /*4eaf0*/  @P6 LOP3.LUT R0, R0, 0x40, RZ, 0xfc, !PT ;  /* 0x0000004000006812 */ /* 0x000fe200078efcff */
[----:B------:R-:W-:Y:S03]  /*4eb00*/  @!P1 STG.E.U8 desc[UR54][R28.64+0x18], R232 ;  /* 0x000018e81c009986 */ /* 0x000fe6000c101136 */
[----:B------:R-:W-:Y:S01]  /*4eb10*/  LOP3.LUT R0, R0, 0xffffffdf, RZ, 0xc0, !PT ;  /* 0xffffffdf00007812 */ /* 0x000fe200078ec0ff */
[----:B------:R-:W-:Y:S04]  /*4eb20*/  @!P4 STG.E.U8 desc[UR54][R16.64+0x19], R233 ;  /* 0x000019e91000c986 */ /* 0x000fe8000c101136 */
[----:B------:R1:W-:Y:S04]  /*4eb30*/  @!P3 STG.E.U8 desc[UR54][R14.64], R234 ;  /* 0x000000ea0e00b986 */ /* 0x0003e8000c101136 */
[----:B------:R2:W-:Y:S01]  /*4eb40*/  @!P2 STG.E.U8 desc[UR54][R12.64+0x1], R235 ;  /* 0x000001eb0c00a986 */ /* 0x0005e2000c101136 */
[----:B------:R-:W-:Y:S01]  /*4eb50*/  ISETP.GE.AND P2, PT, R9, 0x89, PT ;  /* 0x000000890900780c */ /* 0x000fe20003f46270 */
[----:B-1----:R-:W-:Y:S01]  /*4eb60*/  IMAD.U32 R14, RZ, RZ, UR8 ;  /* 0x00000008ff0e7e24 */ /* 0x002fe2000f8e00ff */
[----:B0-----:R-:W-:Y:S01]  /*4eb70*/  @!P6 IADD3 R40, P1, P5, R26, UR6, R10 ;  /* 0x000000061a28ec10 */ /* 0x001fe2000fd3e00a */
[----:B------:R-:W-:-:S02]  /*4eb80*/  IMAD.U32 R15, RZ, RZ, UR7 ;  /* 0x00000007ff0f7e24 */ /* 0x000fc4000f8e00ff */
[----:B--2---:R-:W-:Y:S01]  /*4eb90*/  IMAD.U32 R12, RZ, RZ, UR8 ;  /* 0x00000008ff0c7e24 */ /* 0x004fe2000f8e00ff */
[----:B------:R-:W-:Y:S01]  /*4eba0*/  @!P6 IADD3.X R41, R31, UR5, R11, P1, P5 ;  /* 0x000000051f29ec10 */ /* 0x000fe20008fea40b */
[----:B------:R-:W-:Y:S01]  /*4ebb0*/  IMAD.U32 R13, RZ, RZ, UR7 ;  /* 0x00000007ff0d7e24 */ /* 0x000fe2000f8e00ff */
[----:B------:R-:W-:-:S13]  /*4ebc0*/  ISETP.LT.OR P6, PT, R30, 0x1a, !P0 ;  /* 0x0000001a1e00780c */ /* 0x000fda00047c1670 */
[----:B------:R-:W0:Y:S01]  /*4ebd0*/  @!P6 LDC.64 R10, c[0x0][0x5c0] ;  /* 0x00017000ff0aeb82 */ /* 0x000e220000000a00 */
[----:B------:R-:W-:-:S04]  /*4ebe0*/  @P6 LOP3.LUT R0, R0, 0x20, RZ, 0xfc, !PT ;  /* 0x0000002000006812 */ /* 0x000fc800078efcff */
[----:B------:R-:W-:Y:S02]  /*4ebf0*/  LOP3.LUT R0, R0, 0xfffdffff, RZ, 0xc0, !PT ;  /* 0xfffdffff00007812 */ /* 0x000fe400078ec0ff */
[----:B0-----:R-:W-:-:S04]  /*4ec00*/  @!P6 IADD3 R32, P1, P4, R26, UR6, R10 ;  /* 0x000000061a20ec10 */ /* 0x001fc8000fc3e00a */
[----:B------:R-:W-:Y:S02]  /*4ec10*/  @!P6 IADD3.X R33, R31, UR5, R11, P1, P4 ;  /* 0x000000051f21ec10 */ /* 0x000fe40008fe840b */
[----:B------:R-:W-:-:S04]  /*4ec20*/  ISETP.GE.AND P1, PT, R9, 0x101, PT ;  /* 0x000001010900780c */ /* 0x000fc80003f26270 */
[----:B------:R-:W-:-:S13]  /*4ec30*/  ISETP.LT.OR P0, PT, R30, 0x1, !P1 ;  /* 0x000000011e00780c */ /* 0x000fda0004f01670 */
[----:B------:R-:W0:Y:S01]  /*4ec40*/  @!P0 LDC.64 R10, c[0x0][0x5c0] ;  /* 0x00017000ff0a8b82 */ /* 0x000e220000000a00 */
[----:B------:R-:W-:-:S04]  /*4ec50*/  @P0 LOP3.LUT R0, R0, 0x20000, RZ, 0xfc, !PT ;  /* 0x0002000000000812 */ /* 0x000fc800078efcff */
[----:B------:R-:W-:Y:S02]  /*4ec60*/  LOP3.LUT R0, R0, 0xffffbfff, RZ, 0xc0, !PT ;  /* 0xffffbfff00007812 */ /* 0x000fe400078ec0ff */
[----:B0-----:R-:W-:-:S04]  /*4ec70*/  @!P0 IADD3 R38, P4, P5, R26, UR11, R10 ;  /* 0x0000000b1a268c10 */ /* 0x001fc8000fd9e00a */
[----:B------:R-:W-:Y:S02]  /*4ec80*/  @!P0 IADD3.X R39, R31, UR10, R11, P4, P5 ;  /* 0x0000000a1f278c10 */ /* 0x000fe4000a7ea40b */
        /* <DEDUP_REMOVED lines=8> */
[----:B------:R-:W0:Y:S01]  /*4ed10*/  @!P5 LDC.64 R10, c[0x0][0x5c0] ;  /* 0x00017000ff0adb82 */ /* 0x000e220000000a00 */
[----:B------:R-:W-:Y:S02]  /*4ed20*/  @!P5 IADD3 R12, P4, P6, R12, UR6, R26 ;  /* 0x000000060c0cdc10 */ /* 0x000fe4000fe9e01a */
[----:B------:R-:W-:Y:S02]  /*4ed30*/  @P0 LOP3.LUT R7, R7, 0x2, RZ, 0xfc, !PT ;  /* 0x0000000207070812 */ /* 0x000fe400078efcff */
[----:B------:R-:W-:Y:S02]  /*4ed40*/  ISETP.LT.OR P0, PT, R30, 0x9, !P1 ;  /* 0x000000091e00780c */ /* 0x000fe40004f01670 */
[----:B------:R-:W-:-:S11]  /*4ed50*/  @!P5 IADD3.X R13, R13, UR5, R31, P4, P6 ;  /* 0x000000050d0ddc10 */ /* 0x000fd6000a7ec41f */
[----:B------:R-:W-:-:S04]  /*4ed60*/  @P0 LOP3.LUT R0, R0, 0x2000, RZ, 0xfc, !PT ;  /* 0x0000200000000812 */ /* 0x000fc800078efcff */
[----:B------:R-:W-:Y:S02]  /*4ed70*/  LOP3.LUT R0, R0, 0xffffefff, RZ, 0xc0, !PT ;  /* 0xffffefff00007812 */ /* 0x000fe400078ec0ff */
[----:B0-----:R-:W-:-:S05]  /*4ed80*/  @!P5 IADD3 R10, P4, R12, R10, RZ ;  /* 0x0000000a0c0ad210 */ /* 0x001fca0007f9e0ff */
[----:B------:R-:W-:Y:S01]  /*4ed90*/  @!P5 IMAD.X R11, R13, 0x1, R11, P4 ;  /* 0x000000010d0bd824 */ /* 0x000fe200020e060b */
[----:B------:R-:W-:-:S04]  /*4eda0*/  ISETP.LT.OR P4, PT, R30, 0x2, !P2 ;  /* 0x000000021e00780c */ /* 0x000fc80005781670 */
[----:B------:R0:W-:Y:S09]  /*4edb0*/  @!P5 STG.E.U8 desc[UR54][R10.64], R236 ;  /* 0x000000ec0a00d986 */ /* 0x0001f2000c101136 */
[----:B------:R-:W-:Y:S01]  /*4edc0*/  @!P4 IADD3 R14, P3, P6, R14, UR6, R26 ;  /* 0x000000060e0ecc10 */ /* 0x000fe2000fe7e01a */
[----:B------:R-:W1:Y:S03]  /*4edd0*/  @!P4 LDC.64 R12, c[0x0][0x5c0] ;  /* 0x00017000ff0ccb82 */ /* 0x000e660000000a00 */
[----:B------:R-:W-:-:S05]  /*4ede0*/  @!P4 IADD3.X R15, R15, UR5, R31, P3, P6 ;  /* 0x000000050f0fcc10 */ /* 0x000fca0009fec41f */
[----:B0-----:R-:W0:Y:S01]  /*4edf0*/  @!P0 LDC.64 R10, c[0x0][0x5c0] ;  /* 0x00017000ff0a8b82 */ /* 0x001e220000000a00 */
[----:B-1----:R-:W-:-:S05]  /*4ee00*/  @!P4 IADD3 R12, P3, R14, R12, RZ ;  /* 0x0000000c0e0cc210 */ /* 0x002fca0007f7e0ff */
[----:B------:R-:W-:Y:S01]  /*4ee10*/  @!P4 IMAD.X R13, R15, 0x1, R13, P3 ;  /* 0x000000010f0dc824 */ /* 0x000fe200018e060d */
[----:B------:R-:W-:Y:S02]  /*4ee20*/  LOP3.LUT P3, RZ, R7, 0x1, RZ, 0xc0, !PT ;  /* 0x0000000107ff7812 */ /* 0x000fe4000786c0ff */
[----:B0-----:R-:W-:Y:S02]  /*4ee30*/  @!P0 IADD3 R22, P5, P6, R26, UR11, R10 ;  /* 0x0000000b1a168c10 */ /* 0x001fe4000febe00a */
[----:B------:R0:W-:Y:S02]  /*4ee40*/  @!P4 STG.E.U8 desc[UR54][R12.64+0x1], R237 ;  /* 0x000001ed0c00c986 */ /* 0x0001e4000c101136 */
[----:B------:R-:W-:Y:S02]  /*4ee50*/  @!P0 IADD3.X R23, R31, UR10, R11, P5, P6 ;  /* 0x0000000a1f178c10 */ /* 0x000fe4000afec40b */
[----:B------:R-:W-:Y:S02]  /*4ee60*/  ISETP.LT.OR P6, PT, R30, 0xa, !P1 ;  /* 0x0000000a1e00780c */ /* 0x000fe40004fc1670 */
[----:B------:R-:W-:-:S11]  /*4ee70*/  LOP3.LUT P0, RZ, R7, 0x2, RZ, 0xc0, !PT ;  /* 0x0000000207ff7812 */ /* 0x000fd6000780c0ff */
[----:B------:R-:W1:Y:S01]  /*4ee80*/  @!P6 LDC.64 R10, c[0x0][0x5c0] ;  /* 0x00017000ff0aeb82 */ /* 0x000e620000000a00 */
[----:B------:R-:W-:Y:S01]  /*4ee90*/  @P6 LOP3.LUT R0, R0, 0x1000, RZ, 0xfc, !PT ;  /* 0x0000100000006812 */ /* 0x000fe200078efcff */
[----:B0-----:R-:W-:Y:S02]  /*4eea0*/  IMAD.U32 R12, RZ, RZ, UR8 ;  /* 0x00000008ff0c7e24 */ /* 0x001fe4000f8e00ff */
[----:B------:R-:W-:Y:S01]  /*4eeb0*/  IMAD.U32 R13, RZ, RZ, UR7 ;  /* 0x00000007ff0d7e24 */ /* 0x000fe2000f8e00ff */
[----:B------:R-:W-:Y:S02]  /*4eec0*/  LOP3.LUT R0, R0, 0xfffff7ff, RZ, 0xc0, !PT ;  /* 0xfffff7ff00007812 */ /* 0x000fe400078ec0ff */
[----:B-1----:R-:W-:-:S04]  /*4eed0*/  @!P6 IADD3 R16, P4, P5, R26, UR11, R10 ;  /* 0x0000000b1a10ec10 */ /* 0x002fc8000fd9e00a */
[----:B------:R-:W-:Y:S02]  /*4eee0*/  @!P6 IADD3.X R17, R31, UR10, R11, P4, P5 ;  /* 0x0000000a1f11ec10 */ /* 0x000fe4000a7ea40b */
[----:B------:R-:W-:-:S13]  /*4eef0*/  ISETP.LT.OR P6, PT, R30, 0x11, !P1 ;  /* 0x000000111e00780c */ /* 0x000fda0004fc1670 */
[----:B------:R-:W0:Y:S01]  /*4ef00*/  @!P6 LDC.64 R10, c[0x0][0x5c0] ;  /* 0x00017000ff0aeb82 */ /* 0x000e220000000a00 */
[----:B------:R-:W-:-:S04]  /*4ef10*/  @P6 LOP3.LUT R0, R0, 0x800, RZ, 0xfc, !PT ;  /* 0x0000080000006812 */ /* 0x000fc800078efcff */
[----:B------:R-:W-:Y:S02]  /*4ef20*/  LOP3.LUT R0, R0, 0xfffffbff, RZ, 0xc0, !PT ;  /* 0xfffffbff00007812 */ /* 0x000fe400078ec0ff */
[----:B0-----:R-:W-:Y:S01]  /*4ef30*/  @!P6 IADD3 R20, P4, P5, R26, UR11, R10 ;  /* 0x0000000b1a14ec10 */ /* 0x001fe2000fd9e00a */
[----:B------:R-:W-:-:S03]  /*4ef40*/  FMUL R10, R46, UR47 ;  /* 0x0000002f2e0a7c20 */ /* 0x000fc60008400000 */
[----:B------:R-:W-:Y:S02]  /*4ef50*/  @!P6 IADD3.X R21, R31, UR10, R11, P4, P5 ;  /* 0x0000000a1f15ec10 */ /* 0x000fe4000a7ea40b */
[----:B------:R-:W-:-:S05]  /*4ef60*/  F2FP.SATFINITE.E4M3.F32.PACK_AB_MERGE_C R10, RZ, R10, RZ ;  /* 0x0000000aff0a723e */ /* 0x000fca00048070ff */
[----:B------:R0:W-:Y:S01]  /*4ef70*/  @!P0 STG.E.U8 desc[UR54][R18.64+0x8], R10 ;  /* 0x0000080a12008986 */ /* 0x0001e2000c101136 */
[----:B------:R-:W-:-:S13]  /*4ef80*/  ISETP.LT.OR P0, PT, R30, 0x12, !P1 ;  /* 0x000000121e00780c */ /* 0x000fda0004f01670 */
[----:B0-----:R-:W0:Y:S01]  /*4ef90*/  @!P0 LDC.64 R10, c[0x0][0x5c0] ;  /* 0x00017000ff0a8b82 */ /* 0x001e220000000a00 */
[----:B------:R-:W-:Y:S02]  /*4efa0*/  @P0 LOP3.LUT R0, R0, 0x400, RZ, 0xfc, !PT ;  /* 0x0000040000000812 */ /* 0x000fe400078efcff */
[----:B0-----:R-:W-:Y:S01]  /*4efb0*/  @!P0 IADD3 R18, P4, P5, R26, UR11, R10 ;  /* 0x0000000b1a128c10 */ /* 0x001fe2000fd9e00a */
[----:B----4-:R-:W-:Y:S02]  /*4efc0*/  FMUL R10, R44, UR47 ;  /* 0x0000002f2c0a7c20 */ /* 0x010fe40008400000 */
[----:B------:R-:W2:Y:S01]  /*4efd0*/  LDL.LU R44, [R1+0x3cc] ;  /* 0x0003cc00012c7983 */ /* 0x000ea20000300800 */
[----:B------:R-:W-:Y:S02]  /*4efe0*/  @!P0 IADD3.X R19, R31, UR10, R11, P4, P5 ;  /* 0x0000000a1f138c10 */ /* 0x000fe4000a7ea40b */
[----:B------:R-:W-:Y:S02]  /*4eff0*/  ISETP.LT.OR P4, PT, R30, 0x9, !P2 ;  /* 0x000000091e00780c */ /* 0x000fe40005781670 */
[----:B------:R-:W-:-:S02]  /*4f000*/  F2FP.SATFINITE.E4M3.F32.PACK_AB_MERGE_C R10, RZ, R10, RZ ;  /* 0x0000000aff0a723e */ /* 0x000fc400048070ff */
[----:B------:R-:W-:-:S03]  /*4f010*/  LOP3.LUT P0, RZ, R0, 0x10, RZ, 0xc0, !PT ;  /* 0x0000001000ff7812 */ /* 0x000fc6000780c0ff */
[----:B------:R0:W-:Y:S10]  /*4f020*/  @!P3 STG.E.U8 desc[UR54][R36.64+0x9], R10 ;  /* 0x0000090a2400b986 */ /* 0x0001f4000c101136 */
[----:B------:R-:W-:Y:S01]  /*4f030*/  @P0 LOP3.LUT R4, R4, 0x80000000, RZ, 0xfc, !PT ;  /* 0x8000000004040812 */ /* 0x000fe200078efcff */
[----:B0-----:R-:W0:Y:S01]  /*4f040*/  @!P4 LDC.64 R10, c[0x0][0x5c0] ;  /* 0x00017000ff0acb82 */ /* 0x001e220000000a00 */
[----:B------:R-:W-:-:S04]  /*4f050*/  @!P4 IADD3 R12, P3, P5, R12, UR6, R26 ;  /* 0x000000060c0ccc10 */ /* 0x000fc8000fd7e01a */
[----:B------:R-:W-:Y:S02]  /*4f060*/  @!P4 IADD3.X R13, R13, UR5, R31, P3, P5 ;  /* 0x000000050d0dcc10 */ /* 0x000fe40009fea41f */
[----:B0-----:R-:W-:Y:S01]  /*4f070*/  @!P4 IADD3 R10, P3, R12, R10, RZ ;  /* 0x0000000a0c0ac210 */ /* 0x001fe20007f7e0ff */
[----:B---3--:R-:W-:Y:S02]  /*4f080*/  FMUL R12, R45, UR47 ;  /* 0x0000002f2d0c7c20 */ /* 0x008fe40008400000 */
[----:B------:R-:W3:Y:S04]  /*4f090*/  LDL.LU R45, [R1+0x3d0] ;  /* 0x0003d000012d7983 */ /* 0x000ee80000300800 */
[----:B------:R-:W4:Y:S01]  /*4f0a0*/  LDL.LU R46, [R1+0x3d4] ;  /* 0x0003d400012e7983 */ /* 0x000f220000300800 */
[----:B------:R-:W-:Y:S01]  /*4f0b0*/  @!P4 IMAD.X R11, R13, 0x1, R11, P3 ;  /* 0x000000010d0bc824 */ /* 0x000fe200018e060b */
[----:B------:R-:W-:-:S02]  /*4f0c0*/  ISETP.LT.OR P3, PT, R30, 0xa, !P2 ;  /* 0x0000000a1e00780c */ /* 0x000fc40005761670 */
[----:B------:R-:W-:Y:S02]  /*4f0d0*/  ISETP.LT.OR P0, PT, R30, 0x19, !P1 ;  /* 0x000000191e00780c */ /* 0x000fe40004f01670 */
[----:B------:R-:W-:-:S05]  /*4f0e0*/  F2FP.SATFINITE.E4M3.F32.PACK_AB_MERGE_C R12, RZ, R12, RZ ;  /* 0x0000000cff0c723e */ /* 0x000fca00048070ff */
[----:B------:R0:W-:Y:S04]  /*4f0f0*/  @!P4 STG.E.U8 desc[UR54][R10.64+0x8], R12 ;  /* 0x0000080c0a00c986 */ /* 0x0001e8000c101136 */
[----:B0-----:R-:W0:Y:S08]  /*4f100*/  @!P3 LDC.64 R12, c[0x0][0x5c0] ;  /* 0x00017000ff0cbb82 */ /* 0x001e300000000a00 */
[----:B------:R-:W1:Y:S01]  /*4f110*/  @!P0 LDC.64 R10, c[0x0][0x5c0] ;  /* 0x00017000ff0a8b82 */ /* 0x000e620000000a00 */
[----:B------:R-:W-:-:S02]  /*4f120*/  IMAD.U32 R14, RZ, RZ, UR8 ;  /* 0x00000008ff0e7e24 */ /* 0x000fc4000f8e00ff */
[----:B------:R-:W-:-:S03]  /*4f130*/  IMAD.U32 R36, RZ, RZ, UR7 ;  /* 0x00000007ff247e24 */ /* 0x000fc6000f8e00ff */
[----:B------:R-:W-:-:S04]  /*4f140*/  @!P3 IADD3 R14, P5, P6, R14, UR6, R26 ;  /* 0x000000060e0ebc10 */ /* 0x000fc8000febe01a */
[----:B------:R-:W-:Y:S02]  /*4f150*/  @!P3 IADD3.X R36, R36, UR5, R31, P5, P6 ;  /* 0x000000052424bc10 */ /* 0x000fe4000afec41f */
[----:B0-----:R-:W-:Y:S02]  /*4f160*/  @!P3 IADD3 R12, P4, R14, R12, RZ ;  /* 0x0000000c0e0cb210 */ /* 0x001fe40007f9e0ff */
[----:B-1----:R-:W-:-:S04]  /*4f170*/  @!P0 IADD3 R14, P5, P6, R26, UR11, R10 ;  /* 0x0000000b1a0e8c10 */ /* 0x002fc8000febe00a */
[----:B------:R-:W-:Y:S02]  /*4f180*/  @!P0 IADD3.X R15, R31, UR10, R11, P5, P6 ;  /* 0x0000000a1f0f8c10 */ /* 0x000fe4000afec40b */
[----:B------:R-:W-:Y:S01]  /*4f190*/  ISETP.LT.OR P5, PT, R30, 0x1a, !P1 ;  /* 0x0000001a1e00780c */ /* 0x000fe20004fa1670 */
[----:B------:R-:W-:Y:S01]  /*4f1a0*/  @!P3 IMAD.X R13, R36, 0x1, R13, P4 ;  /* 0x00000001240db824 */ /* 0x000fe200020e060d */
[----:B------:R-:W-:-:S04]  /*4f1b0*/  LOP3.LUT R0, R0, 0xfffffdff, RZ, 0xc0, !PT ;  /* 0xfffffdff00007812 */ /* 0x000fc800078ec0ff */
[----:B------:R-:W-:-:S04]  /*4f1c0*/  @P0 LOP3.LUT R0, R0, 0x200, RZ, 0xfc, !PT ;  /* 0x0000020000000812 */ /* 0x000fc800078efcff */
[----:B------:R-:W-:Y:S01]  /*4f1d0*/  LOP3.LUT P6, RZ, R0, 0x8, RZ, 0xc0, !PT ;  /* 0x0000000800ff7812 */ /* 0x000fe200078cc0ff */
[----:B--2---:R-:W-:-:S05]  /*4f1e0*/  FMUL R10, R44, UR47 ;  /* 0x0000002f2c0a7c20 */ /* 0x004fca0008400000 */
[----:B------:R-:W-:-:S05]  /*4f1f0*/  F2FP.SATFINITE.E4M3.F32.PACK_AB_MERGE_C R10, RZ, R10, RZ ;  /* 0x0000000aff0a723e */ /* 0x000fca00048070ff */
[----:B------:R0:W-:Y:S02]  /*4f200*/  @!P3 STG.E.U8 desc[UR54][R12.64+0x9], R10 ;  /* 0x0000090a0c00b986 */ /* 0x0001e4000c101136 */
[----:B0-----:R-:W0:Y:S02]  /*4f210*/  @!P5 LDC.64 R10, c[0x0][0x5c0] ;  /* 0x00017000ff0adb82 */ /* 0x001e240000000a00 */
[----:B0-----:R-:W-:Y:S01]  /*4f220*/  @!P5 IADD3 R12, P3, P4, R26, UR11, R10 ;  /* 0x0000000b1a0cdc10 */ /* 0x001fe2000fc7e00a */
[----:B---3--:R-:W-:Y:S02]  /*4f230*/  FMUL R10, R45, UR47 ;  /* 0x0000002f2d0a7c20 */ /* 0x008fe40008400000 */
[----:B------:R-:W2:Y:S03]  /*4f240*/  LDL.LU R45, [R1+0x3d8] ;  /* 0x0003d800012d7983 */ /* 0x000ea60000300800 */
[----:B------:R-:W-:-:S05]  /*4f250*/  F2FP.SATFINITE.E4M3.F32.PACK_AB_MERGE_C R10, RZ, R10, RZ ;  /* 0x0000000aff0a723e */ /* 0x000fca00048070ff */
[----:B------:R4:W-:Y:S02]  /*4f260*/  @!P6 STG.E.U8 desc[UR54][R42.64+0x10], R10 ;  /* 0x0000100a2a00e986 */ /* 0x0009e4000c101136 */
[----:B----4-:R-:W-:Y:S02]  /*4f270*/  FMUL R10, R46, UR47 ;  /* 0x0000002f2e0a7c20 */ /* 0x010fe40008400000 */
[----:B------:R-:W3:Y:S04]  /*4f280*/  LDL.LU R46, [R1+0x3dc] ;  /* 0x0003dc00012e7983 */ /* 0x000ee80000300800 */
[----:B------:R-:W4:Y:S01]  /*4f290*/  LDL.LU R49, [R1+0x3e0] ;  /* 0x0003e00001317983 */ /* 0x000f220000300800 */
[----:B------:R-:W-:Y:S02]  /*4f2a0*/  @!P5 IADD3.X R13, R31, UR10, R11, P3, P4 ;  /* 0x0000000a1f0ddc10 */ /* 0x000fe40009fe840b */
[----:B------:R-:W-:-:S02]  /*4f2b0*/  ISETP.LT.OR P3, PT, R30, 0x11, !P2 ;  /* 0x000000111e00780c */ /* 0x000fc40005761670 */
[----:B------:R-:W-:Y:S01]  /*4f2c0*/  LOP3.LUT P0, RZ, R4, 0x80000000, RZ, 0xc0, !PT ;  /* 0x8000000004ff7812 */ /* 0x000fe2000780c0ff */
[----:B------:R-:W-:Y:S01]  /*4f2d0*/  IMAD.U32 R36, RZ, RZ, UR8 ;  /* 0x00000008ff247e24 */ /* 0x000fe2000f8e00ff */
[----:B------:R-:W-:Y:S01]  /*4f2e0*/  LOP3.LUT R0, R0, 0xfffffeff, RZ, 0xc0, !PT ;  /* 0xfffffeff00007812 */ /* 0x000fe200078ec0ff */
[----:B------:R-:W-:Y:S01]  /*4f2f0*/  IMAD.U32 R44, RZ, RZ, UR7 ;  /* 0x00000007ff2c7e24 */ /* 0x000fe2000f8e00ff */
[----:B------:R-:W-:Y:S01]  /*4f300*/  F2FP.SATFINITE.E4M3.F32.PACK_AB_MERGE_C R10, RZ, R10, RZ ;  /* 0x0000000aff0a723e */ /* 0x000fe200048070ff */
[----:B------:R-:W-:Y:S01]  /*4f310*/  IMAD.U32 R37, RZ, RZ, UR8 ;  /* 0x00000008ff257e24 */ /* 0x000fe2000f8e00ff */
[----:B------:R-:W-:Y:S01]  /*4f320*/  @P5 LOP3.LUT R0, R0, 0x100, RZ, 0xfc, !PT ;  /* 0x0000010000005812 */ /* 0x000fe200078efcff */
[----:B------:R-:W-:Y:S01]  /*4f330*/  IMAD.U32 R42, RZ, RZ, UR7 ;  /* 0x00000007ff2a7e24 */ /* 0x000fe2000f8e00ff */
[----:B------:R-:W4:Y:S03]  /*4f340*/  LDL.LU R48, [R1+0x3e4] ;  /* 0x0003e40001307983 */ /* 0x000f260000300800 */
[----:B------:R-:W-:-:S02]  /*4f350*/  @!P3 IADD3 R36, P4, P5, R36, UR6, R26 ;  /* 0x000000062424bc10 */ /* 0x000fc4000fd9e01a */
[----:B------:R0:W-:Y:S01]  /*4f360*/  @!P0 STG.E.U8 desc[UR54][R34.64+0x11], R10 ;  /* 0x0000110a22008986 */ /* 0x0001e2000c101136 */
[----:B------:R-:W-:Y:S02]  /*4f370*/  LOP3.LUT R4, R4, 0xffbfffff, RZ, 0xc0, !PT ;  /* 0xffbfffff04047812 */ /* 0x000fe400078ec0ff */
[----:B------:R-:W-:Y:S02]  /*4f380*/  @!P3 IADD3.X R44, R44, UR5, R31, P4, P5 ;  /* 0x000000052c2cbc10 */ /* 0x000fe4000a7ea41f */
[----:B------:R-:W-:Y:S02]  /*4f390*/  ISETP.LT.OR P4, PT, R30, 0x12, !P2 ;  /* 0x000000121e00780c */ /* 0x000fe40005781670 */
[----:B------:R-:W-:Y:S01]  /*4f3a0*/  @P1 LOP3.LUT R4, R4, 0x400000, RZ, 0xfc, !PT ;  /* 0x0040000004041812 */ /* 0x000fe200078efcff */
[----:B0-----:R-:W0:Y:S01]  /*4f3b0*/  @!P3 LDC.64 R10, c[0x0][0x5c0] ;  /* 0x00017000ff0abb82 */ /* 0x001e220000000a00 */
[----:B------:R-:W-:Y:S01]  /*4f3c0*/  ISETP.LT.OR P1, PT, R30, 0x19, !P2 ;  /* 0x000000191e00780c */ /* 0x000fe20005721670 */
[----:B------:R-:W-:-:S08]  /*4f3d0*/  IMAD.U32 R35, RZ, RZ, UR8 ;  /* 0x00000008ff237e24 */ /* 0x000fd0000f8e00ff */
[--C-:B------:R-:W-:Y:S01]  /*4f3e0*/  @!P4 IADD3 R37, P5, P6, R37, UR6, R26.reuse ;  /* 0x000000062525cc10 */ /* 0x100fe2000febe01a */
[----:B------:R-:W-:Y:S01]  /*4f3f0*/  IMAD.U32 R43, RZ, RZ, UR7 ;  /* 0x00000007ff2b7e24 */ /* 0x000fe2000f8e00ff */
[----:B------:R-:W-:Y:S02]  /*4f400*/  LOP3.LUT R4, R4, 0xdfffffff, RZ, 0xc0, !PT ;  /* 0xdfffffff04047812 */ /* 0x000fe400078ec0ff */
[--C-:B------:R-:W-:Y:S02]  /*4f410*/  @!P4 IADD3.X R42, R42, UR5, R31.reuse, P5, P6 ;  /* 0x000000052a2acc10 */ /* 0x100fe4000afec41f */
[----:B------:R-:W-:Y:S02]  /*4f420*/  @!P1 IADD3 R35, P6, P5, R35, UR6, R26 ;  /* 0x0000000623239c10 */ /* 0x000fe4000fdde01a */
[----:B------:R-:W-:Y:S02]  /*4f430*/  @P1 LOP3.LUT R4, R4, 0x20000000, RZ, 0xfc, !PT ;  /* 0x2000000004041812 */ /* 0x000fe400078efcff */
[----:B------:R-:W-:-:S02]  /*4f440*/  @!P1 IADD3.X R43, R43, UR5, R31, P6, P5 ;  /* 0x000000052b2b9c10 */ /* 0x000fc4000b7ea41f */
[----:B------:R-:W-:Y:S02]  /*4f450*/  LOP3.LUT R4, R4, 0xff7fffff, RZ, 0xc0, !PT ;  /* 0xff7fffff04047812 */ /* 0x000fe400078ec0ff */
[----:B0-----:R-:W-:Y:S02]  /*4f460*/  @!P3 IADD3 R10, P5, R36, R10, RZ ;  /* 0x0000000a240ab210 */ /* 0x001fe40007fbe0ff */
[----:B------:R-:W-:-:S03]  /*4f470*/  ISETP.LT.OR P0, PT, R30, 0x1a, !P2 ;  /* 0x0000001a1e00780c */ /* 0x000fc60005701670 */
[----:B------:R-:W-:Y:S01]  /*4f480*/  @!P3 IMAD.X R11, R44, 0x1, R11, P5 ;  /* 0x000000012c0bb824 */ /* 0x000fe200028e060b */
[----:B------:R-:W-:Y:S02]  /*4f490*/  @P2 LOP3.LUT R4, R4, 0x800000, RZ, 0xfc, !PT ;  /* 0x0080000004042812 */ /* 0x000fe400078efcff */
[----:B------:R-:W-:Y:S02]  /*4f4a0*/  LOP3.LUT P2, RZ, R0, 0x20, RZ, 0xc0, !PT ;  /* 0x0000002000ff7812 */ /* 0x000fe4000784c0ff */
[----:B------:R-:W-:Y:S01]  /*4f4b0*/  LOP3.LUT R4, R4, 0xbfffffff, RZ, 0xc0, !PT ;  /* 0xbfffffff04047812 */ /* 0x000fe200078ec0ff */
[----:B------:R-:W-:Y:S02]  /*4f4c0*/  IMAD.U32 R36, RZ, RZ, UR8 ;  /* 0x00000008ff247e24 */ /* 0x000fe4000f8e00ff */
[----:B------:R-:W-:-:S08]  /*4f4d0*/  IMAD.U32 R44, RZ, RZ, UR7 ;  /* 0x00000007ff2c7e24 */ /* 0x000fd0000f8e00ff */
[----:B------:R-:W-:Y:S02]  /*4f4e0*/  @P2 LOP3.LUT R4, R4, 0x40000000, RZ, 0xfc, !PT ;  /* 0x4000000004042812 */ /* 0x000fe400078efcff */
[----:B------:R-:W-:-:S04]  /*4f4f0*/  @!P0 IADD3 R36, P6, P5, R36, UR6, R26 ;  /* 0x0000000624248c10 */ /* 0x000fc8000fdde01a */
[----:B------:R-:W-:Y:S01]  /*4f500*/  @!P0 IADD3.X R44, R44, UR5, R31, P6, P5 ;  /* 0x000000052c2c8c10 */ /* 0x000fe2000b7ea41f */
[----:B--2---:R-:W-:-:S05]  /*4f510*/  FMUL R34, R45, UR47 ;  /* 0x0000002f2d227c20 */ /* 0x004fca0008400000 */
[----:B------:R-:W-:-:S05]  /*4f520*/  F2FP.SATFINITE.E4M3.F32.PACK_AB_MERGE_C R34, RZ, R34, RZ ;  /* 0x00000022ff22723e */ /* 0x000fca00048070ff */
[----:B------:R0:W-:Y:S01]  /*4f530*/  @!P3 STG.E.U8 desc[UR54][R10.64+0x10], R34 ;  /* 0x000010220a00b986 */ /* 0x0001e2000c101136 */
[----:B------:R-:W-:Y:S01]  /*4f540*/  ISETP.GE.AND P3, PT, R9, 0x109, PT ;  /* 0x000001090900780c */ /* 0x000fe20003f66270 */
[----:B0-----:R-:W0:Y:S03]  /*4f550*/  @!P4 LDC.64 R10, c[0x0][0x5c0] ;  /* 0x00017000ff0acb82 */ /* 0x001e260000000a00 */
[----:B------:R-:W-:Y:S01]  /*4f560*/  ISETP.LT.OR P2, PT, R30, 0x1, !P3 ;  /* 0x000000011e00780c */ /* 0x000fe20005f41670 */
[----:B------:R-:W-:Y:S01]  /*4f570*/  IMAD.U32 R34, RZ, RZ, UR8 ;  /* 0x00000008ff227e24 */ /* 0x000fe2000f8e00ff */
[----:B0-----:R-:W-:-:S11]  /*4f580*/  @!P4 IADD3 R10, P1, R37, R10, RZ ;  /* 0x0000000a250ac210 */ /* 0x001fd60007f3e0ff */
[----:B------:R-:W-:Y:S01]  /*4f590*/  @!P2 IADD3 R37, P6, P5, R34, UR11, R26 ;  /* 0x0000000b2225ac10 */ /* 0x000fe2000fdde01a */
[----:B---3--:R-:W-:Y:S01]  /*4f5a0*/  FMUL R34, R46, UR47 ;  /* 0x0000002f2e227c20 */ /* 0x008fe20008400000 */
[----:B------:R-:W-:-:S04]  /*4f5b0*/  @!P4 IMAD.X R11, R42, 0x1, R11, P1 ;  /* 0x000000012a0bc824 */ /* 0x000fc800008e060b */
[----:B------:R-:W-:-:S05]  /*4f5c0*/  F2FP.SATFINITE.E4M3.F32.PACK_AB_MERGE_C R34, RZ, R34, RZ ;  /* 0x00000022ff22723e */ /* 0x000fca00048070ff */
[----:B------:R4:W-:Y:S02]  /*4f5d0*/  @!P4 STG.E.U8 desc[UR54][R10.64+0x11], R34 ;  /* 0x000011220a00c986 */ /* 0x0009e4000c101136 */
[----:B----4-:R-:W-:Y:S02]  /*4f5e0*/  FMUL R10, R49, UR47 ;  /* 0x0000002f310a7c20 */ /* 0x010fe40008400000 */
[----:B------:R-:W2:Y:S04]  /*4f5f0*/  LDL.LU R49, [R1+0x3e8] ;  /* 0x0003e80001317983 */ /* 0x000ea80000300800 */
[----:B------:R-:W3:Y:S04]  /*4f600*/  LDL.LU R54, [R1+0x3ec] ;  /* 0x0003ec0001367983 */ /* 0x000ee80000300800 */
[----:B------:R-:W4:Y:S04]  /*4f610*/  LDL.LU R53, [R1+0x3f0] ;  /* 0x0003f00001357983 */ /* 0x000f280000300800 */
[----:B------:R-:W4:Y:S04]  /*4f620*/  LDL.LU R52, [R1+0x3f4] ;  /* 0x0003f40001347983 */ /* 0x000f280000300800 */
[----:B------:R-:W4:Y:S01]  /*4f630*/  LDL.LU R51, [R1+0x3f8] ;  /* 0x0003f80001337983 */ /* 0x000f220000300800 */
[----:B------:R-:W-:Y:S01]  /*4f640*/  ISETP.LT.OR P1, PT, R30, 0x2, !P3 ;  /* 0x000000021e00780c */ /* 0x000fe20005f21670 */
[----:B------:R-:W-:-:S02]  /*4f650*/  IMAD.U32 R45, RZ, RZ, UR7 ;  /* 0x00000007ff2d7e24 */ /* 0x000fc4000f8e00ff */
[----:B------:R-:W-:Y:S02]  /*4f660*/  IMAD.U32 R34, RZ, RZ, UR8 ;  /* 0x00000008ff227e24 */ /* 0x000fe4000f8e00ff */
[----:B------:R-:W-:Y:S01]  /*4f670*/  IMAD.U32 R42, RZ, RZ, UR7 ;  /* 0x00000007ff2a7e24 */ /* 0x000fe2000f8e00ff */
[----:B------:R-:W-:Y:S01]  /*4f680*/  @!P2 IADD3.X R45, R45, UR10, R31, P6, P5 ;  /* 0x0000000a2d2dac10 */ /* 0x000fe2000b7ea41f */
[----:B------:R-:W-:Y:S02]  /*4f690*/  IMAD.U32 R46, RZ, RZ, UR8 ;  /* 0x00000008ff2e7e24 */ /* 0x000fe4000f8e00ff */
[----:B------:R-:W-:Y:S01]  /*4f6a0*/  IMAD.U32 R47, RZ, RZ, UR7 ;  /* 0x00000007ff2f7e24 */ /* 0x000fe2000f8e00ff */
[----:B------:R-:W-:Y:S01]  /*4f6b0*/  F2FP.SATFINITE.E4M3.F32.PACK_AB_MERGE_C R10, RZ, R10, RZ ;  /* 0x0000000aff0a723e */ /* 0x000fe200048070ff */
[----:B------:R-:W4:Y:S02]  /*4f6c0*/  LDL.LU R55, [R1+0x3fc] ;  /* 0x0003fc0001377983 */ /* 0x000f240000300800 */
[----:B------:R-:W-:-:S04]  /*4f6d0*/  @!P1 IADD3 R34, P5, P4, R34, UR11, R26 ;  /* 0x0000000b22229c10 */ /* 0x000fc8000fcbe01a */
[----:B------:R-:W-:Y:S02]  /*4f6e0*/  @!P1 IADD3.X R42, R42, UR10, R31, P5, P4 ;  /* 0x0000000a2a2a9c10 */ /* 0x000fe4000afe841f */
[----:B------:R-:W-:Y:S02]  /*4f6f0*/  ISETP.LT.OR P1, PT, R30, 0x9, !P3 ;  /* 0x000000091e00780c */ /* 0x000fe40005f21670 */
[----:B------:R-:W-:Y:S02]  /*4f700*/  LOP3.LUT P6, RZ, R0, 0x40, RZ, 0xc0, !PT ;  /* 0x0000004000ff7812 */ /* 0x000fe400078cc0ff */
[----:B------:R-:W-:-:S09]  /*4f710*/  LOP3.LUT P2, RZ, R4, 0x40000000, RZ, 0xc0, !PT ;  /* 0x4000000004ff7812 */ /* 0x000fd2000784c0ff */
[----:B------:R-:W-:Y:S02]  /*4f720*/  @!P1 IADD3 R46, P5, P4, R46, UR11, R26 ;  /* 0x0000000b2e2e9c10 */ /* 0x000fe4000fcbe01a */
[----:B------:R0:W-:Y:S02]  /*4f730*/  @!P6 STG.E.U8 desc[UR54][R40.64+0x18], R10 ;  /* 0x0000180a2800e986 */ /* 0x0001e4000c101136 */
[----:B------:R-:W-:Y:S02]  /*4f740*/  @!P1 IADD3.X R47, R47, UR10, R31, P5, P4 ;  /* 0x0000000a2f2f9c10 */ /* 0x000fe4000afe841f */
[----:B------:R-:W-:Y:S02]  /*4f750*/  LOP3.LUT P1, RZ, R4, 0x20000000, RZ, 0xc0, !PT ;  /* 0x2000000004ff7812 */ /* 0x000fe4000782c0ff */
[----:B------:R-:W-:Y:S01]  /*4f760*/  ISETP.LT.OR P4, PT, R30, 0xa, !P3 ;  /* 0x0000000a1e00780c */ /* 0x000fe20005f81670 */
[----:B0-----:R-:W-:Y:S01]  /*4f770*/  FMUL R10, R48, UR47 ;  /* 0x0000002f300a7c20 */ /* 0x001fe20008400000 */
[----:B------:R-:W-:-:S04]  /*4f780*/  IMAD.U32 R40, RZ, RZ, UR8 ;  /* 0x00000008ff287e24 */ /* 0x000fc8000f8e00ff */
[----:B------:R-:W-:Y:S01]  /*4f790*/  F2FP.SATFINITE.E4M3.F32.PACK_AB_MERGE_C R10, RZ, R10, RZ ;  /* 0x0000000aff0a723e */ /* 0x000fe200048070ff */
[----:B------:R-:W-:-:S06]  /*4f7a0*/  IMAD.U32 R41, RZ, RZ, UR7 ;  /* 0x00000007ff297e24 */ /* 0x000fcc000f8e00ff */
[----:B------:R-:W-:Y:S01]  /*4f7b0*/  @!P4 IADD3 R40, P6, P5, R40, UR11, R26 ;  /* 0x0000000b2828cc10 */ /* 0x000fe2000fdde01a */
[----:B------:R0:W-:Y:S03]  /*4f7c0*/  @!P2 STG.E.U8 desc[UR54][R32.64+0x19], R10 ;  /* 0x0000190a2000a986 */ /* 0x0001e6000c101136 */
[----:B------:R-:W-:Y:S02]  /*4f7d0*/  @!P4 IADD3.X R41, R41, UR10, R31, P6, P5 ;  /* 0x0000000a2929cc10 */ /* 0x000fe4000b7ea41f */
[----:B------:R-:W-:Y:S01]  /*4f7e0*/  ISETP.LT.OR P5, PT, R30, 0x11, !P3 ;  /* 0x000000111e00780c */ /* 0x000fe20005fa1670 */
[----:B0-----:R-:W0:Y:S01]  /*4f7f0*/  @!P1 LDC.64 R10, c[0x0][0x5c0] ;  /* 0x00017000ff0a9b82 */ /* 0x001e220000000a00 */
[----:B------:R-:W-:Y:S02]  /*4f800*/  IMAD.U32 R33, RZ, RZ, UR8 ;  /* 0x00000008ff217e24 */ /* 0x000fe4000f8e00ff */
[----:B------:R-:W-:-:S09]  /*4f810*/  IMAD.U32 R48, RZ, RZ, UR7 ;  /* 0x00000007ff307e24 */ /* 0x000fd2000f8e00ff */
[----:B------:R-:W-:-:S04]  /*4f820*/  @!P5 IADD3 R33, P2, P6, R33, UR11, R26 ;  /* 0x0000000b2121dc10 */ /* 0x000fc8000fe5e01a */
[----:B------:R-:W-:Y:S02]  /*4f830*/  @!P5 IADD3.X R48, R48, UR10, R31, P2, P6 ;  /* 0x0000000a3030dc10 */ /* 0x000fe400097ec41f */
[----:B0-----:R-:W-:-:S05]  /*4f840*/  @!P1 IADD3 R10, P6, R35, R10, RZ ;  /* 0x0000000a230a9210 */ /* 0x001fca0007fde0ff */
[----:B------:R-:W-:Y:S01]  /*4f850*/  @!P1 IMAD.X R11, R43, 0x1, R11, P6 ;  /* 0x000000012b0b9824 */ /* 0x000fe200030e060b */
[----:B------:R-:W-:Y:S01]  /*4f860*/  ISETP.LT.OR P6, PT, R30, 0x12, !P3 ;  /* 0x000000121e00780c */ /* 0x000fe20005fc1670 */
[----:B------:R-:W-:Y:S01]  /*4f870*/  IMAD.U32 R43, RZ, RZ, UR8 ;  /* 0x00000008ff2b7e24 */ /* 0x000fe2000f8e00ff */
[----:B------:R-:W-:Y:S01]  /*4f880*/  LOP3.LUT R4, R4, 0xfdffffff, RZ, 0xc0, !PT ;  /* 0xfdffffff04047812 */ /* 0x000fe200078ec0ff */
[----:B------:R-:W-:-:S03]  /*4f890*/  IMAD.U32 R50, RZ, RZ, UR7 ;  /* 0x00000007ff327e24 */ /* 0x000fc6000f8e00ff */
[----:B------:R-:W-:-:S07]  /*4f8a0*/  @P4 LOP3.LUT R4, R4, 0x2000000, RZ, 0xfc, !PT ;  /* 0x0200000004044812 */ /* 0x000fce00078efcff */
[----:B------:R-:W-:Y:S02]  /*4f8b0*/  @!P6 IADD3 R43, P2, P4, R43, UR11, R26 ;  /* 0x0000000b2b2bec10 */ /* 0x000fe4000fc5e01a */
[----:B------:R-:W-:Y:S02]  /*4f8c0*/  LOP3.LUT R4, R4, 0xfeffffff, RZ, 0xc0, !PT ;  /* 0xfeffffff04047812 */ /* 0x000fe400078ec0ff */
[----:B------:R-:W-:Y:S02]  /*4f8d0*/  @!P6 IADD3.X R50, R50, UR10, R31, P2, P4 ;  /* 0x0000000a3232ec10 */ /* 0x000fe400097e841f */
[----:B------:R-:W-:Y:S02]  /*4f8e0*/  LOP3.LUT P2, RZ, R0, 0x4000, RZ, 0xc0, !PT ;  /* 0x0000400000ff7812 */ /* 0x000fe4000784c0ff */
[----:B------:R-:W-:-:S04]  /*4f8f0*/  @P5 LOP3.LUT R4, R4, 0x1000000, RZ, 0xfc, !PT ;  /* 0x0100000004045812 */ /* 0x000fc800078efcff */
[----:B------:R-:W-:-:S07]  /*4f900*/  LOP3.LUT R4, R4, 0xefffffff, RZ, 0xc0, !PT ;  /* 0xefffffff04047812 */ /* 0x000fce00078ec0ff */
[----:B------:R-:W-:-:S04]  /*4f910*/  @P2 LOP3.LUT R4, R4, 0x10000000, RZ, 0xfc, !PT ;  /* 0x1000000004042812 */ /* 0x000fc800078efcff */
[----:B------:R-:W-:-:S04]  /*4f920*/  LOP3.LUT R4, R4, 0xfbffffff, RZ, 0xc0, !PT ;  /* 0xfbffffff04047812 */ /* 0x000fc800078ec0ff */
[----:B------:R-:W-:Y:S02]  /*4f930*/  @P6 LOP3.LUT R4, R4, 0x4000000, RZ, 0xfc, !PT ;  /* 0x0400000004046812 */ /* 0x000fe400078efcff */
[----:B------:R-:W-:Y:S02]  /*4f940*/  LOP3.LUT P6, RZ, R0, 0x20000, RZ, 0xc0, !PT ;  /* 0x0002000000ff7812 */ /* 0x000fe400078cc0ff */
[----:B------:R-:W-:Y:S01]  /*4f950*/  LOP3.LUT R4, R4, 0xf7ffffff, RZ, 0xc0, !PT ;  /* 0xf7ffffff04047812 */ /* 0x000fe200078ec0ff */
[----:B------:R-:W-:Y:S02]  /*4f960*/  IMAD.U32 R35, RZ, RZ, UR7 ;  /* 0x00000007ff237e24 */ /* 0x000fe4000f8e00ff */
[----:B--2---:R-:W-:-:S05]  /*4f970*/  FMUL R32, R49, UR47 ;  /* 0x0000002f31207c20 */ /* 0x004fca0008400000 */
[----:B------:R-:W-:-:S05]  /*4f980*/  F2FP.SATFINITE.E4M3.F32.PACK_AB_MERGE_C R32, RZ, R32, RZ ;  /* 0x00000020ff20723e */ /* 0x000fca00048070ff */
[----:B------:R0:W-:Y:S02]  /*4f990*/  @!P1 STG.E.U8 desc[UR54][R10.64+0x18], R32 ;  /* 0x000018200a009986 */ /* 0x0001e4000c101136 */
[----:B0-----:R-:W0:Y:S01]  /*4f9a0*/  @!P0 LDC.64 R10, c[0x0][0x5c0] ;  /* 0x00017000ff0a8b82 */ /* 0x001e220000000a00 */
[----:B------:R-:W-:Y:S01]  /*4f9b0*/  ISETP.LT.OR P1, PT, R30, 0x19, !P3 ;  /* 0x000000191e00780c */ /* 0x000fe20005f21670 */
[----:B------:R-:W-:Y:S01]  /*4f9c0*/  IMAD.U32 R32, RZ, RZ, UR8 ;  /* 0x00000008ff207e24 */ /* 0x000fe2000f8e00ff */
[----:B0-----:R-:W-:-:S11]  /*4f9d0*/  @!P0 IADD3 R10, P2, R36, R10, RZ ;  /* 0x0000000a240a8210 */ /* 0x001fd60007f5e0ff */
[----:B------:R-:W-:Y:S01]  /*4f9e0*/  @!P1 IADD3 R36, P4, P5, R32, UR11, R26 ;  /* 0x0000000b20249c10 */ /* 0x000fe2000fd9e01a */
[----:B---3--:R-:W-:Y:S02]  /*4f9f0*/  FMUL R32, R54, UR47 ;  /* 0x0000002f36207c20 */ /* 0x008fe40008400000 */
[----:B------:R-:W2:Y:S01]  /*4fa00*/  LDL.LU R54, [R1+0x400] ;  /* 0x0004000001367983 */ /* 0x000ea20000300800 */
[----:B------:R-:W-:Y:S02]  /*4fa10*/  @!P0 IMAD.X R11, R44, 0x1, R11, P2 ;  /* 0x000000012c0b8824 */ /* 0x000fe400010e060b */
[----:B------:R-:W-:-:S05]  /*4fa20*/  F2FP.SATFINITE.E4M3.F32.PACK_AB_MERGE_C R32, RZ, R32, RZ ;  /* 0x00000020ff20723e */ /* 0x000fca00048070ff */
[----:B------:R4:W-:Y:S02]  /*4fa30*/  @!P0 STG.E.U8 desc[UR54][R10.64+0x19], R32 ;  /* 0x000019200a008986 */ /* 0x0009e4000c101136 */
[----:B----4-:R-:W-:Y:S02]  /*4fa40*/  FMUL R10, R53, UR47 ;  /* 0x0000002f350a7c20 */ /* 0x010fe40008400000 */
[----:B------:R-:W3:Y:S03]  /*4fa50*/  LDL.LU R53, [R1+0x404] ;  /* 0x0004040001357983 */ /* 0x000ee60000300800 */
[----:B------:R-:W-:-:S05]  /*4fa60*/  F2FP.SATFINITE.E4M3.F32.PACK_AB_MERGE_C R10, RZ, R10, RZ ;  /* 0x0000000aff0a723e */ /* 0x000fca00048070ff */
[----:B------:R0:W-:Y:S02]  /*4fa70*/  @!P6 STG.E.U8 desc[UR54][R38.64], R10 ;  /* 0x0000000a2600e986 */ /* 0x0001e4000c101136 */
[----:B0-----:R-:W-:Y:S02]  /*4fa80*/  FMUL R10, R52, UR47 ;  /* 0x0000002f340a7c20 */ /* 0x001fe40008400000 */
[----:B------:R-:W4:Y:S01]  /*4fa90*/  LDL.LU R52, [R1+0x408] ;  /* 0x0004080001347983 */ /* 0x000f220000300800 */
[----:B------:R-:W-:Y:S01]  /*4faa0*/  ISETP.LT.OR P0, PT, R30, 0x1a, !P3 ;  /* 0x0000001a1e00780c */ /* 0x000fe20005f01670 */
[----:B------:R-:W-:Y:S02]  /*4fab0*/  IMAD.U32 R49, RZ, RZ, UR7 ;  /* 0x00000007ff317e24 */ /* 0x000fe4000f8e00ff */
[----:B------:R-:W-:Y:S01]  /*4fac0*/  IMAD.U32 R32, RZ, RZ, UR8 ;  /* 0x00000008ff207e24 */ /* 0x000fe2000f8e00ff */
[----:B------:R-:W-:Y:S01]  /*4fad0*/  @P1 LOP3.LUT R4, R4, 0x8000000, RZ, 0xfc, !PT ;  /* 0x0800000004041812 */ /* 0x000fe200078efcff */
[----:B------:R-:W4:Y:S01]  /*4fae0*/  LDL.LU R56, [R1+0x40c] ;  /* 0x00040c0001387983 */ /* 0x000f220000300800 */
[----:B------:R-:W-:-:S07]  /*4faf0*/  @!P1 IADD3.X R49, R49, UR10, R31, P4, P5 ;  /* 0x0000000a31319c10 */ /* 0x000fce000a7ea41f */
[----:B------:R-:W-:-:S04]  /*4fb00*/  @!P0 IADD3 R32, P1, P2, R32, UR11, R26 ;  /* 0x0000000b20208c10 */ /* 0x000fc8000fa3e01a */
[----:B------:R-:W-:Y:S02]  /*4fb10*/  @!P0 IADD3.X R35, R35, UR10, R31, P1, P2 ;  /* 0x0000000a23238c10 */ /* 0x000fe40008fe441f */
[----:B------:R-:W-:Y:S02]  /*4fb20*/  LOP3.LUT P2, RZ, R4, 0x10000000, RZ, 0xc0, !PT ;  /* 0x1000000004ff7812 */ /* 0x000fe4000784c0ff */
[----:B------:R-:W-:-:S11]  /*4fb30*/  F2FP.SATFINITE.E4M3.F32.PACK_AB_MERGE_C R10, RZ, R10, RZ ;  /* 0x0000000aff0a723e */ /* 0x000fd600048070ff */
[----:B------:R0:W-:Y:S02]  /*4fb40*/  @!P2 STG.E.U8 desc[UR54][R28.64+0x1], R10 ;  /* 0x0000010a1c00a986 */ /* 0x0001e4000c101136 */
[----:B0-----:R-:W-:Y:S02]  /*4fb50*/  FMUL R28, R51, UR47 ;  /* 0x0000002f331c7c20 */ /* 0x001fe40008400000 */
[----:B------:R-:W4:Y:S01]  /*4fb60*/  LDL.LU R51, [R1+0x410] ;  /* 0x0004100001337983 */ /* 0x000f220000300800 */
[----:B------:R-:W-:-:S13]  /*4fb70*/  ISETP.LT.OR P1, PT, R30, 0x1, !P3 ;  /* 0x000000011e00780c */ /* 0x000fda0005f21670 */
[----:B------:R-:W0:Y:S01]  /*4fb80*/  @!P1 LDC.64 R10, c[0x0][0x5c0] ;  /* 0x00017000ff0a9b82 */ /* 0x000e220000000a00 */
[----:B------:R-:W-:Y:S02]  /*4fb90*/  ISETP.LT.OR P6, PT, R30, 0x2, !P3 ;  /* 0x000000021e00780c */ /* 0x000fe40005fc1670 */
[----:B------:R-:W-:Y:S02]  /*4fba0*/  F2FP.SATFINITE.E4M3.F32.PACK_AB_MERGE_C R28, RZ, R28, RZ ;  /* 0x0000001cff1c723e */ /* 0x000fe400048070ff */
[----:B0-----:R-:W-:-:S05]  /*4fbb0*/  @!P1 IADD3 R10, P2, R37, R10, RZ ;  /* 0x0000000a250a9210 */ /* 0x001fca0007f5e0ff */
[----:B------:R-:W-:-:S05]  /*4fbc0*/  @!P1 IMAD.X R11, R45, 0x1, R11, P2 ;  /* 0x000000012d0b9824 */ /* 0x000fca00010e060b */
[----:B------:R0:W-:Y:S02]  /*4fbd0*/  @!P1 STG.E.U8 desc[UR54][R10.64], R28 ;  /* 0x0000001c0a009986 */ /* 0x0001e4000c101136 */
[----:B0-----:R-:W0:Y:S01]  /*4fbe0*/  @!P6 LDC.64 R10, c[0x0][0x5c0] ;  /* 0x00017000ff0aeb82 */ /* 0x001e220000000a00 */
[----:B------:R-:W-:Y:S02]  /*4fbf0*/  FMUL R28, R55, UR47 ;  /* 0x0000002f371c7c20 */ /* 0x000fe40008400000 */
[----:B------:R-:W4:Y:S03]  /*4fc00*/  LDL.LU R55, [R1+0x414] ;  /* 0x0004140001377983 */ /* 0x000f260000300800 */
[----:B------:R-:W-:Y:S02]  /*4fc10*/  F2FP.SATFINITE.E4M3.F32.PACK_AB_MERGE_C R28, RZ, R28, RZ ;  /* 0x0000001cff1c723e */ /* 0x000fe400048070ff */
[----:B0-----:R-:W-:-:S05]  /*4fc20*/  @!P6 IADD3 R10, P1, R34, R10, RZ ;  /* 0x0000000a220ae210 */ /* 0x001fca0007f3e0ff */
[----:B------:R-:W-:-:S05]  /*4fc30*/  @!P6 IMAD.X R11, R42, 0x1, R11, P1 ;  /* 0x000000012a0be824 */ /* 0x000fca00008e060b */
[----:B------:R2:W-:Y:S01]  /*4fc40*/  @!P6 STG.E.U8 desc[UR54][R10.64+0x1], R28 ;  /* 0x0000011c0a00e986 */ /* 0x0005e2000c101136 */
[C---:B------:R-:W-:Y:S02]  /*4fc50*/  LOP3.LUT P5, RZ, R0.reuse, 0x2000, RZ, 0xc0, !PT ;  /* 0x0000200000ff7812 */ /* 0x040fe400078ac0ff */
[----:B------:R-:W-:Y:S01]  /*4fc60*/  LOP3.LUT P4, RZ, R0, 0x1000, RZ, 0xc0, !PT ;  /* 0x0000100000ff7812 */ /* 0x000fe2000788c0ff */
[----:B--2---:R-:W-:Y:S02]  /*4fc70*/  FMUL R10, R54, UR47 ;  /* 0x0000002f360a7c20 */ /* 0x004fe40008400000 */
[----:B------:R-:W2:Y:S03]  /*4fc80*/  LDL.LU R54, [R1+0x418] ;  /* 0x0004180001367983 */ /* 0x000ea60000300800 */
[----:B------:R-:W-:-:S05]  /*4fc90*/  F2FP.SATFINITE.E4M3.F32.PACK_AB_MERGE_C R10, RZ, R10, RZ ;  /* 0x0000000aff0a723e */ /* 0x000fca00048070ff */
[----:B------:R3:W-:Y:S01]  /*4fca0*/  @!P5 STG.E.U8 desc[UR54][R22.64+0x8], R10 ;  /* 0x0000080a1600d986 */ /* 0x0007e2000c101136 */
[----:B------:R-:W-:Y:S01]  /*4fcb0*/  ISETP.LT.OR P5, PT, R30, 0x9, !P3 ;  /* 0x000000091e00780c */ /* 0x000fe20005fa1670 */
[----:B---3--:R-:W-:Y:S02]  /*4fcc0*/  FMUL R10, R53, UR47 ;  /* 0x0000002f350a7c20 */ /* 0x008fe40008400000 */
[----:B------:R-:W3:Y:S03]  /*4fcd0*/  LDL.LU R53, [R1+0x41c] ;  /* 0x00041c0001357983 */ /* 0x000ee60000300800 */
[----:B------:R-:W-:-:S05]  /*4fce0*/  F2FP.SATFINITE.E4M3.F32.PACK_AB_MERGE_C R10, RZ, R10, RZ ;  /* 0x0000000aff0a723e */ /* 0x000fca00048070ff */
[----:B------:R0:W-:Y:S02]  /*4fcf0*/  @!P4 STG.E.U8 desc[UR54][R16.64+0x9], R10 ;  /* 0x0000090a1000c986 */ /* 0x0001e4000c101136 */
[----:B0-----:R-:W0:Y:S01]  /*4fd00*/  @!P5 LDC.64 R10, c[0x0][0x5c0] ;  /* 0x00017000ff0adb82 */ /* 0x001e220000000a00 */
[----:B----4-:R-:W-:Y:S02]  /*4fd10*/  FMUL R16, R52, UR47 ;  /* 0x0000002f34107c20 */ /* 0x010fe40008400000 */
[----:B------:R-:W4:Y:S03]  /*4fd20*/  LDL.LU R52, [R1+0x420] ;  /* 0x0004200001347983 */ /* 0x000f260000300800 */
[----:B------:R-:W-:Y:S02]  /*4fd30*/  F2FP.SATFINITE.E4M3.F32.PACK_AB_MERGE_C R16, RZ, R16, RZ ;  /* 0x00000010ff10723e */ /* 0x000fe400048070ff */
[----:B0-----:R-:W-:-:S05]  /*4fd40*/  @!P5 IADD3 R10, P4, R46, R10, RZ ;  /* 0x0000000a2e0ad210 */ /* 0x001fca0007f9e0ff */
[----:B------:R-:W-:Y:S01]  /*4fd50*/  @!P5 IMAD.X R11, R47, 0x1, R11, P4 ;  /* 0x000000012f0bd824 */ /* 0x000fe200020e060b */
[----:B------:R-:W-:-:S04]  /*4fd60*/  LOP3.LUT P4, RZ, R4, 0x2000000, RZ, 0xc0, !PT ;  /* 0x0200000004ff7812 */ /* 0x000fc8000788c0ff */
[----:B------:R0:W-:Y:S09]  /*4fd70*/  @!P5 STG.E.U8 desc[UR54][R10.64+0x8], R16 ;  /* 0x000008100a00d986 */ /* 0x0001f2000c101136 */
[----:B0-----:R-:W0:Y:S01]  /*4fd80*/  @!P4 LDC.64 R10, c[0x0][0x5c0] ;  /* 0x00017000ff0acb82 */ /* 0x001e220000000a00 */
[----:B------:R-:W-:-:S05]  /*4fd90*/  FMUL R16, R56, UR47 ;  /* 0x0000002f38107c20 */ /* 0x000fca0008400000 */
[----:B------:R-:W-:Y:S02]  /*4fda0*/  F2FP.SATFINITE.E4M3.F32.PACK_AB_MERGE_C R16, RZ, R16, RZ ;  /* 0x00000010ff10723e */ /* 0x000fe400048070ff */
[----:B0-----:R-:W-:-:S05]  /*4fdb0*/  @!P4 IADD3 R10, P5, R40, R10, RZ ;  /* 0x0000000a280ac210 */ /* 0x001fca0007fbe0ff */
[----:B------:R-:W-:-:S05]  /*4fdc0*/  @!P4 IMAD.X R11, R41, 0x1, R11, P5 ;  /* 0x00000001290bc824 */ /* 0x000fca00028e060b */
[----:B------:R0:W-:Y:S02]  /*4fdd0*/  @!P4 STG.E.U8 desc[UR54][R10.64+0x9], R16 ;  /* 0x000009100a00c986 */ /* 0x0001e4000c101136 */
[----:B0-----:R-:W-:Y:S02]  /*4fde0*/  FMUL R10, R51, UR47 ;  /* 0x0000002f330a7c20 */ /* 0x001fe40008400000 */
[----:B------:R-:W4:Y:S01]  /*4fdf0*/  LDL.LU R51, [R1+0x424] ;  /* 0x0004240001337983 */ /* 0x000f220000300800 */
[C---:B------:R-:W-:Y:S02]  /*4fe00*/  LOP3.LUT P2, RZ, R0.reuse, 0x800, RZ, 0xc0, !PT ;  /* 0x0000080000ff7812 */ /* 0x040fe4000784c0ff */
[----:B------:R-:W-:Y:S01]  /*4fe10*/  F2FP.SATFINITE.E4M3.F32.PACK_AB_MERGE_C R10, RZ, R10, RZ ;  /* 0x0000000aff0a723e */ /* 0x000fe200048070ff */
[----:B------:R-:W4:Y:S01]  /*4fe20*/  LDL.LU R56, [R1+0x428] ;  /* 0x0004280001387983 */ /* 0x000f220000300800 */
[----:B------:R-:W-:Y:S02]  /*4fe30*/  LOP3.LUT P4, RZ, R0, 0x400, RZ, 0xc0, !PT ;  /* 0x0000040000ff7812 */ /* 0x000fe4000788c0ff */
[----:B------:R-:W-:-:S07]  /*4fe40*/  LOP3.LUT P5, RZ, R4, 0x1000000, RZ, 0xc0, !PT ;  /* 0x0100000004ff7812 */ /* 0x000fce00078ac0ff */
[----:B------:R0:W-:Y:S02]  /*4fe50*/  @!P2 STG.E.U8 desc[UR54][R20.64+0x10], R10 ;  /* 0x0000100a1400a986 */ /* 0x0001e4000c101136 */
[----:B0-----:R-:W-:Y:S01]  /*4fe60*/  FMUL R10, R55, UR47 ;  /* 0x0000002f370a7c20 */ /* 0x001fe20008400000 */
[----:B------:R-:W-:Y:S01]  /*4fe70*/  LOP3.LUT P6, RZ, R4, 0x4000000, RZ, 0xc0, !PT ;  /* 0x0400000004ff7812 */ /* 0x000fe200078cc0ff */
[----:B------:R-:W4:Y:S03]  /*4fe80*/  LDL.LU R55, [R1+0x42c] ;  /* 0x00042c0001377983 */ /* 0x000f260000300800 */
[----:B------:R-:W-:-:S05]  /*4fe90*/  F2FP.SATFINITE.E4M3.F32.PACK_AB_MERGE_C R10, RZ, R10, RZ ;  /* 0x0000000aff0a723e */ /* 0x000fca00048070ff */
[----:B------:R0:W-:Y:S02]  /*4fea0*/  @!P4 STG.E.U8 desc[UR54][R18.64+0x11], R10 ;  /* 0x0000110a1200c986 */ /* 0x0001e4000c101136 */
[----:B0-----:R-:W0:Y:S02]  /*4feb0*/  @!P5 LDC.64 R10, c[0x0][0x5c0] ;  /* 0x00017000ff0adb82 */ /* 0x001e240000000a00 */
[----:B0-----:R-:W-:-:S05]  /*4fec0*/  @!P5 IADD3 R10, P4, R33, R10, RZ ;  /* 0x0000000a210ad210 */ /* 0x001fca0007f9e0ff */
[----:B------:R-:W-:Y:S01]  /*4fed0*/  @!P5 IMAD.X R11, R48, 0x1, R11, P4 ;  /* 0x00000001300bd824 */ /* 0x000fe200020e060b */
[----:B------:R-:W-:Y:S01]  /*4fee0*/  LOP3.LUT P1, RZ, R4, 0x8000000, RZ, 0xc0, !PT ;  /* 0x0800000004ff7812 */ /* 0x000fe2000782c0ff */
[----:B--2---:R-:W-:Y:S02]  /*4fef0*/  FMUL R16, R54, UR47 ;  /* 0x0000002f36107c20 */ /* 0x004fe40008400000 */
[----:B------:R-:W2:Y:S03]  /*4ff00*/  LDL.LU R54, [R1+0x430] ;  /* 0x0004300001367983 */ /* 0x000ea60000300800 */
[----:B------:R-:W-:-:S05]  /*4ff10*/  F2FP.SATFINITE.E4M3.F32.PACK_AB_MERGE_C R16, RZ, R16, RZ ;  /* 0x00000010ff10723e */ /* 0x000fca00048070ff */
[----:B------:R0:W-:Y:S02]  /*4ff20*/  @!P5 STG.E.U8 desc[UR54][R10.64+0x10], R16 ;  /* 0x000010100a00d986 */ /* 0x0001e4000c101136 */
[----:B0-----:R-:W0:Y:S01]  /*4ff30*/  @!P6 LDC.64 R10, c[0x0][0x5c0] ;  /* 0x00017000ff0aeb82 */ /* 0x001e220000000a00 */
[----:B---3--:R-:W-:Y:S02]  /*4ff40*/  FMUL R16, R53, UR47 ;  /* 0x0000002f35107c20 */ /* 0x008fe40008400000 */
[----:B------:R-:W3:Y:S03]  /*4ff50*/  LDL.LU R53, [R1+0x434] ;  /* 0x0004340001357983 */ /* 0x000ee60000300800 */
[----:B------:R-:W-:Y:S02]  /*4ff60*/  F2FP.SATFINITE.E4M3.F32.PACK_AB_MERGE_C R16, RZ, R16, RZ ;  /* 0x00000010ff10723e */ /* 0x000fe400048070ff */
[----:B0-----:R-:W-:-:S05]  /*4ff70*/  @!P6 IADD3 R10, P4, R43, R10, RZ ;  /* 0x0000000a2b0ae210 */ /* 0x001fca0007f9e0ff */
[----:B------:R-:W-:Y:S01]  /*4ff80*/  @!P6 IMAD.X R11, R50, 0x1, R11, P4 ;  /* 0x00000001320be824 */ /* 0x000fe200020e060b */
[----:B------:R-:W-:-:S04]  /*4ff90*/  LOP3.LUT P4, RZ, R0, 0x200, RZ, 0xc0, !PT ;  /* 0x0000020000ff7812 */ /* 0x000fc8000788c0ff */
[----:B------:R4:W-:Y:S02]  /*4ffa0*/  @!P6 STG.E.U8 desc[UR54][R10.64+0x11], R16 ;  /* 0x000011100a00e986 */ /* 0x0009e4000c101136 */
[----:B----4-:R-:W-:Y:S02]  /*4ffb0*/  FMUL R10, R52, UR47 ;  /* 0x0000002f340a7c20 */ /* 0x010fe40008400000 */
[----:B------:R-:W4:Y:S03]  /*4ffc0*/  LDL.LU R52, [R1+0x438] ;  /* 0x0004380001347983 */ /* 0x000f260000300800 */
[----:B------:R-:W-:-:S05]  /*4ffd0*/  F2FP.SATFINITE.E4M3.F32.PACK_AB_MERGE_C R10, RZ, R10, RZ ;  /* 0x0000000aff0a723e */ /* 0x000fca00048070ff */
[----:B------:R0:W-:Y:S02]  /*4ffe0*/  @!P4 STG.E.U8 desc[UR54][R14.64+0x18], R10 ;  /* 0x0000180a0e00c986 */ /* 0x0001e4000c101136 */
[----:B0-----:R-:W0:Y:S02]  /*4fff0*/  @!P1 LDC.64 R10, c[0x0][0x5c0] ;  /* 0x00017000ff0a9b82 */ /* 0x001e240000000a00 */
[----:B0-----:R-:W-:-:S05]  /*50000*/  @!P1 IADD3 R16, P4, R36, R10, RZ ;  /* 0x0000000a24109210 */ /* 0x001fca0007f9e0ff */
[----:B------:R-:W-:Y:S02]  /*50010*/  @!P1 IMAD.X R17, R49, 0x1, R11, P4 ;  /* 0x0000000131119824 */ /* 0x000fe400020e060b */
[----:B------:R-:W0:Y:S02]  /*50020*/  @!P0 LDC.64 R10, c[0x0][0x5c0] ;  /* 0x00017000ff0a8b82 */ /* 0x000e240000000a00 */
[----:B0-----:R-:W-:Y:S01]  /*50030*/  @!P0 IADD3 R18, P4, R32, R10, RZ ;  /* 0x0000000a20128210 */ /* 0x001fe20007f9e0ff */
[----:B------:R-:W-:Y:S02]  /*50040*/  FMUL R10, R51, UR47 ;  /* 0x0000002f330a7c20 */ /* 0x000fe40008400000 */
[----:B------:R-:W4:Y:S01]  /*50050*/  LDL.LU R51, [R1+0x43c] ;  /* 0x00043c0001337983 */ /* 0x000f220000300800 */
[----:B------:R-:W-:Y:S01]  /*50060*/  LOP3.LUT P5, RZ, R0, 0x100, RZ, 0xc0, !PT ;  /* 0x0000010000ff7812 */ /* 0x000fe200078ac0ff */
[----:B------:R-:W-:Y:S01]  /*50070*/  @!P0 IMAD.X R19, R35, 0x1, R11, P4 ;  /* 0x0000000123138824 */ /* 0x000fe200020e060b */
[----:B------:R-:W-:-:S02]  /*50080*/  F2FP.SATFINITE.E4M3.F32.PACK_AB_MERGE_C R10, RZ, R10, RZ ;  /* 0x0000000aff0a723e */ /* 0x000fc400048070ff */
[----:B------:R-:W-:-:S09]  /*50090*/  ISETP.GE.AND P4, PT, R9, 0x181, PT ;  /* 0x000001810900780c */ /* 0x000fd20003f86270 */
        /* <DEDUP_REMOVED lines=9> */
[----:B------:R-:W-:Y:S01]  /*50130*/  ISETP.LT.OR P6, PT, R30, 0x2, !P4 ;  /* 0x000000021e00780c */ /* 0x000fe200067c1670 */
[----:B------:R-:W-:-:S12]  /*50140*/  FMUL R10, R56, UR47 ;  /* 0x0000002f380a7c20 */ /* 0x000fd80008400000 */
[----:B------:R-:W0:Y:S01]  /*50150*/  @!P6 LDC.64 R12, c[0x0][0x5c0] ;  /* 0x00017000ff0ceb82 */ /* 0x000e220000000a00 */
[----:B------:R-:W-:Y:S01]  /*50160*/  F2FP.SATFINITE.E4M3.F32.PACK_AB_MERGE_C R10, RZ, R10, RZ ;  /* 0x0000000aff0a723e */ /* 0x000fe200048070ff */
[----:B------:R-:W-:-:S04]  /*50170*/  @!P6 IMAD.MOV.U32 R11, RZ, RZ, R31 ;  /* 0x000000ffff0be224 */ /* 0x000fc800078e001f */
[----:B------:R1:W-:Y:S02]  /*50180*/  @!P1 STG.E.U8 desc[UR54][R16.64+0x18], R10 ;  /* 0x0000180a10009986 */ /* 0x0003e4000c101136 */
[----:B-1----:R-:W-:-:S04]  /*50190*/  @!P6 IMAD.MOV.U32 R10, RZ, RZ, R26 ;  /* 0x000000ffff0ae224 */ /* 0x002fc800078e001a */
[----:B------:R-:W-:-:S03]  /*501a0*/  @!P6 IMAD.WIDE.U32 R10, R24, 0x180, R10 ;  /* 0x00000180180ae825 */ /* 0x000fc600078e000a */
[----:B0-----:R-:W-:Y:S01]  /*501b0*/  @!P6 IADD3 R10, P1, R10, R12, RZ ;  /* 0x0000000c0a0ae210 */ /* 0x001fe20007f3e0ff */
[----:B------:R-:W-:-:S05]  /*501c0*/  FMUL R12, R55, UR47 ;  /* 0x0000002f370c7c20 */ /* 0x000fca0008400000 */
[----:B------:R-:W-:-:S05]  /*501d0*/  F2FP.SATFINITE.E4M3.F32.PACK_AB_MERGE_C R12, RZ, R12, RZ ;  /* 0x0000000cff0c723e */ /* 0x000fca00048070ff */
[----:B------:R2:W-:Y:S01]  /*501e0*/  @!P0 STG.E.U8 desc[UR54][R18.64+0x19], R12 ;  /* 0x0000190c12008986 */ /* 0x0005e2000c101136 */
[----:B------:R-:W-:Y:S01]  /*501f0*/  LOP3.LUT R0, R0, 0xfffbffff, RZ, 0xc0, !PT ;  /* 0xfffbffff00007812 */ /* 0x000fe200078ec0ff */
[----:B------:R-:W-:-:S05]  /*50200*/  @!P6 IMAD R16, R25, 0x180, RZ ;  /* 0x000001801910e824 */ /* 0x000fca00078e02ff */
[----:B------:R-:W-:Y:S01]  /*50210*/  @!P6 IADD3.X R11, R13, R11, R16, P1, !PT ;  /* 0x0000000b0d0be210 */ /* 0x000fe20000ffe410 */
[----:B------:R-:W-:Y:S01]  /*50220*/  BSSY B1, `(.L_x_36) ;  /* 0x000001d000017945 */ /* 0x000fe20003800000 */
[----:B--2---:R-:W-:-:S05]  /*50230*/  FMUL R12, R54, UR47 ;  /* 0x0000002f360c7c20 */ /* 0x004fca0008400000 */
[----:B------:R-:W-:-:S05]  /*50240*/  F2FP.SATFINITE.E4M3.F32.PACK_AB_MERGE_C R12, RZ, R12, RZ ;  /* 0x0000000cff0c723e */ /* 0x000fca00048070ff */
[----:B------:R3:W-:Y:S01]  /*50250*/  @!P5 STG.E.U8 desc[UR54][R14.64], R12 ;  /* 0x0000000c0e00d986 */ /* 0x0007e2000c101136 */
[----:B------:R-:W-:Y:S01]  /*50260*/  ISETP.GE.AND P5, PT, R9, 0x189, PT ;  /* 0x000001890900780c */ /* 0x000fe20003fa6270 */
[----:B---3--:R-:W-:-:S12]  /*50270*/  FMUL R12, R53, UR47 ;  /* 0x0000002f350c7c20 */ /* 0x008fd80008400000 */
[----:B------:R-:W-:Y:S02]  /*50280*/  @P5 LOP3.LUT R0, R0, 0x40000, RZ, 0xfc, !PT ;  /* 0x0004000000005812 */ /* 0x000fe400078efcff */
[----:B------:R-:W-:Y:S02]  /*50290*/  ISETP.LT.OR P5, PT, R30, 0x1, !P5 ;  /* 0x000000011e00780c */ /* 0x000fe40006fa1670 */
[----:B------:R-:W-:-:S05]  /*502a0*/  F2FP.SATFINITE.E4M3.F32.PACK_AB_MERGE_C R12, RZ, R12, RZ ;  /* 0x0000000cff0c723e */ /* 0x000fca00048070ff */
[----:B------:R4:W-:Y:S01]  /*502b0*/  @!P6 STG.E.U8 desc[UR54][R10.64+0x1], R12 ;  /* 0x0000010c0a00e986 */ /* 0x0009e2000c101136 */
[C---:B------:R-:W-:Y:S02]  /*502c0*/  LOP3.LUT P2, RZ, R4.reuse, 0x800000, RZ, 0xc0, !PT ;  /* 0x0080000004ff7812 */ /* 0x040fe4000784c0ff */
[C---:B------:R-:W-:Y:S02]  /*502d0*/  LOP3.LUT P1, RZ, R4.reuse, 0x400000, RZ, 0xc0, !PT ;  /* 0x0040000004ff7812 */ /* 0x040fe4000782c0ff */
[----:B------:R-:W-:Y:S01]  /*502e0*/  LOP3.LUT P0, RZ, R4, 0x200000, RZ, 0xc0, !PT ;  /* 0x0020000004ff7812 */ /* 0x000fe2000780c0ff */
[----:B----4-:R-:W-:-:S05]  /*502f0*/  FMUL R11, R52, UR47 ;  /* 0x0000002f340b7c20 */ /* 0x010fca0008400000 */
[----:B------:R-:W-:Y:S01]  /*50300*/  F2FP.SATFINITE.E4M3.F32.PACK_AB_MERGE_C R13, RZ, R11, RZ ;  /* 0x0000000bff0d723e */ /* 0x000fe200048070ff */
[----:B------:R-:W-:-:S05]  /*50310*/  FMUL R10, R51, UR47 ;  /* 0x0000002f330a7c20 */ /* 0x000fca0008400000 */
[----:B------:R-:W-:Y:S01]  /*50320*/  F2FP.SATFINITE.E4M3.F32.PACK_AB_MERGE_C R12, RZ, R10, RZ ;  /* 0x0000000aff0c723e */ /* 0x000fe200048070ff */
[----:B------:R-:W-:Y:S06]  /*50330*/  @P5 BRA `(.L_x_37) ;  /* 0x00000000002c5947 */ /* 0x000fec0003800000 */
[----:B------:R-:W-:Y:S01]  /*50340*/  IMAD.MOV.U32 R10, RZ, RZ, R26 ;  /* 0x000000ffff0a7224 */ /* 0x000fe200078e001a */
[----:B------:R-:W-:Y:S01]  /*50350*/  ULDC.64 UR12, c[0x0][0x5c0] ;  /* 0x00017000000c7ab9 */ /* 0x000fe20000000a00 */
[----:B------:R-:W-:Y:S02]  /*50360*/  IMAD.MOV.U32 R11, RZ, RZ, R31 ;  /* 0x000000ffff0b7224 */ /* 0x000fe400078e001f */
[----:B------:R-:W-:Y:S02]  /*50370*/  IMAD.U32 R9, RZ, RZ, UR12 ;  /* 0x0000000cff097e24 */ /* 0x000fe4000f8e00ff */
[----:B------:R-:W-:-:S04]  /*50380*/  IMAD.WIDE.U32 R10, R24, 0x180, R10 ;  /* 0x00000180180a7825 */ /* 0x000fc800078e000a */
[----:B------:R-:W-:Y:S01]  /*50390*/  IMAD R14, R25, 0x180, RZ ;  /* 0x00000180190e7824 */ /* 0x000fe200078e02ff */
[----:B------:R-:W-:Y:S01]  /*503a0*/  IADD3 R10, P5, P6, R10, UR8, R9 ;  /* 0x000000080a0a7c10 */ /* 0x000fe2000febe009 */
[----:B------:R-:W-:Y:S02]  /*503b0*/  IMAD.U32 R9, RZ, RZ, UR13 ;  /* 0x0000000dff097e24 */ /* 0x000fe4000f8e00ff */
[----:B------:R-:W-:-:S05]  /*503c0*/  IMAD.IADD R11, R11, 0x1, R14 ;  /* 0x000000010b0b7824 */ /* 0x000fca00078e020e */
[----:B------:R-:W-:-:S05]  /*503d0*/  IADD3.X R11, R11, UR7, R9, P5, P6 ;  /* 0x000000070b0b7c10 */ /* 0x000fca000afec409 */
[----:B------:R0:W-:Y:S02]  /*503e0*/  STG.E.U8 desc[UR54][R10.64], R13 ;  /* 0x0000000d0a007986 */ /* 0x0001e4000c101136 */
.L_x_37:
[----:B------:R-:W-:Y:S05]  /*503f0*/  BSYNC B1 ;  /* 0x0000000000017941 */ /* 0x000fea0003800000 */
.L_x_36:
[----:B------:R-:W-:Y:S01]  /*50400*/  LOP3.LUT P5, RZ, R0, 0x40000, RZ, 0xc0, !PT ;  /* 0x0004000000ff7812 */ /* 0x000fe200078ac0ff */
[----:B------:R-:W-:Y:S03]  /*50410*/  BSSY B1, `(.L_x_38) ;  /* 0x000000e000017945 */ /* 0x000fe60003800000 */
[----:B------:R-:W-:-:S13]  /*50420*/  ISETP.LT.OR P5, PT, R30, 0x2, !P5 ;  /* 0x000000021e00780c */ /* 0x000fda0006fa1670 */
[----:B------:R-:W-:Y:S05]  /*50430*/  @P5 BRA `(.L_x_39) ;  /* 0x00000000002c5947 */ /* 0x000fea0003800000 */
[----:B0-----:R-:W-:Y:S01]  /*50440*/  IMAD.MOV.U32 R10, RZ, RZ, R26 ;  /* 0x000000ffff0a7224 */ /* 0x001fe200078e001a */
        /* <DEDUP_REMOVED lines=10> */
.L_x_39:
[----:B------:R-:W-:Y:S05]  /*504f0*/  BSYNC B1 ;  /* 0x0000000000017941 */ /* 0x000fea0003800000 */
.L_x_38:
[----:B------:R-:W2:Y:S04]  /*50500*/  LDL.LU R19, [R1+0x440] ;  /* 0x0004400001137983 */ /* 0x000ea80000300800 */
[----:B------:R-:W3:Y:S04]  /*50510*/  LDL.LU R18, [R1+0x444] ;  /* 0x0004440001127983 */ /* 0x000ee80000300800 */
[----:B------:R-:W4:Y:S04]  /*50520*/  LDL.LU R17, [R1+0x448] ;  /* 0x0004480001117983 */ /* 0x000f280000300800 */
[----:B------:R-:W5:Y:S01]  /*50530*/  LDL.LU R16, [R1+0x44c] ;  /* 0x00044c0001107983 */ /* 0x000f620000300800 */
[----:B------:R-:W-:Y:S01]  /*50540*/  ISETP.LT.OR P6, PT, R30, 0x9, !P4 ;  /* 0x000000091e00780c */ /* 0x000fe200067c1670 */
[----:B------:R-:W-:Y:S01]  /*50550*/  BSSY B1, `(.L_x_40) ;  /* 0x000002b000017945 */ /* 0x000fe20003800000 */
[----:B------:R-:W-:-:S04]  /*50560*/  LOP3.LUT R4, R4, 0xffdfffff, RZ, 0xc0, !PT ;  /* 0xffdfffff04047812 */ /* 0x000fc800078ec0ff */
[----:B------:R-:W-:-:S07]  /*50570*/  @P0 LOP3.LUT R4, R4, 0x200000, RZ, 0xfc, !PT ;  /* 0x0020000004040812 */ /* 0x000fce00078efcff */
[----:B01----:R-:W0:Y:S01]  /*50580*/  @!P6 LDC.64 R10, c[0x0][0x5c0] ;  /* 0x00017000ff0aeb82 */ /* 0x003e220000000a00 */
[----:B------:R-:W-:Y:S02]  /*50590*/  @!P6 IMAD.MOV.U32 R12, RZ, RZ, R26 ;  /* 0x000000ffff0ce224 */ /* 0x000fe400078e001a */
[----:B------:R-:W-:Y:S02]  /*505a0*/  @!P6 IMAD.MOV.U32 R13, RZ, RZ, R31 ;  /* 0x000000ffff0de224 */ /* 0x000fe400078e001f */
[----:B------:R-:W-:Y:S02]  /*505b0*/  @!P6 IMAD R9, R25, 0x180, RZ ;  /* 0x000001801909e824 */ /* 0x000fe400078e02ff */
[----:B------:R-:W-:-:S03]  /*505c0*/  @!P6 IMAD.WIDE.U32 R12, R24, 0x180, R12 ;  /* 0x00000180180ce825 */ /* 0x000fc600078e000c */
[----:B0-----:R-:W-:-:S04]  /*505d0*/  @!P6 IADD3 R14, P5, R12, R10, RZ ;  /* 0x0000000a0c0ee210 */ /* 0x001fc80007fbe0ff */
[----:B------:R-:W-:Y:S02]  /*505e0*/  @!P6 IADD3.X R15, R11, R13, R9, P5, !PT ;  /* 0x0000000d0b0fe210 */ /* 0x000fe40002ffe409 */
[----:B------:R-:W-:-:S13]  /*505f0*/  ISETP.LT.OR P5, PT, R30, 0xa, !P4 ;  /* 0x0000000a1e00780c */ /* 0x000fda00067a1670 */
[----:B------:R-:W0:Y:S01]  /*50600*/  @!P5 LDC.64 R12, c[0x0][0x5c0] ;  /* 0x00017000ff0cdb82 */ /* 0x000e220000000a00 */
[----:B------:R-:W-:Y:S02]  /*50610*/  @!P5 IMAD.MOV.U32 R10, RZ, RZ, R26 ;  /* 0x000000ffff0ad224 */ /* 0x000fe400078e001a */
[----:B------:R-:W-:Y:S02]  /*50620*/  @!P5 IMAD.MOV.U32 R11, RZ, RZ, R31 ;  /* 0x000000ffff0bd224 */ /* 0x000fe400078e001f */
[----:B------:R-:W-:Y:S02]  /*50630*/  @!P5 IMAD R9, R25, 0x180, RZ ;  /* 0x000001801909d824 */ /* 0x000fe400078e02ff */
[----:B------:R-:W-:-:S03]  /*50640*/  @!P5 IMAD.WIDE.U32 R10, R24, 0x180, R10 ;  /* 0x00000180180ad825 */ /* 0x000fc600078e000a */
[----:B0-----:R-:W-:-:S04]  /*50650*/  @!P5 IADD3 R10, P0, R10, R12, RZ ;  /* 0x0000000c0a0ad210 */ /* 0x001fc80007f1e0ff */
[----:B------:R-:W-:Y:S02]  /*50660*/  @!P5 IADD3.X R11, R13, R11, R9, P0, !PT ;  /* 0x0000000b0d0bd210 */ /* 0x000fe400007fe409 */
[----:B------:R-:W-:Y:S01]  /*50670*/  LOP3.LUT P0, RZ, R4, 0x200000, RZ, 0xc0, !PT ;  /* 0x0020000004ff7812 */ /* 0x000fe2000780c0ff */
[----:B--2---:R-:W-:-:S05]  /*50680*/  FMUL R9, R19, UR47 ;  /* 0x0000002f13097c20 */ /* 0x004fca0008400000 */
[----:B------:R-:W-:-:S05]  /*50690*/  F2FP.SATFINITE.E4M3.F32.PACK_AB_MERGE_C R9, RZ, R9, RZ ;  /* 0x00000009ff09723e */ /* 0x000fca00048070ff */
[----:B------:R3:W-:Y:S01]  /*506a0*/  @!P6 STG.E.U8 desc[UR54][R14.64+0x8], R9 ;  /* 0x000008090e00e986 */ /* 0x0007e2000c101136 */
[----:B------:R-:W-:Y:S01]  /*506b0*/  LOP3.LUT P6, RZ, R0, 0x40000, RZ, 0xc0, !PT ;  /* 0x0004000000ff7812 */ /* 0x000fe200078cc0ff */
[----:B---3--:R-:W-:-:S05]  /*506c0*/  FMUL R9, R18, UR47 ;  /* 0x0000002f12097c20 */ /* 0x008fca0008400000 */
[----:B------:R-:W-:-:S05]  /*506d0*/  F2FP.SATFINITE.E4M3.F32.PACK_AB_MERGE_C R9, RZ, R9, RZ ;  /* 0x00000009ff09723e */ /* 0x000fca00048070ff */
[----:B------:R4:W-:Y:S01]  /*506e0*/  @!P5 STG.E.U8 desc[UR54][R10.64+0x9], R9 ;  /* 0x000009090a00d986 */ /* 0x0009e2000c101136 */
[----:B------:R-:W-:Y:S01]  /*506f0*/  ISETP.LT.OR P5, PT, R30, 0x9, !P6 ;  /* 0x000000091e00780c */ /* 0x000fe200077a1670 */
[----:B----4-:R-:W-:Y:S01]  /*50700*/  FMUL R10, R17, UR47 ;  /* 0x0000002f110a7c20 */ /* 0x010fe20008400000 */
[----:B-----5:R-:W-:-:S04]  /*50710*/  FMUL R9, R16, UR47 ;  /* 0x0000002f10097c20 */ /* 0x020fc80008400000 */
[----:B------:R-:W-:Y:S02]  /*50720*/  F2FP.SATFINITE.E4M3.F32.PACK_AB_MERGE_C R13, RZ, R10, RZ ;  /* 0x0000000aff0d723e */ /* 0x000fe400048070ff */
[----:B------:R-:W-:-:S05]  /*50730*/  F2FP.SATFINITE.E4M3.F32.PACK_AB_MERGE_C R12, RZ, R9, RZ ;  /* 0x00000009ff0c723e */ /* 0x000fca00048070ff */
[----:B------:R-:W-:Y:S05]  /*50740*/  @P5 BRA `(.L_x_41) ;  /* 0x00000000002c5947 */ /* 0x000fea0003800000 */
        /* <DEDUP_REMOVED lines=11> */
.L_x_41:
[----:B------:R-:W-:Y:S05]  /*50800*/  BSYNC B1 ;  /* 0x0000000000017941 */ /* 0x000fea0003800000 */
.L_x_40:
        /* <DEDUP_REMOVED lines=15> */
.L_x_43:
[----:B------:R-:W-:Y:S05]  /*50900*/  BSYNC B1 ;  /* 0x0000000000017941 */ /* 0x000fea0003800000 */
.L_x_42:
        /* <DEDUP_REMOVED lines=48> */
.L_x_45:
[----:B------:R-:W-:Y:S05]  /*50c10*/  BSYNC B1 ;  /* 0x0000000000017941 */ /* 0x000fea0003800000 */
.L_x_44:
        /* <DEDUP_REMOVED lines=15> */
.L_x_47:
[----:B------:R-:W-:Y:S05]  /*50d10*/  BSYNC B1 ;  /* 0x0000000000017941 */ /* 0x000fea0003800000 */
.L_x_46:
        /* <DEDUP_REMOVED lines=48> */
.L_x_49:
[----:B------:R-:W-:Y:S05]  /*51020*/  BSYNC B1 ;  /* 0x0000000000017941 */ /* 0x000fea0003800000 */
.L_x_48:
        /* <DEDUP_REMOVED lines=15> */
.L_x_51:
[----:B------:R-:W-:Y:S05]  /*51120*/  BSYNC B1 ;  /* 0x0000000000017941 */ /* 0x000fea0003800000 */
.L_x_50:
[----:B------:R-:W-:Y:S01]  /*51130*/  LOP3.LUT R4, R4, 0xfffffff7, RZ, 0xc0, !PT ;  /* 0xfffffff704047812 */ /* 0x000fe200078ec0ff */
[----:B------:R-:W2:Y:S01]  /*51140*/  LDL.LU R9, [R1+0x470] ;  /* 0x0004700001097983 */ /* 0x000ea20000300800 */
[----:B------:R-:W-:Y:S02]  /*51150*/  LOP3.LUT R6, R6, 0xff7fffff, RZ, 0xc0, !PT ;  /* 0xff7fffff06067812 */ /* 0x000fe400078ec0ff */
[----:B------:R-:W-:Y:S01]  /*51160*/  @P3 LOP3.LUT R4, R4, 0x8, RZ, 0xfc, !PT ;  /* 0x0000000804043812 */ /* 0x000fe200078efcff */
[----:B------:R-:W3:Y:S01]  /*51170*/  LDL.LU R80, [R1+0x474] ;  /* 0x0004740001507983 */ /* 0x000ee20000300800 */
[----:B------:R-:W-:Y:S02]  /*51180*/  LOP3.LUT P3, RZ, R0, 0x8000, RZ, 0xc0, !PT ;  /* 0x0000800000ff7812 */ /* 0x000fe4000786c0ff */
[----:B------:R-:W-:Y:S01]  /*51190*/  @P4 LOP3.LUT R6, R6, 0x800000, RZ, 0xfc, !PT ;  /* 0x0080000006064812 */ /* 0x000fe200078efcff */
[----:B------:R-:W4:Y:S01]  /*511a0*/  LDL.LU R86, [R1+0x478] ;  /* 0x0004780001567983 */ /* 0x000f220000300800 */
[----:B------:R-:W-:Y:S01]  /*511b0*/  ISETP.LT.OR P4, PT, R30, 0x21, !P3 ;  /* 0x000000211e00780c */ /* 0x000fe20005f81670 */
[----:B------:R-:W-:Y:S01]  /*511c0*/  IMAD.U32 R66, RZ, RZ, UR8 ;  /* 0x00000008ff427e24 */ /* 0x000fe2000f8e00ff */
[----:B------:R-:W-:Y:S01]  /*511d0*/  LOP3.LUT R0, R0, 0xfffffffe, RZ, 0xc0, !PT ;  /* 0xfffffffe00007812 */ /* 0x000fe200078ec0ff */
[----:B------:R-:W5:Y:S01]  /*511e0*/  LDL.LU R89, [R1+0x47c] ;  /* 0x00047c0001597983 */ /* 0x000f620000300800 */
[----:B------:R-:W-:Y:S01]  /*511f0*/  LOP3.LUT R4, R4, 0xfffffffb, RZ, 0xc0, !PT ;  /* 0xfffffffb04047812 */ /* 0x000fe200078ec0ff */
[----:B------:R-:W-:Y:S01]  /*51200*/  IMAD.U32 R67, RZ, RZ, UR7 ;  /* 0x00000007ff437e24 */ /* 0x000fe2000f8e00ff */
[----:B------:R-:W-:Y:S01]  /*51210*/  LOP3.LUT R2, R2, 0xffffffdf, RZ, 0xc0, !PT ;  /* 0xffffffdf02027812 */ /* 0x000fe200078ec0ff */
[----:B------:R-:W-:Y:S01]  /*51220*/  IMAD.U32 R68, RZ, RZ, UR8 ;  /* 0x00000008ff447e24 */ /* 0x000fe2000f8e00ff */
[----:B------:R-:W-:Y:S01]  /*51230*/  LOP3.LUT R6, R6, 0xffdfffff, RZ, 0xc0, !PT ;  /* 0xffdfffff06067812 */ /* 0x000fe200078ec0ff */
[----:B------:R-:W-:Y:S01]  /*51240*/  IMAD.U32 R69, RZ, RZ, UR7 ;  /* 0x00000007ff457e24 */ /* 0x000fe2000f8e00ff */
[----:B------:R-:W5:Y:S01]  /*51250*/  LDL.LU R87, [R1+0x480] ;  /* 0x0004800001577983 */ /* 0x000f620000300800 */
[----:B------:R-:W-:Y:S01]  /*51260*/  IMAD.U32 R70, RZ, RZ, UR8 ;  /* 0x00000008ff467e24 */ /* 0x000fe2000f8e00ff */
[----:B------:R-:W-:Y:S01]  /*51270*/  @P0 LOP3.LUT R6, R6, 0x200000, RZ, 0xfc, !PT ;  /* 0x0020000006060812 */ /* 0x000fe200078efcff */
[----:B01----:R-:W0:Y:S01]  /*51280*/  @!P4 LDC.64 R10, c[0x0][0x5c0] ;  /* 0x00017000ff0acb82 */ /* 0x003e220000000a00 */
[----:B------:R-:W-:Y:S01]  /*51290*/  @P4 LOP3.LUT R0, R0, 0x1, RZ, 0xfc, !PT ;  /* 0x0000000100004812 */ /* 0x000fe200078efcff */
[----:B------:R-:W-:Y:S01]  /*512a0*/  IMAD.U32 R71, RZ, RZ, UR7 ;  /* 0x00000007ff477e24 */ /* 0x000fe2000f8e00ff */
[----:B------:R-:W-:Y:S01]  /*512b0*/  LOP3.LUT R6, R6, 0xffbfffff, RZ, 0xc0, !PT ;  /* 0xffbfffff06067812 */ /* 0x000fe200078ec0ff */
[----:B------:R-:W-:Y:S01]  /*512c0*/  IMAD.U32 R72, RZ, RZ, UR8 ;  /* 0x00000008ff487e24 */ /* 0x000fe2000f8e00ff */
[----:B------:R-:W-:Y:S01]  /*512d0*/  LOP3.LUT R0, R0, 0xffffffdf, RZ, 0xc0, !PT ;  /* 0xffffffdf00007812 */ /* 0x000fe200078ec0ff */
[----:B------:R-:W-:Y:S01]  /*512e0*/  IMAD.U32 R73, RZ, RZ, UR7 ;  /* 0x00000007ff497e24 */ /* 0x000fe2000f8e00ff */
[----:B------:R-:W-:Y:S01]  /*512f0*/  @P1 LOP3.LUT R6, R6, 0x400000, RZ, 0xfc, !PT ;  /* 0x0040000006061812 */ /* 0x000fe200078efcff */
[----:B------:R-:W-:-:S02]  /*51300*/  IMAD.U32 R74, RZ, RZ, UR8 ;  /* 0x00000008ff4a7e24 */ /* 0x000fc4000f8e00ff */
[----:B------:R-:W-:Y:S01]  /*51310*/  IMAD.U32 R75, RZ, RZ, UR7 ;  /* 0x00000007ff4b7e24 */ /* 0x000fe2000f8e00ff */
[----:B------:R-:W-:Y:S01]  /*51320*/  LOP3.LUT R6, R6, 0xfeffffff, RZ, 0xc0, !PT ;  /* 0xfeffffff06067812 */ /* 0x000fe200078ec0ff */
[----:B------:R-:W-:Y:S02]  /*51330*/  IMAD.U32 R76, RZ, RZ, UR8 ;  /* 0x00000008ff4c7e24 */ /* 0x000fe4000f8e00ff */
[----:B------:R-:W-:Y:S02]  /*51340*/  IMAD.U32 R77, RZ, RZ, UR7 ;  /* 0x00000007ff4d7e24 */ /* 0x000fe4000f8e00ff */
[----:B------:R-:W-:Y:S02]  /*51350*/  IMAD.U32 R78, RZ, RZ, UR8 ;  /* 0x00000008ff4e7e24 */ /* 0x000fe4000f8e00ff */
[----:B------:R-:W-:Y:S02]  /*51360*/  IMAD.U32 R79, RZ, RZ, UR7 ;  /* 0x00000007ff4f7e24 */ /* 0x000fe4000f8e00ff */
[----:B------:R-:W-:-:S02]  /*51370*/  IMAD.U32 R81, RZ, RZ, UR8 ;  /* 0x00000008ff517e24 */ /* 0x000fc4000f8e00ff */
[----:B------:R-:W-:Y:S01]  /*51380*/  IMAD.U32 R84, RZ, RZ, UR7 ;  /* 0x00000007ff547e24 */ /* 0x000fe2000f8e00ff */
[----:B0-----:R-:W-:-:S04]  /*51390*/  @!P4 IADD3 R14, P5, P6, R26, UR8, R10 ;  /* 0x000000081a0ecc10 */ /* 0x001fc8000febe00a */
[----:B------:R-:W-:Y:S02]  /*513a0*/  @!P4 IADD3.X R15, R31, UR7, R11, P5, P6 ;  /* 0x000000071f0fcc10 */ /* 0x000fe4000afec40b */
[----:B------:R-:W-:-:S13]  /*513b0*/  ISETP.LT.OR P4, PT, R30, 0x22, !P3 ;  /* 0x000000221e00780c */ /* 0x000fda0005f81670 */
[----:B------:R-:W0:Y:S01]  /*513c0*/  @!P4 LDC.64 R10, c[0x0][0x5c0] ;  /* 0x00017000ff0acb82 */ /* 0x000e220000000a00 */
[----:B------:R-:W-:Y:S02]  /*513d0*/  @P4 LOP3.LUT R4, R4, 0x4, RZ, 0xfc, !PT ;  /* 0x0000000404044812 */ /* 0x000fe400078efcff */
        /* <DEDUP_REMOVED lines=29> */
[----:B------:R-:W-:Y:S01]  /*515b0*/  LOP3.LUT R2, R2, 0xfffffff7, RZ, 0xc0, !PT ;  /* 0xfffffff702027812 */ /* 0x000fe200078ec0ff */
[----:B------:R-:W-:Y:S02]  /*515c0*/  IMAD.U32 R82, RZ, RZ, UR8 ;  /* 0x00000008ff527e24 */ /* 0x000fe4000f8e00ff */
[----:B------:R-:W-:Y:S02]  /*515d0*/  IMAD.U32 R85, RZ, RZ, UR7 ;  /* 0x00000007ff557e24 */ /* 0x000fe4000f8e00ff */
[----:B--2---:R-:W-:Y:S01]  /*515e0*/  FMUL R9, R9, UR47 ;  /* 0x0000002f09097c20 */ /* 0x004fe20008400000 */
[----:B0-----:R-:W-:-:S04]  /*515f0*/  @!P4 IADD3 R40, P5, P6, R26, UR8, R10 ;  /* 0x000000081a28cc10 */ /* 0x001fc8000febe00a */
[----:B------:R-:W-:Y:S02]  /*51600*/  @!P4 IADD3.X R41, R31, UR7, R11, P5, P6 ;  /* 0x000000071f29cc10 */ /* 0x000fe4000afec40b */
[----:B------:R-:W-:Y:S02]  /*51610*/  ISETP.LT.OR P4, PT, R30, 0x3a, !P3 ;  /* 0x0000003a1e00780c */ /* 0x000fe40005f81670 */
[C---:B------:R-:W-:Y:S02]  /*51620*/  LOP3.LUT P3, RZ, R4.reuse, 0x8, RZ, 0xc0, !PT ;  /* 0x0000000804ff7812 */ /* 0x040fe4000786c0ff */
[----:B------:R-:W-:-:S09]  /*51630*/  LOP3.LUT R4, R4, 0xfffffffe, RZ, 0xc0, !PT ;  /* 0xfffffffe04047812 */ /* 0x000fd200078ec0ff */
        /* <DEDUP_REMOVED lines=46> */
[C---:B------:R-:W-:Y:S02]  /*51920*/  ISETP.LT.OR P4, PT, R30.reuse, 0x3a, !P0 ;  /* 0x0000003a1e00780c */ /* 0x040fe40004781670 */
[----:B------:R-:W-:-:S11]  /*51930*/  ISETP.LT.OR P0, PT, R30, 0x21, !P1 ;  /* 0x000000211e00780c */ /* 0x000fd60004f01670 */
[----:B------:R-:W0:Y:S01]  /*51940*/  @!P4 LDC.64 R10, c[0x0][0x5c0] ;  /* 0x00017000ff0acb82 */ /* 0x000e220000000a00 */
[----:B------:R-:W-:-:S04]  /*51950*/  @P4 LOP3.LUT R0, R0, 0x8000000, RZ, 0xfc, !PT ;  /* 0x0800000000004812 */ /* 0x000fc800078efcff */
[----:B------:R-:W-:-:S04]  /*51960*/  LOP3.LUT R0, R0, 0xfbffffff, RZ, 0xc0, !PT ;  /* 0xfbffffff00007812 */ /* 0x000fc800078ec0ff */
[----:B------:R-:W-:-:S04]  /*51970*/  @P0 LOP3.LUT R0, R0, 0x4000000, RZ, 0xfc, !PT ;  /* 0x0400000000000812 */ /* 0x000fc800078efcff */
[----:B------:R-:W-:Y:S02]  /*51980*/  LOP3.LUT R0, R0, 0xfdffffff, RZ, 0xc0, !PT ;  /* 0xfdffffff00007812 */ /* 0x000fe400078ec0ff */
[----:B0-----:R-:W-:-:S04]  /*51990*/  @!P4 IADD3 R46, P5, P6, R26, UR6, R10 ;  /* 0x000000061a2ecc10 */ /* 0x001fc8000febe00a */
[----:B------:R-:W-:Y:S02]  /*519a0*/  @!P4 IADD3.X R47, R31, UR5, R11, P5, P6 ;  /* 0x000000051f2fcc10 */ /* 0x000fe4000afec40b */
[----:B------:R-:W0:Y:S01]  /*519b0*/  @!P0 LDC.64 R10, c[0x0][0x5c0] ;  /* 0x00017000ff0a8b82 */ /* 0x000e220000000a00 */
[----:B------:R-:W-:Y:S02]  /*519c0*/  ISETP.LT.OR P4, PT, R30, 0x3a, !P2 ;  /* 0x0000003a1e00780c */ /* 0x000fe40005781670 */
        /* <DEDUP_REMOVED lines=39> */
[----:B------:R-:W-:Y:S02]  /*51c40*/  @P0 LOP3.LUT R0, R0, 0x80000, RZ, 0xfc, !PT ;  /* 0x0008000000000812 */ /* 0x000fe400078efcff */
[----:B------:R-:W-:Y:S02]  /*51c50*/  ISETP.LT.OR P0, PT, R30, 0x21, !P2 ;  /* 0x000000211e00780c */ /* 0x000fe40005701670 */
[C---:B------:R-:W-:Y:S02]  /*51c60*/  LOP3.LUT P1, RZ, R0.reuse, 0x80000, RZ, 0xc0, !PT ;  /* 0x0008000000ff7812 */ /* 0x040fe4000782c0ff */
[----:B------:R-:W-:-:S09]  /*51c70*/  LOP3.LUT R0, R0, 0xffffbfff, RZ, 0xc0, !PT ;  /* 0xffffbfff00007812 */ /* 0x000fd200078ec0ff */
[----:B------:R-:W-:Y:S02]  /*51c80*/  @P0 LOP3.LUT R0, R0, 0x4000, RZ, 0xfc, !PT ;  /* 0x0000400000000812 */ /* 0x000fe400078efcff */
[----:B------:R-:W0:Y:S01]  /*51c90*/  @!P1 LDC.64 R10, c[0x0][0x5c0] ;  /* 0x00017000ff0a9b82 */ /* 0x000e220000000a00 */
[----:B------:R-:W-:Y:S02]  /*51ca0*/  @P1 LOP3.LUT R6, R6, 0x1000000, RZ, 0xfc, !PT ;  /* 0x0100000006061812 */ /* 0x000fe400078efcff */
[----:B------:R-:W-:Y:S02]  /*51cb0*/  LOP3.LUT R0, R0, 0xffffdfff, RZ, 0xc0, !PT ;  /* 0xffffdfff00007812 */ /* 0x000fe400078ec0ff */
[----:B------:R-:W-:-:S04]  /*51cc0*/  LOP3.LUT R6, R6, 0xfdffffff, RZ, 0xc0, !PT ;  /* 0xfdffffff06067812 */ /* 0x000fc800078ec0ff */
[----:B------:R-:W-:Y:S02]  /*51cd0*/  @P2 LOP3.LUT R6, R6, 0x2000000, RZ, 0xfc, !PT ;  /* 0x0200000006062812 */ /* 0x000fe400078efcff */
[----:B0-----:R-:W-:-:S04]  /*51ce0*/  @!P1 IADD3 R64, P5, P6, R26, UR11, R10 ;  /* 0x0000000b1a409c10 */ /* 0x001fc8000febe00a */
[----:B------:R-:W-:Y:S02]  /*51cf0*/  @!P1 IADD3.X R65, R31, UR10, R11, P5, P6 ;  /* 0x0000000a1f419c10 */ /* 0x000fe4000afec40b */
[----:B------:R-:W-:Y:S02]  /*51d00*/  @!P0 IADD3 R66, P5, P6, R66, UR6, R26 ;  /* 0x0000000642428c10 */ /* 0x000fe4000febe01a */
[C---:B------:R-:W-:Y:S02]  /*51d10*/  ISETP.LT.OR P1, PT, R30.reuse, 0x31, !P2 ;  /* 0x000000311e00780c */ /* 0x040fe40005721670 */
[----:B------:R-:W-:Y:S02]  /*51d20*/  @!P0 IADD3.X R67, R67, UR5, R31, P5, P6 ;  /* 0x0000000543438c10 */ /* 0x000fe4000afec41f */
[----:B------:R-:W-:-:S09]  /*51d30*/  ISETP.LT.OR P0, PT, R30, 0x22, !P2 ;  /* 0x000000221e00780c */ /* 0x000fd20005701670 */
[----:B------:R-:W-:-:S04]  /*51d40*/  @P1 LOP3.LUT R4, R4, 0x1, RZ, 0xfc, !PT ;  /* 0x0000000104041812 */ /* 0x000fc800078efcff */
[----:B------:R-:W-:Y:S02]  /*51d50*/  @!P0 IADD3 R68, P5, P6, R68, UR6, R26 ;  /* 0x0000000644448c10 */ /* 0x000fe4000febe01a */
[----:B------:R-:W-:Y:S02]  /*51d60*/  @P0 LOP3.LUT R0, R0, 0x2000, RZ, 0xfc, !PT ;  /* 0x0000200000000812 */ /* 0x000fe400078efcff */
[----:B------:R-:W-:Y:S02]  /*51d70*/  @!P0 IADD3.X R69, R69, UR5, R31, P5, P6 ;  /* 0x0000000545458c10 */ /* 0x000fe4000afec41f */
[----:B------:R-:W-:Y:S02]  /*51d80*/  ISETP.LT.OR P0, PT, R30, 0x29, !P2 ;  /* 0x000000291e00780c */ /* 0x000fe40005701670 */
[----:B------:R-:W-:-:S11]  /*51d90*/  LOP3.LUT R0, R0, 0xffffefff, RZ, 0xc0, !PT ;  /* 0xffffefff00007812 */ /* 0x000fd600078ec0ff */
[----:B------:R-:W-:Y:S02]  /*51da0*/  @!P0 IADD3 R70, P5, P6, R70, UR6, R26 ;  /* 0x0000000646468c10 */ /* 0x000fe4000febe01a */
[----:B------:R-:W-:Y:S02]  /*51db0*/  @P0 LOP3.LUT R0, R0, 0x1000, RZ, 0xfc, !PT ;  /* 0x0000100000000812 */ /* 0x000fe400078efcff */
[----:B------:R-:W-:Y:S02]  /*51dc0*/  @!P0 IADD3.X R71, R71, UR5, R31, P5, P6 ;  /* 0x0000000547478c10 */ /* 0x000fe4000afec41f */
[----:B------:R-:W-:Y:S02]  /*51dd0*/  ISETP.LT.OR P0, PT, R30, 0x2a, !P2 ;  /* 0x0000002a1e00780c */ /* 0x000fe40005701670 */
[----:B------:R-:W-:-:S11]  /*51de0*/  LOP3.LUT R0, R0, 0xfffff7ff, RZ, 0xc0, !PT ;  /* 0xfffff7ff00007812 */ /* 0x000fd600078ec0ff */
[--C-:B------:R-:W-:Y:S02]  /*51df0*/  @!P0 IADD3 R72, P5, P6, R72, UR6, R26.reuse ;  /* 0x0000000648488c10 */ /* 0x100fe4000febe01a */
[----:B------:R-:W-:Y:S02]  /*51e00*/  @P0 LOP3.LUT R0, R0, 0x800, RZ, 0xfc, !PT ;  /* 0x0000080000000812 */ /* 0x000fe400078efcff */
[----:B------:R-:W-:Y:S02]  /*51e10*/  @!P0 IADD3.X R73, R73, UR5, R31, P5, P6 ;  /* 0x0000000549498c10 */ /* 0x000fe4000afec41f */
[----:B------:R-:W-:Y:S02]  /*51e20*/  ISETP.LT.OR P0, PT, R30, 0x32, !P2 ;  /* 0x000000321e00780c */ /* 0x000fe40005701670 */
[----:B------:R-:W-:-:S04]  /*51e30*/  @!P1 IADD3 R74, P5, P6, R74, UR6, R26 ;  /* 0x000000064a4a9c10 */ /* 0x000fc8000febe01a */
[----:B------:R-:W-:Y:S02]  /*51e40*/  @!P1 IADD3.X R75, R75, UR5, R31, P5, P6 ;  /* 0x000000054b4b9c10 */ /* 0x000fe4000afec41f */
[C---:B------:R-:W-:Y:S02]  /*51e50*/  LOP3.LUT P1, RZ, R0.reuse, 0x10000, RZ, 0xc0, !PT ;  /* 0x0001000000ff7812 */ /* 0x040fe4000782c0ff */
[----:B------:R-:W-:-:S03]  /*51e60*/  LOP3.LUT R0, R0, 0xfffffdff, RZ, 0xc0, !PT ;  /* 0xfffffdff00007812 */ /* 0x000fc600078ec0ff */
[----:B------:R-:W-:Y:S02]  /*51e70*/  @!P0 IADD3 R76, P6, P5, R76, UR6, R26 ;  /* 0x000000064c4c8c10 */ /* 0x000fe4000fdde01a */
[----:B------:R-:W-:Y:S02]  /*51e80*/  @P0 LOP3.LUT R0, R0, 0x200, RZ, 0xfc, !PT ;  /* 0x0000020000000812 */ /* 0x000fe400078efcff */
[----:B------:R-:W-:Y:S02]  /*51e90*/  @!P0 IADD3.X R77, R77, UR5, R31, P6, P5 ;  /* 0x000000054d4d8c10 */ /* 0x000fe4000b7ea41f */
[----:B------:R-:W-:Y:S02]  /*51ea0*/  ISETP.LT.OR P0, PT, R30, 0x39, !P2 ;  /* 0x000000391e00780c */ /* 0x000fe40005701670 */
[----:B------:R-:W-:Y:S02]  /*51eb0*/  F2FP.SATFINITE.E4M3.F32.PACK_AB_MERGE_C R9, RZ, R9, RZ ;  /* 0x00000009ff09723e */ /* 0x000fe400048070ff */
[----:B------:R-:W-:-:S09]  /*51ec0*/  LOP3.LUT R0, R0, 0xfffffeff, RZ, 0xc0, !PT ;  /* 0xfffffeff00007812 */ /* 0x000fd200078ec0ff */
[--C-:B------:R-:W-:Y:S02]  /*51ed0*/  @!P0 IADD3 R78, P6, P5, R78, UR6, R26.reuse ;  /* 0x000000064e4e8c10 */ /* 0x100fe4000fdde01a */
[----:B------:R-:W-:Y:S02]  /*51ee0*/  ISETP.LT.OR P2, PT, R30, 0x21, !P3 ;  /* 0x000000211e00780c */ /* 0x000fe40005f41670 */
[--C-:B------:R-:W-:Y:S02]  /*51ef0*/  @!P0 IADD3.X R79, R79, UR5, R31.reuse, P6, P5 ;  /* 0x000000054f4f8c10 */ /* 0x100fe4000b7ea41f */
[----:B------:R-:W-:Y:S02]  /*51f00*/  @!P4 IADD3 R81, P6, P5, R81, UR6, R26 ;  /* 0x000000065151cc10 */ /* 0x000fe4000fdde01a */
[----:B------:R-:W-:Y:S02]  /*51f10*/  @P0 LOP3.LUT R0, R0, 0x100, RZ, 0xfc, !PT ;  /* 0x0000010000000812 */ /* 0x000fe400078efcff */
[----:B------:R-:W-:-:S02]  /*51f20*/  @!P4 IADD3.X R84, R84, UR5, R31, P6, P5 ;  /* 0x000000055454cc10 */ /* 0x000fc4000b7ea41f */
[----:B------:R-:W-:Y:S02]  /*51f30*/  ISETP.LT.OR P5, PT, R30, 0x21, !P1 ;  /* 0x000000211e00780c */ /* 0x000fe40004fa1670 */
[C---:B------:R-:W-:Y:S01]  /*51f40*/  LOP3.LUT P0, RZ, R0.reuse, 0x1, RZ, 0xc0, !PT ;  /* 0x0000000100ff7812 */ /* 0x040fe2000780c0ff */
[----:B------:R-:W-:Y:S01]  /*51f50*/  IMAD.U32 R83, RZ, RZ, UR7 ;  /* 0x00000007ff537e24 */ /* 0x000fe2000f8e00ff */
[----:B------:R-:W-:Y:S01]  /*51f60*/  LOP3.LUT R0, R0, 0xffffff7f, RZ, 0xc0, !PT ;  /* 0xffffff7f00007812 */ /* 0x000fe200078ec0ff */
[----:B------:R-:W-:Y:S02]  /*51f70*/  IMAD.U32 R88, RZ, RZ, UR8 ;  /* 0x00000008ff587e24 */ /* 0x000fe4000f8e00ff */
[----:B------:R-:W-:Y:S01]  /*51f80*/  IMAD.U32 R90, RZ, RZ, UR7 ;  /* 0x00000007ff5a7e24 */ /* 0x000fe2000f8e00ff */
[----:B------:R-:W-:Y:S02]  /*51f90*/  @P4 LOP3.LUT R0, R0, 0x80, RZ, 0xfc, !PT ;  /* 0x0000008000004812 */ /* 0x000fe400078efcff */
[----:B------:R-:W-:-:S03]  /*51fa0*/  LOP3.LUT P4, RZ, R4, 0x4, RZ, 0xc0, !PT ;  /* 0x0000000404ff7812 */ /* 0x000fc6000788c0ff */
[----:B------:R-:W0:Y:S02]  /*51fb0*/  @!P5 LDC.64 R10, c[0x0][0x5c0] ;  /* 0x00017000ff0adb82 */ /* 0x000e240000000a00 */
[----:B0-----:R-:W-:-:S05]  /*51fc0*/  @!P5 IADD3 R10, P6, R26, R10, RZ ;  /* 0x0000000a1a0ad210 */ /* 0x001fca0007fde0ff */
[----:B------:R-:W-:-:S05]  /*51fd0*/  @!P5 IMAD.X R11, R31, 0x1, R11, P6 ;  /* 0x000000011f0bd824 */ /* 0x000fca00030e060b */
[----:B------:R0:W-:Y:S01]  /*51fe0*/  @!P5 STG.E.U8 desc[UR54][R10.64+0x20], R9 ;  /* 0x000020090a00d986 */ /* 0x0001e2000c101136 */
[----:B------:R-:W-:-:S04]  /*51ff0*/  @!P2 IADD3 R82, P6, P5, R82, UR11, R26 ;  /* 0x0000000b5252ac10 */ /* 0x000fc8000fdde01a */
[----:B------:R-:W-:Y:S02]  /*52000*/  @!P2 IADD3.X R85, R85, UR10, R31, P6, P5 ;  /* 0x0000000a5555ac10 */ /* 0x000fe4000b7ea41f */
[----:B------:R-:W-:-:S13]  /*52010*/  ISETP.LT.OR P5, PT, R30, 0x22, !P1 ;  /* 0x000000221e00780c */ /* 0x000fda0004fa1670 */
[----:B0-----:R-:W0:Y:S01]  /*52020*/  @!P5 LDC.64 R10, c[0x0][0x5c0] ;  /* 0x00017000ff0adb82 */ /* 0x001e220000000a00 */
[----:B---3--:R-:W-:-:S05]  /*52030*/  FMUL R9, R80, UR47 ;  /* 0x0000002f50097c20 */ /* 0x008fca0008400000 */
[----:B------:R-:W-:Y:S02]  /*52040*/  F2FP.SATFINITE.E4M3.F32.PACK_AB_MERGE_C R9, RZ, R9, RZ ;  /* 0x00000009ff09723e */ /* 0x000fe400048070ff */
[----:B0-----:R-:W-:-:S05]  /*52050*/  @!P5 IADD3 R10, P6, R26, R10, RZ ;  /* 0x0000000a1a0ad210 */ /* 0x001fca0007fde0ff */
[----:B------:R-:W-:-:S05]  /*52060*/  @!P5 IMAD.X R11, R31, 0x1, R11, P6 ;  /* 0x000000011f0bd824 */ /* 0x000fca00030e060b */
[----:B------:R4:W-:Y:S02]  /*52070*/  @!P5 STG.E.U8 desc[UR54][R10.64+0x21], R9 ;  /* 0x000021090a00d986 */ /* 0x0009e4000c101136 */
[----:B----4-:R-:W-:Y:S02]  /*52080*/  FMUL R9, R86, UR47 ;  /* 0x0000002f56097c20 */ /* 0x010fe40008400000 */
[----:B------:R-:W2:Y:S03]  /*52090*/  LDL.LU R86, [R1+0x484] ;  /* 0x0004840001567983 */ /* 0x000ea60000300800 */
[----:B------:R-:W-:-:S05]  /*520a0*/  F2FP.SATFINITE.E4M3.F32.PACK_AB_MERGE_C R9, RZ, R9, RZ ;  /* 0x00000009ff09723e */ /* 0x000fca00048070ff */
[----:B------:R5:W-:Y:S02]  /*520b0*/  @!P0 STG.E.U8 desc[UR54][R14.64+0x20], R9 ;  /* 0x000020090e008986 */ /* 0x000be4000c101136 */
[----:B-----5:R-:W-:Y:S02]  /*520c0*/  FMUL R9, R89, UR47 ;  /* 0x0000002f59097c20 */ /* 0x020fe40008400000 */
[----:B------:R-:W3:Y:S04]  /*520d0*/  LDL.LU R89, [R1+0x488] ;  /* 0x0004880001597983 */ /* 0x000ee80000300800 */
[----:B------:R-:W4:Y:S04]  /*520e0*/  LDL.LU R96, [R1+0x48c] ;  /* 0x00048c0001607983 */ /* 0x000f280000300800 */
[----:B------:R-:W5:Y:S01]  /*520f0*/  LDL.LU R92, [R1+0x490] ;  /* 0x00049000015c7983 */ /* 0x000f620000300800 */
[----:B------:R-:W-:-:S02]  /*52100*/  ISETP.LT.OR P2, PT, R30, 0x22, !P3 ;  /* 0x000000221e00780c */ /* 0x000fc40005f41670 */
[----:B------:R-:W-:Y:S01]  /*52110*/  ISETP.LT.OR P0, PT, R30, 0x29, !P3 ;  /* 0x000000291e00780c */ /* 0x000fe20005f01670 */
[----:B------:R-:W-:Y:S01]  /*52120*/  IMAD.U32 R80, RZ, RZ, UR8 ;  /* 0x00000008ff507e24 */ /* 0x000fe2000f8e00ff */
[----:B------:R-:W5:Y:S01]  /*52130*/  LDL.LU R95, [R1+0x494] ;  /* 0x00049400015f7983 */ /* 0x000f620000300800 */
[----:B------:R-:W-:Y:S02]  /*52140*/  IMAD.U32 R14, RZ, RZ, UR8 ;  /* 0x00000008ff0e7e24 */ /* 0x000fe4000f8e00ff */
[----:B------:R-:W-:Y:S01]  /*52150*/  IMAD.U32 R15, RZ, RZ, UR7 ;  /* 0x00000007ff0f7e24 */ /* 0x000fe2000f8e00ff */
[----:B------:R-:W-:Y:S01]  /*52160*/  F2FP.SATFINITE.E4M3.F32.PACK_AB_MERGE_C R9, RZ, R9, RZ ;  /* 0x00000009ff09723e */ /* 0x000fe200048070ff */
[----:B------:R-:W5:Y:S04]  /*52170*/  LDL.LU R94, [R1+0x498] ;  /* 0x00049800015e7983 */ /* 0x000f680000300800 */
[--C-:B------:R-:W-:Y:S01]  /*52180*/  @!P2 IADD3 R80, P6, P5, R80, UR11, R26.reuse ;  /* 0x0000000b5050ac10 */ /* 0x100fe2000fdde01a */
[----:B------:R0:W-:Y:S03]  /*52190*/  @!P4 STG.E.U8 desc[UR54][R12.64+0x21], R9 ;  /* 0x000021090c00c986 */ /* 0x0001e6000c101136 */
[----:B------:R-:W-:Y:S01]  /*521a0*/  @!P2 IADD3.X R83, R83, UR10, R31, P6, P5 ;  /* 0x0000000a5353ac10 */ /* 0x000fe2000b7ea41f */
[----:B------:R-:W5:Y:S01]  /*521b0*/  LDL.LU R93, [R1+0x49c] ;  /* 0x00049c00015d7983 */ /* 0x000f620000300800 */
[----:B------:R-:W-:-:S04]  /*521c0*/  @!P0 IADD3 R14, P6, P5, R14, UR11, R26 ;  /* 0x0000000b0e0e8c10 */ /* 0x000fc8000fdde01a */
[----:B------:R-:W-:Y:S02]  /*521d0*/  @!P0 IADD3.X R15, R15, UR10, R31, P6, P5 ;  /* 0x0000000a0f0f8c10 */ /* 0x000fe4000b7ea41f */
[----:B------:R-:W-:-:S13]  /*521e0*/  ISETP.LT.OR P0, PT, R30, 0x2a, !P3 ;  /* 0x0000002a1e00780c */ /* 0x000fda0005f01670 */
[----:B------:R-:W-:-:S04]  /*521f0*/  @!P0 IADD3 R88, P6, P5, R88, UR11, R26 ;  /* 0x0000000b58588c10 */ /* 0x000fc8000fdde01a */
[----:B------:R-:W-:Y:S02]  /*52200*/  @!P0 IADD3.X R90, R90, UR10, R31, P6, P5 ;  /* 0x0000000a5a5a8c10 */ /* 0x000fe4000b7ea41f */
[----:B------:R-:W-:-:S13]  /*52210*/  ISETP.LT.OR P5, PT, R30, 0x29, !P1 ;  /* 0x000000291e00780c */ /* 0x000fda0004fa1670 */
[----:B------:R-:W1:Y:S01]  /*52220*/  @!P5 LDC.64 R10, c[0x0][0x5c0] ;  /* 0x00017000ff0adb82 */ /* 0x000e620000000a00 */
[----:B------:R-:W-:Y:S01]  /*52230*/  ISETP.LT.OR P4, PT, R30, 0x31, !P3 ;  /* 0x000000311e00780c */ /* 0x000fe20005f81670 */
[----:B0-----:R-:W-:Y:S01]  /*52240*/  FMUL R9, R87, UR47 ;  /* 0x0000002f57097c20 */ /* 0x001fe20008400000 */
[----:B------:R-:W-:-:S04]  /*52250*/  IMAD.U32 R13, RZ, RZ, UR8 ;  /* 0x00000008ff0d7e24 */ /* 0x000fc8000f8e00ff */
[----:B------:R-:W-:Y:S01]  /*52260*/  F2FP.SATFINITE.E4M3.F32.PACK_AB_MERGE_C R9, RZ, R9, RZ ;  /* 0x00000009ff09723e */ /* 0x000fe200048070ff */
[----:B------:R-:W-:Y:S01]  /*52270*/  IMAD.U32 R87, RZ, RZ, UR7 ;  /* 0x00000007ff577e24 */ /* 0x000fe2000f8e00ff */
[----:B-1----:R-:W-:-:S05]  /*52280*/  @!P5 IADD3 R10, P6, R26, R10, RZ ;  /* 0x0000000a1a0ad210 */ /* 0x002fca0007fde0ff */
[----:B------:R-:W-:-:S05]  /*52290*/  @!P5 IMAD.X R11, R31, 0x1, R11, P6 ;  /* 0x000000011f0bd824 */ /* 0x000fca00030e060b */
[----:B------:R0:W-:Y:S01]  /*522a0*/  @!P5 STG.E.U8 desc[UR54][R10.64+0x28], R9 ;  /* 0x000028090a00d986 */ /* 0x0001e2000c101136 */
[----:B------:R-:W-:-:S04]  /*522b0*/  @!P4 IADD3 R13, P6, P5, R13, UR11, R26 ;  /* 0x0000000b0d0dcc10 */ /* 0x000fc8000fdde01a */
[----:B------:R-:W-:Y:S02]  /*522c0*/  @!P4 IADD3.X R87, R87, UR10, R31, P6, P5 ;  /* 0x0000000a5757cc10 */ /* 0x000fe4000b7ea41f */
[----:B------:R-:W-:-:S13]  /*522d0*/  ISETP.LT.OR P5, PT, R30, 0x2a, !P1 ;  /* 0x0000002a1e00780c */ /* 0x000fda0004fa1670 */
[----:B0-----:R-:W0:Y:S01]  /*522e0*/  @!P5 LDC.64 R10, c[0x0][0x5c0] ;  /* 0x00017000ff0adb82 */ /* 0x001e220000000a00 */
[----:B------:R-:W-:Y:S02]  /*522f0*/  LOP3.LUT P0, RZ, R0, 0x20, RZ, 0xc0, !PT ;  /* 0x0000002000ff7812 */ /* 0x000fe4000780c0ff */
[----:B------:R-:W-:Y:S02]  /*52300*/  LOP3.LUT R6, R6, 0xfbffffff, RZ, 0xc0, !PT ;  /* 0xfbffffff06067812 */ /* 0x000fe400078ec0ff */
[----:B0-----:R-:W-:-:S05]  /*52310*/  @!P5 IADD3 R10, P6, R26, R10, RZ ;  /* 0x0000000a1a0ad210 */ /* 0x001fca0007fde0ff */
[----:B------:R-:W-:Y:S01]  /*52320*/  @!P5 IMAD.X R11, R31, 0x1, R11, P6 ;  /* 0x000000011f0bd824 */ /* 0x000fe200030e060b */
[----:B------:R-:W-:Y:S02]  /*52330*/  @P4 LOP3.LUT R6, R6, 0x4000000, RZ, 0xfc, !PT ;  /* 0x0400000006064812 */ /* 0x000fe400078efcff */
[----:B------:R-:W-:Y:S01]  /*52340*/  LOP3.LUT P4, RZ, R2, 0x20, RZ, 0xc0, !PT ;  /* 0x0000002002ff7812 */ /* 0x000fe2000788c0ff */
[----:B------:R-:W-:Y:S02]  /*52350*/  IMAD.U32 R12, RZ, RZ, UR8 ;  /* 0x00000008ff0c7e24 */ /* 0x000fe4000f8e00ff */
[----:B--2---:R-:W-:-:S05]  /*52360*/  FMUL R9, R86, UR47 ;  /* 0x0000002f56097c20 */ /* 0x004fca0008400000 */
[----:B------:R-:W-:-:S05]  /*52370*/  F2FP.SATFINITE.E4M3.F32.PACK_AB_MERGE_C R9, RZ, R9, RZ ;  /* 0x00000009ff09723e */ /* 0x000fca00048070ff */
[----:B------:R3:W-:Y:S02]  /*52380*/  @!P5 STG.E.U8 desc[UR54][R10.64+0x29], R9 ;  /* 0x000029090a00d986 */ /* 0x0007e4000c101136 */
[----:B---3--:R-:W-:-:S05]  /*52390*/  FMUL R9, R89, UR47 ;  /* 0x0000002f59097c20 */ /* 0x008fca0008400000 */
[----:B------:R-:W-:-:S05]  /*523a0*/  F2FP.SATFINITE.E4M3.F32.PACK_AB_MERGE_C R9, RZ, R9, RZ ;  /* 0x00000009ff09723e */ /* 0x000fca00048070ff */
[----:B------:R4:W-:Y:S02]  /*523b0*/  @!P0 STG.E.U8 desc[UR54][R18.64+0x28], R9 ;  /* 0x0000280912008986 */ /* 0x0009e4000c101136 */
[----:B----4-:R-:W-:-:S05]  /*523c0*/  FMUL R9, R96, UR47 ;  /* 0x0000002f60097c20 */ /* 0x010fca0008400000 */
[----:B------:R-:W-:-:S05]  /*523d0*/  F2FP.SATFINITE.E4M3.F32.PACK_AB_MERGE_C R9, RZ, R9, RZ ;  /* 0x00000009ff09723e */ /* 0x000fca00048070ff */
[----:B------:R5:W-:Y:S02]  /*523e0*/  @!P4 STG.E.U8 desc[UR54][R16.64+0x29], R9 ;  /* 0x000029091000c986 */ /* 0x000be4000c101136 */
[----:B-----5:R-:W-:Y:S02]  /*523f0*/  FMUL R9, R92, UR47 ;  /* 0x0000002f5c097c20 */ /* 0x020fe40008400000 */
[----:B------:R-:W2:Y:S01]  /*52400*/  LDL.LU R92, [R1+0x4a0] ;  /* 0x0004a000015c7983 */ /* 0x000ea20000300800 */
[----:B------:R-:W-:Y:S01]  /*52410*/  ISETP.LT.OR P5, PT, R30, 0x32, !P3 ;  /* 0x000000321e00780c */ /* 0x000fe20005fa1670 */
[----:B------:R-:W-:Y:S01]  /*52420*/  IMAD.U32 R86, RZ, RZ, UR7 ;  /* 0x00000007ff567e24 */ /* 0x000fe2000f8e00ff */
[----:B------:R-:W-:Y:S01]  /*52430*/  LOP3.LUT R6, R6, 0xf7ffffff, RZ, 0xc0, !PT ;  /* 0xf7ffffff06067812 */ /* 0x000fe200078ec0ff */
[----:B------:R-:W-:Y:S02]  /*52440*/  IMAD.U32 R18, RZ, RZ, UR8 ;  /* 0x00000008ff127e24 */ /* 0x000fe4000f8e00ff */
[----:B------:R-:W-:-:S02]  /*52450*/  IMAD.U32 R19, RZ, RZ, UR7 ;  /* 0x00000007ff137e24 */ /* 0x000fc4000f8e00ff */
[----:B------:R-:W-:Y:S02]  /*52460*/  IMAD.U32 R89, RZ, RZ, UR8 ;  /* 0x00000008ff597e24 */ /* 0x000fe4000f8e00ff */
[----:B------:R-:W-:Y:S01]  /*52470*/  IMAD.U32 R91, RZ, RZ, UR7 ;  /* 0x00000007ff5b7e24 */ /* 0x000fe2000f8e00ff */
[----:B------:R-:W-:Y:S01]  /*52480*/  F2FP.SATFINITE.E4M3.F32.PACK_AB_MERGE_C R9, RZ, R9, RZ ;  /* 0x00000009ff09723e */ /* 0x000fe200048070ff */
[----:B------:R-:W3:Y:S02]  /*52490*/  LDL.LU R96, [R1+0x4a4] ;  /* 0x0004a40001607983 */ /* 0x000ee40000300800 */
[----:B------:R-:W-:-:S04]  /*524a0*/  @!P5 IADD3 R12, P1, P6, R12, UR11, R26 ;  /* 0x0000000b0c0cdc10 */ /* 0x000fc8000fe3e01a */
[----:B------:R-:W-:Y:S02]  /*524b0*/  @!P5 IADD3.X R86, R86, UR10, R31, P1, P6 ;  /* 0x0000000a5656dc10 */ /* 0x000fe40008fec41f */
[----:B------:R-:W-:Y:S02]  /*524c0*/  ISETP.LT.OR P6, PT, R30, 0x39, !P3 ;  /* 0x000000391e00780c */ /* 0x000fe40005fc1670 */
[----:B------:R-:W-:-:S04]  /*524d0*/  @P5 LOP3.LUT R6, R6, 0x8000000, RZ, 0xfc, !PT ;  /* 0x0800000006065812 */ /* 0x000fc800078efcff */
[----:B------:R-:W-:-:S07]  /*524e0*/  LOP3.LUT R6, R6, 0xefffffff, RZ, 0xc0, !PT ;  /* 0xefffffff06067812 */ /* 0x000fce00078ec0ff */
[----:B------:R-:W-:Y:S02]  /*524f0*/  @!P6 IADD3 R18, P0, P1, R18, UR11, R26 ;  /* 0x0000000b1212ec10 */ /* 0x000fe4000f91e01a */
[----:B------:R-:W-:Y:S02]  /*52500*/  @P6 LOP3.LUT R6, R6, 0x10000000, RZ, 0xfc, !PT ;  /* 0x1000000006066812 */ /* 0x000fe400078efcff */
[----:B------:R-:W-:Y:S02]  /*52510*/  @!P6 IADD3.X R19, R19, UR10, R31, P0, P1 ;  /* 0x0000000a1313ec10 */ /* 0x000fe400087e241f */
[----:B------:R-:W-:Y:S02]  /*52520*/  ISETP.LT.OR P0, PT, R30, 0x3a, !P3 ;  /* 0x0000003a1e00780c */ /* 0x000fe40005f01670 */
[----:B------:R-:W-:-:S04]  /*52530*/  LOP3.LUT R6, R6, 0xbfffffff, RZ, 0xc0, !PT ;  /* 0xbfffffff06067812 */ /* 0x000fc800078ec0ff */
[----:B------:R-:W-:Y:S02]  /*52540*/  @P3 LOP3.LUT R6, R6, 0x40000000, RZ, 0xfc, !PT ;  /* 0x4000000006063812 */ /* 0x000fe400078efcff */
[----:B------:R-:W-:Y:S02]  /*52550*/  LOP3.LUT P5, RZ, R0, 0x10000, RZ, 0xc0, !PT ;  /* 0x0001000000ff7812 */ /* 0x000fe400078ac0ff */
[----:B------:R-:W-:-:S03]  /*52560*/  LOP3.LUT R6, R6, 0xdfffffff, RZ, 0xc0, !PT ;  /* 0xdfffffff06067812 */ /* 0x000fc600078ec0ff */
[----:B------:R-:W-:Y:S02]  /*52570*/  @!P0 IADD3 R89, P6, P3, R89, UR11, R26 ;  /* 0x0000000b59598c10 */ /* 0x000fe4000fbde01a */
[----:B------:R-:W-:Y:S02]  /*52580*/  @P0 LOP3.LUT R6, R6, 0x20000000, RZ, 0xfc, !PT ;  /* 0x2000000006060812 */ /* 0x000fe400078efcff */
[----:B------:R-:W-:Y:S02]  /*52590*/  @!P0 IADD3.X R91, R91, UR10, R31, P6, P3 ;  /* 0x0000000a5b5b8c10 */ /* 0x000fe4000b7e641f */
[----:B------:R-:W-:-:S13]  /*525a0*/  ISETP.LT.OR P0, PT, R30, 0x31, !P5 ;  /* 0x000000311e00780c */ /* 0x000fda0006f01670 */
[----:B------:R-:W0:Y:S02]  /*525b0*/  @!P0 LDC.64 R10, c[0x0][0x5c0] ;  /* 0x00017000ff0a8b82 */ /* 0x000e240000000a00 */
[----:B0-----:R-:W-:-:S05]  /*525c0*/  @!P0 IADD3 R10, P3, R26, R10, RZ ;  /* 0x0000000a1a0a8210 */ /* 0x001fca0007f7e0ff */
[----:B------:R-:W-:-:S05]  /*525d0*/  @!P0 IMAD.X R11, R31, 0x1, R11, P3 ;  /* 0x000000011f0b8824 */ /* 0x000fca00018e060b */
[----:B------:R0:W-:Y:S01]  /*525e0*/  @!P0 STG.E.U8 desc[UR54][R10.64+0x30], R9 ;  /* 0x000030090a008986 */ /* 0x0001e2000c101136 */
[----:B------:R-:W-:-:S13]  /*525f0*/  ISETP.LT.OR P0, PT, R30, 0x32, !P5 ;  /* 0x000000321e00780c */ /* 0x000fda0006f01670 */
[----:B0-----:R-:W0:Y:S01]  /*52600*/  @!P0 LDC.64 R10, c[0x0][0x5c0] ;  /* 0x00017000ff0a8b82 */ /* 0x001e220000000a00 */
[----:B------:R-:W-:Y:S02]  /*52610*/  FMUL R9, R95, UR47 ;  /* 0x0000002f5f097c20 */ /* 0x000fe40008400000 */
[----:B------:R-:W4:Y:S03]  /*52620*/  LDL.LU R95, [R1+0x4a8] ;  /* 0x0004a800015f7983 */ /* 0x000f260000300800 */
[----:B------:R-:W-:Y:S02]  /*52630*/  F2FP.SATFINITE.E4M3.F32.PACK_AB_MERGE_C R9, RZ, R9, RZ ;  /* 0x00000009ff09723e */ /* 0x000fe400048070ff */
[----:B0-----:R-:W-:-:S05]  /*52640*/  @!P0 IADD3 R10, P3, R26, R10, RZ ;  /* 0x0000000a1a0a8210 */ /* 0x001fca0007f7e0ff */
[----:B------:R-:W-:-:S05]  /*52650*/  @!P0 IMAD.X R11, R31, 0x1, R11, P3 ;  /* 0x000000011f0b8824 */ /* 0x000fca00018e060b */
[----:B------:R0:W-:Y:S01]  /*52660*/  @!P0 STG.E.U8 desc[UR54][R10.64+0x31], R9 ;  /* 0x000031090a008986 */ /* 0x0001e2000c101136 */
[----:B------:R-:W-:Y:S01]  /*52670*/  LOP3.LUT P1, RZ, R2, 0x80, RZ, 0xc0, !PT ;  /* 0x0000008002ff7812 */ /* 0x000fe2000782c0ff */
[----:B0-----:R-:W-:Y:S02]  /*52680*/  FMUL R9, R94, UR47 ;  /* 0x0000002f5e097c20 */ /* 0x001fe40008400000 */
[----:B------:R-:W5:Y:S04]  /*52690*/  LDL.LU R94, [R1+0x4ac] ;  /* 0x0004ac00015e7983 */ /* 0x000f680000300800 */
[----:B------:R-:W5:Y:S01]  /*526a0*/  LDL.LU R97, [R1+0x4b0] ;  /* 0x0004b00001617983 */ /* 0x000f620000300800 */
[----:B------:R-:W-:-:S05]  /*526b0*/  F2FP.SATFINITE.E4M3.F32.PACK_AB_MERGE_C R9, RZ, R9, RZ ;  /* 0x00000009ff09723e */ /* 0x000fca00048070ff */
[----:B------:R0:W-:Y:S02]  /*526c0*/  @!P1 STG.E.U8 desc[UR54][R32.64+0x30], R9 ;  /* 0x0000300920009986 */ /* 0x0001e4000c101136 */
[----:B0-----:R-:W-:Y:S02]  /*526d0*/  FMUL R9, R93, UR47 ;  /* 0x0000002f5d097c20 */ /* 0x001fe40008400000 */
[----:B------:R-:W5:Y:S01]  /*526e0*/  LDL.LU R93, [R1+0x4b4] ;  /* 0x0004b400015d7983 */ /* 0x000f620000300800 */
[----:B------:R-:W-:Y:S02]  /*526f0*/  LOP3.LUT P2, RZ, R2, 0x10, RZ, 0xc0, !PT ;  /* 0x0000001002ff7812 */ /* 0x000fe4000784c0ff */
[----:B------:R-:W-:-:S11]  /*52700*/  F2FP.SATFINITE.E4M3.F32.PACK_AB_MERGE_C R9, RZ, R9, RZ ;  /* 0x00000009ff09723e */ /* 0x000fd600048070ff */
[----:B------:R2:W-:Y:S02]  /*52710*/  @!P2 STG.E.U8 desc[UR54][R22.64+0x31], R9 ;  /* 0x000031091600a986 */ /* 0x0005e4000c101136 */
[----:B--2---:R-:W-:Y:S02]  /*52720*/  FMUL R9, R92, UR47 ;  /* 0x0000002f5c097c20 */ /* 0x004fe40008400000 */
[----:B------:R-:W2:Y:S01]  /*52730*/  LDL.LU R92, [R1+0x4b8] ;  /* 0x0004b800015c7983 */ /* 0x000ea20000300800 */
[----:B------:R-:W-:-:S13]  /*52740*/  ISETP.LT.OR P3, PT, R30, 0x39, !P5 ;  /* 0x000000391e00780c */ /* 0x000fda0006f61670 */
[----:B------:R-:W0:Y:S01]  /*52750*/  @!P3 LDC.64 R10, c[0x0][0x5c0] ;  /* 0x00017000ff0abb82 */ /* 0x000e220000000a00 */
[----:B------:R-:W-:Y:S02]  /*52760*/  F2FP.SATFINITE.E4M3.F32.PACK_AB_MERGE_C R9, RZ, R9, RZ ;  /* 0x00000009ff09723e */ /* 0x000fe400048070ff */
[----:B0-----:R-:W-:-:S05]  /*52770*/  @!P3 IADD3 R10, P2, R26, R10, RZ ;  /* 0x0000000a1a0ab210 */ /* 0x001fca0007f5e0ff */
[----:B------:R-:W-:-:S05]  /*52780*/  @!P3 IMAD.X R11, R31, 0x1, R11, P2 ;  /* 0x000000011f0bb824 */ /* 0x000fca00010e060b */
[----:B------:R0:W-:Y:S01]  /*52790*/  @!P3 STG.E.U8 desc[UR54][R10.64+0x38], R9 ;  /* 0x000038090a00b986 */ /* 0x0001e2000c101136 */
[----:B------:R-:W-:-:S13]  /*527a0*/  ISETP.LT.OR P3, PT, R30, 0x3a, !P5 ;  /* 0x0000003a1e00780c */ /* 0x000fda0006f61670 */
[----:B0-----:R-:W0:Y:S01]  /*527b0*/  @!P3 LDC.64 R10, c[0x0][0x5c0] ;  /* 0x00017000ff0abb82 */ /* 0x001e220000000a00 */
[----:B---3--:R-:W-:Y:S02]  /*527c0*/  FMUL R9, R96, UR47 ;  /* 0x0000002f60097c20 */ /* 0x008fe40008400000 */
[----:B------:R-:W3:Y:S03]  /*527d0*/  LDL.LU R96, [R1+0x4bc] ;  /* 0x0004bc0001607983 */ /* 0x000ee60000300800 */
[----:B------:R-:W-:Y:S02]  /*527e0*/  F2FP.SATFINITE.E4M3.F32.PACK_AB_MERGE_C R9, RZ, R9, RZ ;  /* 0x00000009ff09723e */ /* 0x000fe400048070ff */
[----:B0-----:R-:W-:-:S05]  /*527f0*/  @!P3 IADD3 R10, P5, R26, R10, RZ ;  /* 0x0000000a1a0ab210 */ /* 0x001fca0007fbe0ff */
[----:B------:R-:W-:-:S05]  /*52800*/  @!P3 IMAD.X R11, R31, 0x1, R11, P5 ;  /* 0x000000011f0bb824 */ /* 0x000fca00028e060b */
[----:B------:R4:W-:Y:S01]  /*52810*/  @!P3 STG.E.U8 desc[UR54][R10.64+0x39], R9 ;  /* 0x000039090a00b986 */ /* 0x0009e2000c101136 */
[C---:B------:R-:W-:Y:S02]  /*52820*/  LOP3.LUT P1, RZ, R2.reuse, 0x4, RZ, 0xc0, !PT ;  /* 0x0000000402ff7812 */ /* 0x040fe4000782c0ff */
[----:B------:R-:W-:Y:S01]  /*52830*/  LOP3.LUT P4, RZ, R2, 0x40, RZ, 0xc0, !PT ;  /* 0x0000004002ff7812 */ /* 0x000fe2000788c0ff */
[----:B----4-:R-:W-:Y:S02]  /*52840*/  FMUL R9, R95, UR47 ;  /* 0x0000002f5f097c20 */ /* 0x010fe40008400000 */
[----:B------:R-:W4:Y:S01]  /*52850*/  LDL.LU R95, [R1+0x4c0] ;  /* 0x0004c000015f7983 */ /* 0x000f220000300800 */
[----:B------:R-:W-:Y:S02]  /*52860*/  LOP3.LUT R4, R4, 0xfffffffd, RZ, 0xc0, !PT ;  /* 0xfffffffd04047812 */ /* 0x000fe400078ec0ff */
[----:B------:R-:W-:-:S05]  /*52870*/  F2FP.SATFINITE.E4M3.F32.PACK_AB_MERGE_C R9, RZ, R9, RZ ;  /* 0x00000009ff09723e */ /* 0x000fca00048070ff */
[----:B------:R-:W-:Y:S02]  /*52880*/  @P1 LOP3.LUT R4, R4, 0x2, RZ, 0xfc, !PT ;  /* 0x0000000204041812 */ /* 0x000fe400078efcff */
[----:B------:R-:W-:Y:S01]  /*52890*/  LOP3.LUT P1, RZ, R2, 0x8, RZ, 0xc0, !PT ;  /* 0x0000000802ff7812 */ /* 0x000fe2000782c0ff */
[----:B------:R5:W-:Y:S02]  /*528a0*/  @!P4 STG.E.U8 desc[UR54][R40.64+0x38], R9 ;  /* 0x000038092800c986 */ /* 0x000be4000c101136 */
[----:B-----5:R-:W-:Y:S02]  /*528b0*/  FMUL R9, R94, UR47 ;  /* 0x0000002f5e097c20 */ /* 0x020fe40008400000 */
[----:B------:R-:W5:Y:S03]  /*528c0*/  LDL.LU R94, [R1+0x4c4] ;  /* 0x0004c400015e7983 */ /* 0x000f660000300800 */
[----:B------:R-:W-:-:S05]  /*528d0*/  F2FP.SATFINITE.E4M3.F32.PACK_AB_MERGE_C R9, RZ, R9, RZ ;  /* 0x00000009ff09723e */ /* 0x000fca00048070ff */
[----:B------:R0:W-:Y:S01]  /*528e0*/  @!P1 STG.E.U8 desc[UR54][R36.64+0x39], R9 ;  /* 0x0000390924009986 */ /* 0x0001e2000c101136 */
[----:B------:R-:W-:Y:S01]  /*528f0*/  LOP3.LUT P1, RZ, R4, 0x2, RZ, 0xc0, !PT ;  /* 0x0000000204ff7812 */ /* 0x000fe2000782c0ff */
[----:B0-----:R-:W-:-:S05]  /*52900*/  FMUL R9, R97, UR47 ;  /* 0x0000002f61097c20 */ /* 0x001fca0008400000 */
[----:B------:R-:W-:-:S07]  /*52910*/  F2FP.SATFINITE.E4M3.F32.PACK_AB_MERGE_C R9, RZ, R9, RZ ;  /* 0x00000009ff09723e */ /* 0x000fce00048070ff */
        /* <DEDUP_REMOVED lines=8> */
[----:B------:R-:W-:-:S13]  /*529a0*/  LOP3.LUT P6, RZ, R0, 0x4000, RZ, 0xc0, !PT ;  /* 0x0000400000ff7812 */ /* 0x000fda00078cc0ff */
[----:B------:R-:W0:Y:S01]  /*529b0*/  @!P6 LDC.64 R10, c[0x0][0x5c0] ;  /* 0x00017000ff0aeb82 */ /* 0x000e220000000a00 */
[----:B------:R-:W-:Y:S02]  /*529c0*/  LOP3.LUT P2, RZ, R0, 0x2000, RZ, 0xc0, !PT ;  /* 0x0000200000ff7812 */ /* 0x000fe4000784c0ff */
[----:B------:R-:W-:Y:S02]  /*529d0*/  F2FP.SATFINITE.E4M3.F32.PACK_AB_MERGE_C R9, RZ, R9, RZ ;  /* 0x00000009ff09723e */ /* 0x000fe400048070ff */
[----:B0-----:R-:W-:-:S05]  /*529e0*/  @!P6 IADD3 R10, P0, R66, R10, RZ ;  /* 0x0000000a420ae210 */ /* 0x001fca0007f1e0ff */
[----:B------:R-:W-:-:S05]  /*529f0*/  @!P6 IMAD.X R11, R67, 0x1, R11, P0 ;  /* 0x00000001430be824 */ /* 0x000fca00000e060b */
[----:B------:R0:W-:Y:S02]  /*52a00*/  @!P6 STG.E.U8 desc[UR54][R10.64+0x20], R9 ;  /* 0x000020090a00e986 */ /* 0x0001e4000c101136 */
[----:B0-----:R-:W0:Y:S01]  /*52a10*/  @!P2 LDC.64 R10, c[0x0][0x5c0] ;  /* 0x00017000ff0aab82 */ /* 0x001e220000000a00 */
[----:B---3--:R-:W-:Y:S02]  /*52a20*/  FMUL R9, R96, UR47 ;  /* 0x0000002f60097c20 */ /* 0x008fe40008400000 */
[----:B------:R-:W3:Y:S03]  /*52a30*/  LDL.LU R96, [R1+0x4d0] ;  /* 0x0004d00001607983 */ /* 0x000ee60000300800 */
[----:B------:R-:W-:Y:S02]  /*52a40*/  F2FP.SATFINITE.E4M3.F32.PACK_AB_MERGE_C R9, RZ, R9, RZ ;  /* 0x00000009ff09723e */ /* 0x000fe400048070ff */
[----:B0-----:R-:W-:-:S05]  /*52a50*/  @!P2 IADD3 R10, P0, R68, R10, RZ ;  /* 0x0000000a440aa210 */ /* 0x001fca0007f1e0ff */
[----:B------:R-:W-:-:S05]  /*52a60*/  @!P2 IMAD.X R11, R69, 0x1, R11, P0 ;  /* 0x00000001450ba824 */ /* 0x000fca00000e060b */
[----:B------:R4:W-:Y:S01]  /*52a70*/  @!P2 STG.E.U8 desc[UR54][R10.64+0x21], R9 ;  /* 0x000021090a00a986 */ /* 0x0009e2000c101136 */
[----:B------:R-:W-:Y:S01]  /*52a80*/  LOP3.LUT P3, RZ, R2, 0x1, RZ, 0xc0, !PT ;  /* 0x0000000102ff7812 */ /* 0x000fe2000786c0ff */
[----:B----4-:R-:W-:Y:S02]  /*52a90*/  FMUL R9, R95, UR47 ;  /* 0x0000002f5f097c20 */ /* 0x010fe40008400000 */
[----:B------:R-:W4:Y:S03]  /*52aa0*/  LDL.LU R95, [R1+0x4d4] ;  /* 0x0004d400015f7983 */ /* 0x000f260000300800 */
[----:B------:R-:W-:-:S07]  /*52ab0*/  F2FP.SATFINITE.E4M3.F32.PACK_AB_MERGE_C R9, RZ, R9, RZ ;  /* 0x00000009ff09723e */ /* 0x000fce00048070ff */
[----:B------:R5:W-:Y:S01]  /*52ac0*/  @!P3 STG.E.U8 desc[UR54][R38.64+0x28], R9 ;  /* 0x000028092600b986 */ /* 0x000be2000c101136 */
[C---:B------:R-:W-:Y:S02]  /*52ad0*/  LOP3.LUT P5, RZ, R0.reuse, 0x80000000, RZ, 0xc0, !PT ;  /* 0x8000000000ff7812 */ /* 0x040fe400078ac0ff */
[----:B------:R-:W-:-:S13]  /*52ae0*/  LOP3.LUT P4, RZ, R0, 0x1000, RZ, 0xc0, !PT ;  /* 0x0000100000ff7812 */ /* 0x000fda000788c0ff */
[----:B------:R-:W0:Y:S01]  /*52af0*/  @!P4 LDC.64 R10, c[0x0][0x5c0] ;  /* 0x00017000ff0acb82 */ /* 0x000e220000000a00 */
[----:B-----5:R-:W-:Y:S02]  /*52b00*/  FMUL R9, R94, UR47 ;  /* 0x0000002f5e097c20 */ /* 0x020fe40008400000 */
[----:B------:R-:W5:Y:S03]  /*52b10*/  LDL.LU R94, [R1+0x4d8] ;  /* 0x0004d800015e7983 */ /* 0x000f660000300800 */
[----:B------:R-:W-:-:S05]  /*52b20*/  F2FP.SATFINITE.E4M3.F32.PACK_AB_MERGE_C R9, RZ, R9, RZ ;  /* 0x00000009ff09723e */ /* 0x000fca00048070ff */
[----:B------:R1:W-:Y:S02]  /*52b30*/  @!P5 STG.E.U8 desc[UR54][R34.64+0x29], R9 ;  /* 0x000029092200d986 */ /* 0x0003e4000c101136 */
[----:B-1----:R-:W-:Y:S02]  /*52b40*/  FMUL R9, R93, UR47 ;  /* 0x0000002f5d097c20 */ /* 0x002fe40008400000 */
[----:B------:R-:W5:Y:S01]  /*52b50*/  LDL.LU R93, [R1+0x4dc] ;  /* 0x0004dc00015d7983 */ /* 0x000f620000300800 */
[----:B0-----:R-:W-:-:S03]  /*52b60*/  @!P4 IADD3 R10, P0, R70, R10, RZ ;  /* 0x0000000a460ac210 */ /* 0x001fc60007f1e0ff */
[----:B------:R-:W5:Y:S01]  /*52b70*/  LDL.LU R97, [R1+0x4e0] ;  /* 0x0004e00001617983 */ /* 0x000f620000300800 */
[----:B------:R-:W-:Y:S01]  /*52b80*/  F2FP.SATFINITE.E4M3.F32.PACK_AB_MERGE_C R9, RZ, R9, RZ ;  /* 0x00000009ff09723e */ /* 0x000fe200048070ff */
[----:B------:R-:W-:-:S05]  /*52b90*/  @!P4 IMAD.X R11, R71, 0x1, R11, P0 ;  /* 0x00000001470bc824 */ /* 0x000fca00000e060b */
[----:B------:R2:W-:Y:S02]  /*52ba0*/  @!P4 STG.E.U8 desc[UR54][R10.64+0x28], R9 ;  /* 0x000028090a00c986 */ /* 0x0005e4000c101136 */
[----:B--2---:R-:W-:Y:S02]  /*52bb0*/  FMUL R9, R92, UR47 ;  /* 0x0000002f5c097c20 */ /* 0x004fe40008400000 */
[----:B------:R-:W2:Y:S01]  /*52bc0*/  LDL.LU R92, [R1+0x4e4] ;  /* 0x0004e400015c7983 */ /* 0x000ea20000300800 */
[----:B------:R-:W-:Y:S02]  /*52bd0*/  LOP3.LUT P0, RZ, R0, 0x10000000, RZ, 0xc0, !PT ;  /* 0x1000000000ff7812 */ /* 0x000fe4000780c0ff */
[----:B------:R-:W-:-:S11]  /*52be0*/  LOP3.LUT R6, R6, 0x7fffffff, RZ, 0xc0, !PT ;  /* 0x7fffffff06067812 */ /* 0x000fd600078ec0ff */
[----:B------:R-:W-:Y:S02]  /*52bf0*/  @P0 LOP3.LUT R6, R6, 0x80000000, RZ, 0xfc, !PT ;  /* 0x8000000006060812 */ /* 0x000fe400078efcff */
[----:B------:R-:W-:-:S13]  /*52c00*/  LOP3.LUT P0, RZ, R0, 0x800, RZ, 0xc0, !PT ;  /* 0x0000080000ff7812 */ /* 0x000fda000780c0ff */
[----:B------:R-:W0:Y:S01]  /*52c10*/  @!P0 LDC.64 R10, c[0x0][0x5c0] ;  /* 0x00017000ff0a8b82 */ /* 0x000e220000000a00 */
[----:B------:R-:W-:Y:S02]  /*52c20*/  F2FP.SATFINITE.E4M3.F32.PACK_AB_MERGE_C R9, RZ, R9, RZ ;  /* 0x00000009ff09723e */ /* 0x000fe400048070ff */
[----:B------:R-:W-:Y:S02]  /*52c30*/  LOP3.LUT P6, RZ, R0, 0x40000000, RZ, 0xc0, !PT ;  /* 0x4000000000ff7812 */ /* 0x000fe400078cc0ff */
[----:B0-----:R-:W-:-:S05]  /*52c40*/  @!P0 IADD3 R10, P4, R72, R10, RZ ;  /* 0x0000000a480a8210 */ /* 0x001fca0007f9e0ff */
[----:B------:R-:W-:-:S05]  /*52c50*/  @!P0 IMAD.X R11, R73, 0x1, R11, P4 ;  /* 0x00000001490b8824 */ /* 0x000fca00020e060b */
[----:B------:R3:W-:Y:S02]  /*52c60*/  @!P0 STG.E.U8 desc[UR54][R10.64+0x29], R9 ;  /* 0x000029090a008986 */ /* 0x0007e4000c101136 */
[----:B---3--:R-:W-:Y:S02]  /*52c70*/  FMUL R9, R96, UR47 ;  /* 0x0000002f60097c20 */ /* 0x008fe40008400000 */
[----:B------:R-:W3:Y:S03]  /*52c80*/  LDL.LU R96, [R1+0x4e8] ;  /* 0x0004e80001607983 */ /* 0x000ee60000300800 */
[----:B------:R-:W-:-:S05]  /*52c90*/  F2FP.SATFINITE.E4M3.F32.PACK_AB_MERGE_C R9, RZ, R9, RZ ;  /* 0x00000009ff09723e */ /* 0x000fca00048070ff */
[----:B------:R4:W-:Y:S01]  /*52ca0*/  @!P6 STG.E.U8 desc[UR54][R44.64+0x30], R9 ;  /* 0x000030092c00e986 */ /* 0x0009e2000c101136 */
[----:B------:R-:W-:Y:S02]  /*52cb0*/  LOP3.LUT P1, RZ, R4, 0x1, RZ, 0xc0, !PT ;  /* 0x0000000104ff7812 */ /* 0x000fe4000782c0ff */
[----:B------:R-:W-:-:S11]  /*52cc0*/  LOP3.LUT P2, RZ, R0, 0x20000000, RZ, 0xc0, !PT ;  /* 0x2000000000ff7812 */ /* 0x000fd6000784c0ff */
[----:B------:R-:W0:Y:S01]  /*52cd0*/  @!P1 LDC.64 R10, c[0x0][0x5c0] ;  /* 0x00017000ff0a9b82 */ /* 0x000e220000000a00 */
[----:B----4-:R-:W-:Y:S02]  /*52ce0*/  FMUL R9, R95, UR47 ;  /* 0x0000002f5f097c20 */ /* 0x010fe40008400000 */
[----:B------:R-:W4:Y:S03]  /*52cf0*/  LDL.LU R95, [R1+0x4ec] ;  /* 0x0004ec00015f7983 */ /* 0x000f260000300800 */
[----:B------:R-:W-:-:S05]  /*52d00*/  F2FP.SATFINITE.E4M3.F32.PACK_AB_MERGE_C R9, RZ, R9, RZ ;  /* 0x00000009ff09723e */ /* 0x000fca00048070ff */
[----:B------:R5:W-:Y:S01]  /*52d10*/  @!P2 STG.E.U8 desc[UR54][R42.64+0x31], R9 ;  /* 0x000031092a00a986 */ /* 0x000be2000c101136 */
[----:B------:R-:W-:Y:S02]  /*52d20*/  LOP3.LUT P3, RZ, R0, 0x200, RZ, 0xc0, !PT ;  /* 0x0000020000ff7812 */ /* 0x000fe4000786c0ff */
[----:B0-----:R-:W-:-:S05]  /*52d30*/  @!P1 IADD3 R10, P0, R74, R10, RZ ;  /* 0x0000000a4a0a9210 */ /* 0x001fca0007f1e0ff */
[----:B------:R-:W-:Y:S02]  /*52d40*/  @!P1 IMAD.X R11, R75, 0x1, R11, P0 ;  /* 0x000000014b0b9824 */ /* 0x000fe400000e060b */
[----:B-----5:R-:W-:Y:S02]  /*52d50*/  FMUL R9, R94, UR47 ;  /* 0x0000002f5e097c20 */ /* 0x020fe40008400000 */
[----:B------:R-:W5:Y:S03]  /*52d60*/  LDL.LU R94, [R1+0x4f0] ;  /* 0x0004f000015e7983 */ /* 0x000f660000300800 */
[----:B------:R-:W-:-:S05]  /*52d70*/  F2FP.SATFINITE.E4M3.F32.PACK_AB_MERGE_C R9, RZ, R9, RZ ;  /* 0x00000009ff09723e */ /* 0x000fca00048070ff */
[----:B------:R0:W-:Y:S02]  /*52d80*/  @!P1 STG.E.U8 desc[UR54][R10.64+0x30], R9 ;  /* 0x000030090a009986 */ /* 0x0001e4000c101136 */
[----:B0-----:R-:W0:Y:S01]  /*52d90*/  @!P3 LDC.64 R10, c[0x0][0x5c0] ;  /* 0x00017000ff0abb82 */ /* 0x001e220000000a00 */
[----:B------:R-:W-:Y:S02]  /*52da0*/  FMUL R9, R93, UR47 ;  /* 0x0000002f5d097c20 */ /* 0x000fe40008400000 */
[----:B------:R-:W5:Y:S01]  /*52db0*/  LDL.LU R93, [R1+0x4f4] ;  /* 0x0004f400015d7983 */ /* 0x000f620000300800 */
[----:B0-----:R-:W-:Y:S02]  /*52dc0*/  @!P3 IADD3 R10, P0, R76, R10, RZ ;  /* 0x0000000a4c0ab210 */ /* 0x001fe40007f1e0ff */
[----:B------:R-:W-:-:S03]  /*52dd0*/  F2FP.SATFINITE.E4M3.F32.PACK_AB_MERGE_C R9, RZ, R9, RZ ;  /* 0x00000009ff09723e */ /* 0x000fc600048070ff */
[----:B------:R-:W-:Y:S01]  /*52de0*/  @!P3 IMAD.X R11, R77, 0x1, R11, P0 ;  /* 0x000000014d0bb824 */ /* 0x000fe200000e060b */
[----:B------:R-:W-:-:S04]  /*52df0*/  LOP3.LUT P0, RZ, R6, 0x80000000, RZ, 0xc0, !PT ;  /* 0x8000000006ff7812 */ /* 0x000fc8000780c0ff */
[----:B------:R0:W-:Y:S02]  /*52e00*/  @!P3 STG.E.U8 desc[UR54][R10.64+0x31], R9 ;  /* 0x000031090a00b986 */ /* 0x0001e4000c101136 */
[----:B0-----:R-:W-:-:S05]  /*52e10*/  FMUL R9, R97, UR47 ;  /* 0x0000002f61097c20 */ /* 0x001fca0008400000 */
[----:B------:R-:W-:-:S05]  /*52e20*/  F2FP.SATFINITE.E4M3.F32.PACK_AB_MERGE_C R9, RZ, R9, RZ ;  /* 0x00000009ff09723e */ /* 0x000fca00048070ff */
[----:B------:R2:W-:Y:S02]  /*52e30*/  @!P0 STG.E.U8 desc[UR54][R48.64+0x38], R9 ;  /* 0x0000380930008986 */ /* 0x0005e4000c101136 */
[----:B--2---:R-:W-:Y:S02]  /*52e40*/  FMUL R9, R92, UR47 ;  /* 0x0000002f5c097c20 */ /* 0x004fe40008400000 */
[----:B------:R-:W2:Y:S01]  /*52e50*/  LDL.LU R92, [R1+0x4f8] ;  /* 0x0004f800015c7983 */ /* 0x000ea20000300800 */
[C---:B------:R-:W-:Y:S02]  /*52e60*/  LOP3.LUT P4, RZ, R0.reuse, 0x100, RZ, 0xc0, !PT ;  /* 0x0000010000ff7812 */ /* 0x040fe4000788c0ff */
[----:B------:R-:W-:-:S11]  /*52e70*/  LOP3.LUT P5, RZ, R0, 0x8000000, RZ, 0xc0, !PT ;  /* 0x0800000000ff7812 */ /* 0x000fd600078ac0ff */
[----:B------:R-:W0:Y:S01]  /*52e80*/  @!P4 LDC.64 R10, c[0x0][0x5c0] ;  /* 0x00017000ff0acb82 */ /* 0x000e220000000a00 */
[----:B------:R-:W-:Y:S02]  /*52e90*/  F2FP.SATFINITE.E4M3.F32.PACK_AB_MERGE_C R9, RZ, R9, RZ ;  /* 0x00000009ff09723e */ /* 0x000fe400048070ff */
[----:B------:R-:W-:-:S03]  /*52ea0*/  LOP3.LUT P6, RZ, R0, 0x80, RZ, 0xc0, !PT ;  /* 0x0000008000ff7812 */ /* 0x000fc600078cc0ff */
[----:B------:R3:W-:Y:S01]  /*52eb0*/  @!P5 STG.E.U8 desc[UR54][R46.64+0x39], R9 ;  /* 0x000039092e00d986 */ /* 0x0007e2000c101136 */
[----:B0-----:R-:W-:-:S05]  /*52ec0*/  @!P4 IADD3 R10, P0, R78, R10, RZ ;  /* 0x0000000a4e0ac210 */ /* 0x001fca0007f1e0ff */
[----:B------:R-:W-:Y:S02]  /*52ed0*/  @!P4 IMAD.X R11, R79, 0x1, R11, P0 ;  /* 0x000000014f0bc824 */ /* 0x000fe400000e060b */
[----:B---3--:R-:W-:Y:S02]  /*52ee0*/  FMUL R9, R96, UR47 ;  /* 0x0000002f60097c20 */ /* 0x008fe40008400000 */
[----:B------:R-:W3:Y:S03]  /*52ef0*/  LDL.LU R96, [R1+0x4fc] ;  /* 0x0004fc0001607983 */ /* 0x000ee60000300800 */
[----:B------:R-:W-:-:S05]  /*52f00*/  F2FP.SATFINITE.E4M3.F32.PACK_AB_MERGE_C R9, RZ, R9, RZ ;  /* 0x00000009ff09723e */ /* 0x000fca00048070ff */
[----:B------:R0:W-:Y:S02]  /*52f10*/  @!P4 STG.E.U8 desc[UR54][R10.64+0x38], R9 ;  /* 0x000038090a00c986 */ /* 0x0001e4000c101136 */
[----:B0-----:R-:W0:Y:S01]  /*52f20*/  @!P6 LDC.64 R10, c[0x0][0x5c0] ;  /* 0x00017000ff0aeb82 */ /* 0x001e220000000a00 */
[----:B----4-:R-:W-:Y:S02]  /*52f30*/  FMUL R9, R95, UR47 ;  /* 0x0000002f5f097c20 */ /* 0x010fe40008400000 */
[----:B------:R-:W4:Y:S01]  /*52f40*/  LDL.LU R95, [R1+0x500] ;  /* 0x00050000015f7983 */ /* 0x000f220000300800 */
[----:B0-----:R-:W-:Y:S02]  /*52f50*/  @!P6 IADD3 R10, P0, R81, R10, RZ ;  /* 0x0000000a510ae210 */ /* 0x001fe40007f1e0ff */
[----:B------:R-:W-:-:S03]  /*52f60*/  F2FP.SATFINITE.E4M3.F32.PACK_AB_MERGE_C R9, RZ, R9, RZ ;  /* 0x00000009ff09723e */ /* 0x000fc600048070ff */
[----:B------:R-:W-:-:S05]  /*52f70*/  @!P6 IMAD.X R11, R84, 0x1, R11, P0 ;  /* 0x00000001540be824 */ /* 0x000fca00000e060b */
[----:B------:R5:W-:Y:S01]  /*52f80*/  @!P6 STG.E.U8 desc[UR54][R10.64+0x39], R9 ;  /* 0x000039090a00e986 */ /* 0x000be2000c101136 */
[----:B------:R-:W-:Y:S01]  /*52f90*/  LOP3.LUT P2, RZ, R0, 0x4000000, RZ, 0xc0, !PT ;  /* 0x0400000000ff7812 */ /* 0x000fe2000784c0ff */
[----:B-----5:R-:W-:Y:S02]  /*52fa0*/  FMUL R9, R94, UR47 ;  /* 0x0000002f5e097c20 */ /* 0x020fe40008400000 */
[----:B------:R-:W5:Y:S03]  /*52fb0*/  LDL.LU R94, [R1+0x504] ;  /* 0x00050400015e7983 */ /* 0x000f660000300800 */
[----:B------:R-:W-:-:S07]  /*52fc0*/  F2FP.SATFINITE.E4M3.F32.PACK_AB_MERGE_C R9, RZ, R9, RZ ;  /* 0x00000009ff09723e */ /* 0x000fce00048070ff */
[----:B------:R0:W-:Y:S01]  /*52fd0*/  @!P2 STG.E.U8 desc[UR54][R52.64+0x20], R9 ;  /* 0x000020093400a986 */ /* 0x0001e2000c101136 */
[----:B------:R-:W-:Y:S01]  /*52fe0*/  LOP3.LUT P1, RZ, R0, 0x2000000, RZ, 0xc0, !PT ;  /* 0x0200000000ff7812 */ /* 0x000fe2000782c0ff */
[----:B0-----:R-:W-:Y:S02]  /*52ff0*/  FMUL R9, R93, UR47 ;  /* 0x0000002f5d097c20 */ /* 0x001fe40008400000 */
[----:B------:R-:W5:Y:S04]  /*53000*/  LDL.LU R93, [R1+0x508] ;  /* 0x00050800015d7983 */ /* 0x000f680000300800 */
[----:B------:R-:W5:Y:S01]  /*53010*/  LDL.LU R97, [R1+0x50c] ;  /* 0x00050c0001617983 */ /* 0x000f620000300800 */
[----:B------:R-:W-:-:S05]  /*53020*/  F2FP.SATFINITE.E4M3.F32.PACK_AB_MERGE_C R9, RZ, R9, RZ ;  /* 0x00000009ff09723e */ /* 0x000fca00048070ff */
[----:B------:R2:W-:Y:S02]  /*53030*/  @!P1 STG.E.U8 desc[UR54][R50.64+0x21], R9 ;  /* 0x0000210932009986 */ /* 0x0005e4000c101136 */
[----:B--2---:R-:W-:Y:S02]  /*53040*/  FMUL R9, R92, UR47 ;  /* 0x0000002f5c097c20 */ /* 0x004fe40008400000 */
[----:B------:R-:W2:Y:S01]  /*53050*/  LDL.LU R92, [R1+0x510] ;  /* 0x00051000015c7983 */ /* 0x000ea20000300800 */
[----:B------:R-:W-:-:S04]  /*53060*/  LOP3.LUT P3, RZ, R6, 0x40000000, RZ, 0xc0, !PT ;  /* 0x4000000006ff7812 */ /* 0x000fc8000786c0ff */
        /* <DEDUP_REMOVED lines=8> */
[----:B------:R-:W-:Y:S01]  /*530f0*/  LOP3.LUT P5, RZ, R0, 0x1000000, RZ, 0xc0, !PT ;  /* 0x0100000000ff7812 */ /* 0x000fe200078ac0ff */
[----:B---3--:R-:W-:Y:S02]  /*53100*/  FMUL R9, R96, UR47 ;  /* 0x0000002f60097c20 */ /* 0x008fe40008400000 */
[----:B------:R-:W3:Y:S03]  /*53110*/  LDL.LU R96, [R1+0x514] ;  /* 0x0005140001607983 */ /* 0x000ee60000300800 */
[----:B------:R-:W-:Y:S02]  /*53120*/  F2FP.SATFINITE.E4M3.F32.PACK_AB_MERGE_C R9, RZ, R9, RZ ;  /* 0x00000009ff09723e */ /* 0x000fe400048070ff */
[----:B0-----:R-:W-:-:S05]  /*53130*/  @!P6 IADD3 R10, P0, R80, R10, RZ ;  /* 0x0000000a500ae210 */ /* 0x001fca0007f1e0ff */
[----:B------:R-:W-:-:S05]  /*53140*/  @!P6 IMAD.X R11, R83, 0x1, R11, P0 ;  /* 0x00000001530be824 */ /* 0x000fca00000e060b */
[----:B------:R4:W-:Y:S02]  /*53150*/  @!P6 STG.E.U8 desc[UR54][R10.64+0x21], R9 ;  /* 0x000021090a00e986 */ /* 0x0009e4000c101136 */
[----:B----4-:R-:W-:Y:S01]  /*53160*/  FMUL R9, R95, UR47 ;  /* 0x0000002f5f097c20 */ /* 0x010fe20008400000 */
[----:B------:R-:W-:Y:S01]  /*53170*/  LOP3.LUT P4, RZ, R0, 0x800000, RZ, 0xc0, !PT ;  /* 0x0080000000ff7812 */ /* 0x000fe2000788c0ff */
[----:B------:R-:W4:Y:S03]  /*53180*/  LDL.LU R95, [R1+0x518] ;  /* 0x00051800015f7983 */ /* 0x000f260000300800 */
[----:B------:R-:W-:-:S05]  /*53190*/  F2FP.SATFINITE.E4M3.F32.PACK_AB_MERGE_C R9, RZ, R9, RZ ;  /* 0x00000009ff09723e */ /* 0x000fca00048070ff */
[----:B------:R5:W-:Y:S01]  /*531a0*/  @!P5 STG.E.U8 desc[UR54][R56.64+0x28], R9 ;  /* 0x000028093800d986 */ /* 0x000be2000c101136 */
[----:B------:R-:W-:-:S13]  /*531b0*/  ISETP.LT.OR P5, PT, R30, 0x29, !P3 ;  /* 0x000000291e00780c */ /* 0x000fda0005fa1670 */
[----:B------:R-:W0:Y:S01]  /*531c0*/  @!P5 LDC.64 R10, c[0x0][0x5c0] ;  /* 0x00017000ff0adb82 */ /* 0x000e220000000a00 */
[----:B-----5:R-:W-:Y:S02]  /*531d0*/  FMUL R9, R94, UR47 ;  /* 0x0000002f5e097c20 */ /* 0x020fe40008400000 */
[----:B------:R-:W5:Y:S03]  /*531e0*/  LDL.LU R94, [R1+0x51c] ;  /* 0x00051c00015e7983 */ /* 0x000f660000300800 */
[----:B------:R-:W-:-:S05]  /*531f0*/  F2FP.SATFINITE.E4M3.F32.PACK_AB_MERGE_C R9, RZ, R9, RZ ;  /* 0x00000009ff09723e */ /* 0x000fca00048070ff */
[----:B------:R1:W-:Y:S01]  /*53200*/  @!P4 STG.E.U8 desc[UR54][R54.64+0x29], R9 ;  /* 0x000029093600c986 */ /* 0x0003e2000c101136 */
[----:B0-----:R-:W-:-:S05]  /*53210*/  @!P5 IADD3 R10, P4, R14, R10, RZ ;  /* 0x0000000a0e0ad210 */ /* 0x001fca0007f9e0ff */
[----:B------:R-:W-:Y:S01]  /*53220*/  @!P5 IMAD.X R11, R15, 0x1, R11, P4 ;  /* 0x000000010f0bd824 */ /* 0x000fe200020e060b */
[----:B------:R-:W-:Y:S01]  /*53230*/  ISETP.LT.OR P4, PT, R30, 0x2a, !P3 ;  /* 0x0000002a1e00780c */ /* 0x000fe20005f81670 */
[----:B-1----:R-:W-:Y:S02]  /*53240*/  FMUL R9, R93, UR47 ;  /* 0x0000002f5d097c20 */ /* 0x002fe40008400000 */
[----:B------:R-:W5:Y:S03]  /*53250*/  LDL.LU R93, [R1+0x520] ;  /* 0x00052000015d7983 */ /* 0x000f660000300800 */
[----:B------:R-:W-:-:S05]  /*53260*/  F2FP.SATFINITE.E4M3.F32.PACK_AB_MERGE_C R9, RZ, R9, RZ ;  /* 0x00000009ff09723e */ /* 0x000fca00048070ff */
[----:B------:R0:W-:Y:S02]  /*53270*/  @!P5 STG.E.U8 desc[UR54][R10.64+0x28], R9 ;  /* 0x000028090a00d986 */ /* 0x0001e4000c101136 */
[----:B0-----:R-:W0:Y:S01]  /*53280*/  @!P4 LDC.64 R10, c[0x0][0x5c0] ;  /* 0x00017000ff0acb82 */ /* 0x001e220000000a00 */
[----:B------:R-:W-:-:S05]  /*53290*/  FMUL R9, R97, UR47 ;  /* 0x0000002f61097c20 */ /* 0x000fca0008400000 */
[----:B------:R-:W-:Y:S02]  /*532a0*/  F2FP.SATFINITE.E4M3.F32.PACK_AB_MERGE_C R9, RZ, R9, RZ ;  /* 0x00000009ff09723e */ /* 0x000fe400048070ff */
[----:B0-----:R-:W-:-:S05]  /*532b0*/  @!P4 IADD3 R10, P5, R88, R10, RZ ;  /* 0x0000000a580ac210 */ /* 0x001fca0007fbe0ff */
[----:B------:R-:W-:-:S05]  /*532c0*/  @!P4 IMAD.X R11, R90, 0x1, R11, P5 ;  /* 0x000000015a0bc824 */ /* 0x000fca00028e060b */
[----:B------:R2:W-:Y:S02]  /*532d0*/  @!P4 STG.E.U8 desc[UR54][R10.64+0x29], R9 ;  /* 0x000029090a00c986 */ /* 0x0005e4000c101136 */
[----:B--2---:R-:W-:Y:S02]  /*532e0*/  FMUL R9, R92, UR47 ;  /* 0x0000002f5c097c20 */ /* 0x004fe40008400000 */
[----:B------:R-:W2:Y:S01]  /*532f0*/  LDL.LU R92, [R1+0x524] ;  /* 0x00052400015c7983 */ /* 0x000ea20000300800 */
[----:B------:R-:W-:-:S03]  /*53300*/  LOP3.LUT P4, RZ, R6, 0x4000000, RZ, 0xc0, !PT ;  /* 0x0400000006ff7812 */ /* 0x000fc6000788c0ff */
[----:B------:R-:W2:Y:S01]  /*53310*/  LDL.LU R97, [R1+0x528] ;  /* 0x0005280001617983 */ /* 0x000ea20000300800 */
[----:B------:R-:W-:Y:S02]  /*53320*/  LOP3.LUT P2, RZ, R0, 0x400000, RZ, 0xc0, !PT ;  /* 0x0040000000ff7812 */ /* 0x000fe4000784c0ff */
[----:B------:R-:W-:-:S07]  /*53330*/  F2FP.SATFINITE.E4M3.F32.PACK_AB_MERGE_C R9, RZ, R9, RZ ;  /* 0x00000009ff09723e */ /* 0x000fce00048070ff */
[----:B------:R-:W0:Y:S01]  /*53340*/  @!P4 LDC.64 R10, c[0x0][0x5c0] ;  /* 0x00017000ff0acb82 */ /* 0x000e220000000a00 */
[----:B------:R-:W-:-:S03]  /*53350*/  LOP3.LUT P1, RZ, R0, 0x200000, RZ, 0xc0, !PT ;  /* 0x0020000000ff7812 */ /* 0x000fc6000782c0ff */
[----:B------:R3:W-:Y:S01]  /*53360*/  @!P2 STG.E.U8 desc[UR54][R60.64+0x30], R9 ;  /* 0x000030093c00a986 */ /* 0x0007e2000c101136 */
[----:B------:R-:W-:Y:S01]  /*53370*/  LOP3.LUT P5, RZ, R6, 0x8000000, RZ, 0xc0, !PT ;  /* 0x0800000006ff7812 */ /* 0x000fe200078ac0ff */
[----:B---3--:R-:W-:Y:S02]  /*53380*/  FMUL R9, R96, UR47 ;  /* 0x0000002f60097c20 */ /* 0x008fe40008400000 */
[----:B------:R-:W3:Y:S03]  /*53390*/  LDL.LU R96, [R1+0x52c] ;  /* 0x00052c0001607983 */ /* 0x000ee60000300800 */
[----:B------:R-:W-:-:S05]  /*533a0*/  F2FP.SATFINITE.E4M3.F32.PACK_AB_MERGE_C R9, RZ, R9, RZ ;  /* 0x00000009ff09723e */ /* 0x000fca00048070ff */
[----:B------:R4:W-:Y:S01]  /*533b0*/  @!P1 STG.E.U8 desc[UR54][R58.64+0x31], R9 ;  /* 0x000031093a009986 */ /* 0x0009e2000c101136 */
[----:B0-----:R-:W-:-:S05]  /*533c0*/  @!P4 IADD3 R10, P1, R13, R10, RZ ;  /* 0x0000000a0d0ac210 */ /* 0x001fca0007f3e0ff */
[----:B------:R-:W-:Y:S02]  /*533d0*/  @!P4 IMAD.X R11, R87, 0x1, R11, P1 ;  /* 0x00000001570bc824 */ /* 0x000fe400008e060b */
[----:B----4-:R-:W-:Y:S02]  /*533e0*/  FMUL R9, R95, UR47 ;  /* 0x0000002f5f097c20 */ /* 0x010fe40008400000 */
[----:B------:R-:W4:Y:S03]  /*533f0*/  LDL.LU R95, [R1+0x530] ;  /* 0x00053000015f7983 */ /* 0x000f260000300800 */
[----:B------:R-:W-:-:S05]  /*53400*/  F2FP.SATFINITE.E4M3.F32.PACK_AB_MERGE_C R9, RZ, R9, RZ ;  /* 0x00000009ff09723e */ /* 0x000fca00048070ff */
[----:B------:R0:W-:Y:S02]  /*53410*/  @!P4 STG.E.U8 desc[UR54][R10.64+0x30], R9 ;  /* 0x000030090a00c986 */ /* 0x0001e4000c101136 */
[----:B0-----:R-:W0:Y:S01]  /*53420*/  @!P5 LDC.64 R10, c[0x0][0x5c0] ;  /* 0x00017000ff0adb82 */ /* 0x001e220000000a00 */
[----:B-----5:R-:W-:Y:S01]  /*53430*/  FMUL R9, R94, UR47 ;  /* 0x0000002f5e097c20 */ /* 0x020fe20008400000 */
[----:B0-----:R-:W-:Y:S01]  /*53440*/  @!P5 IADD3 R10, P4, R12, R10, RZ ;  /* 0x0000000a0c0ad210 */ /* 0x001fe20007f9e0ff */
[----:B------:R-:W5:Y:S03]  /*53450*/  LDL.LU R94, [R1+0x534] ;  /* 0x00053400015e7983 */ /* 0x000f660000300800 */
[----:B------:R-:W-:Y:S01]  /*53460*/  F2FP.SATFINITE.E4M3.F32.PACK_AB_MERGE_C R9, RZ, R9, RZ ;  /* 0x00000009ff09723e */ /* 0x000fe200048070ff */
[----:B------:R-:W-:-:S05]  /*53470*/  @!P5 IMAD.X R11, R86, 0x1, R11, P4 ;  /* 0x00000001560bd824 */ /* 0x000fca00020e060b */
[----:B------:R0:W-:Y:S01]  /*53480*/  @!P5 STG.E.U8 desc[UR54][R10.64+0x31], R9 ;  /* 0x000031090a00d986 */ /* 0x0001e2000c101136 */
[----:B------:R-:W-:Y:S01]  /*53490*/  LOP3.LUT P5, RZ, R0, 0x100000, RZ, 0xc0, !PT ;  /* 0x0010000000ff7812 */ /* 0x000fe200078ac0ff */
[----:B0-----:R-:W-:Y:S02]  /*534a0*/  FMUL R9, R93, UR47 ;  /* 0x0000002f5d097c20 */ /* 0x001fe40008400000 */
[----:B------:R-:W5:Y:S03]  /*534b0*/  LDL.LU R93, [R1+0x538] ;  /* 0x00053800015d7983 */ /* 0x000f660000300800 */
[----:B------:R-:W-:-:S07]  /*534c0*/  F2FP.SATFINITE.E4M3.F32.PACK_AB_MERGE_C R9, RZ, R9, RZ ;  /* 0x00000009ff09723e */ /* 0x000fce00048070ff */
[----:B------:R2:W-:Y:S02]  /*534d0*/  @!P5 STG.E.U8 desc[UR54][R62.64+0x38], R9 ;  /* 0x000038093e00d986 */ /* 0x0005e4000c101136 */
[----:B--2---:R-:W-:Y:S02]  /*534e0*/  FMUL R9, R92, UR47 ;  /* 0x0000002f5c097c20 */ /* 0x004fe40008400000 */
[----:B------:R-:W2:Y:S01]  /*534f0*/  LDL.LU R92, [R1+0x53c] ;  /* 0x00053c00015c7983 */ /* 0x000ea20000300800 */
[----:B------:R-:W-:-:S13]  /*53500*/  LOP3.LUT P6, RZ, R6, 0x10000000, RZ, 0xc0, !PT ;  /* 0x1000000006ff7812 */ /* 0x000fda00078cc0ff */
[----:B------:R-:W0:Y:S01]  /*53510*/  @!P6 LDC.64 R10, c[0x0][0x5c0] ;  /* 0x00017000ff0aeb82 */ /* 0x000e220000000a00 */
[----:B------:R-:W-:Y:S02]  /*53520*/  LOP3.LUT P0, RZ, R6, 0x20000000, RZ, 0xc0, !PT ;  /* 0x2000000006ff7812 */ /* 0x000fe4000780c0ff */
[----:B0-----:R-:W-:-:S05]  /*53530*/  @!P6 IADD3 R16, P5, R18, R10, RZ ;  /* 0x0000000a1210e210 */ /* 0x001fca0007fbe0ff */
[----:B------:R-:W-:-:S06]  /*53540*/  @!P6 IMAD.X R17, R19, 0x1, R11, P5 ;  /* 0x000000011311e824 */ /* 0x000fcc00028e060b */
[----:B------:R-:W0:Y:S01]  /*53550*/  @!P0 LDC.64 R10, c[0x0][0x5c0] ;  /* 0x00017000ff0a8b82 */ /* 0x000e220000000a00 */
[----:B------:R-:W-:Y:S02]  /*53560*/  LOP3.LUT P4, RZ, R6, 0x800000, RZ, 0xc0, !PT ;  /* 0x0080000006ff7812 */ /* 0x000fe4000788c0ff */
[----:B0-----:R-:W-:-:S05]  /*53570*/  @!P0 IADD3 R18, P5, R89, R10, RZ ;  /* 0x0000000a59128210 */ /* 0x001fca0007fbe0ff */
[----:B------:R-:W-:Y:S01]  /*53580*/  @!P0 IMAD.X R19, R91, 0x1, R11, P5 ;  /* 0x000000015b138824 */ /* 0x000fe200028e060b */
[----:B------:R-:W-:Y:S02]  /*53590*/  ISETP.LT.OR P5, PT, R30, 0x21, !P4 ;  /* 0x000000211e00780c */ /* 0x000fe400067a1670 */
[----:B------:R-:W-:-:S11]  /*535a0*/  LOP3.LUT P1, RZ, R6, 0x1000000, RZ, 0xc0, !PT ;  /* 0x0100000006ff7812 */ /* 0x000fd6000782c0ff */
[----:B------:R-:W0:Y:S01]  /*535b0*/  @!P5 LDC.64 R10, c[0x0][0x5c0] ;  /* 0x00017000ff0adb82 */ /* 0x000e220000000a00 */
[----:B------:R-:W-:Y:S02]  /*535c0*/  @!P5 IMAD.MOV.U32 R12, RZ, RZ, R26 ;  /* 0x000000ffff0cd224 */ /* 0x000fe400078e001a */
[----:B------:R-:W-:Y:S01]  /*535d0*/  @!P5 IMAD.MOV.U32 R13, RZ, RZ, R31 ;  /* 0x000000ffff0dd224 */ /* 0x000fe200078e001f */
[----:B------:R-:W-:Y:S01]  /*535e0*/  F2FP.SATFINITE.E4M3.F32.PACK_AB_MERGE_C R9, RZ, R9, RZ ;  /* 0x00000009ff09723e */ /* 0x000fe200048070ff */
[----:B------:R-:W-:-:S04]  /*535f0*/  @!P5 IMAD.WIDE.U32 R12, R24, 0x180, R12 ;  /* 0x00000180180cd825 */ /* 0x000fc800078e000c */
[----:B------:R1:W-:Y:S02]  /*53600*/  @!P1 STG.E.U8 desc[UR54][R64.64+0x39], R9 ;  /* 0x0000390940009986 */ /* 0x0003e4000c101136 */
[----:B-1----:R-:W-:Y:S01]  /*53610*/  @!P5 IMAD R9, R25, 0x180, RZ ;  /* 0x000001801909d824 */ /* 0x002fe200078e02ff */
[----:B0-----:R-:W-:-:S04]  /*53620*/  @!P5 IADD3 R14, P1, R12, R10, RZ ;  /* 0x0000000a0c0ed210 */ /* 0x001fc80007f3e0ff */
[----:B------:R-:W-:Y:S01]  /*53630*/  @!P5 IADD3.X R15, R11, R13, R9, P1, !PT ;  /* 0x0000000d0b0fd210 */ /* 0x000fe20000ffe409 */
[----:B------:R-:W-:-:S05]  /*53640*/  FMUL R9, R97, UR47 ;  /* 0x0000002f61097c20 */ /* 0x000fca0008400000 */
        /* <DEDUP_REMOVED lines=9> */
[----:B------:R-:W-:Y:S01]  /*536e0*/  @!P6 IADD3.X R11, R13, R11, R9, P1, !PT ;  /* 0x0000000b0d0be210 */ /* 0x000fe20000ffe409 */
[----:B---3--:R-:W-:-:S05]  /*536f0*/  FMUL R9, R96, UR47 ;  /* 0x0000002f60097c20 */ /* 0x008fca0008400000 */
[----:B------:R-:W-:-:S05]  /*53700*/  F2FP.SATFINITE.E4M3.F32.PACK_AB_MERGE_C R9, RZ, R9, RZ ;  /* 0x00000009ff09723e */ /* 0x000fca00048070ff */
[----:B------:R4:W-:Y:S02]  /*53710*/  @!P0 STG.E.U8 desc[UR54][R18.64+0x39], R9 ;  /* 0x0000390912008986 */ /* 0x0009e4000c101136 */
[----:B----4-:R-:W-:-:S05]  /*53720*/  FMUL R9, R95, UR47 ;  /* 0x0000002f5f097c20 */ /* 0x010fca0008400000 */
[----:B------:R-:W-:-:S05]  /*53730*/  F2FP.SATFINITE.E4M3.F32.PACK_AB_MERGE_C R9, RZ, R9, RZ ;  /* 0x00000009ff09723e */ /* 0x000fca00048070ff */
[----:B------:R5:W-:Y:S01]  /*53740*/  @!P5 STG.E.U8 desc[UR54][R14.64+0x20], R9 ;  /* 0x000020090e00d986 */ /* 0x000be2000c101136 */
[----:B------:R-:W-:-:S04]  /*53750*/  LOP3.LUT P5, RZ, R0, 0x40000, RZ, 0xc0, !PT ;  /* 0x0004000000ff7812 */ /* 0x000fc800078ac0ff */
[----:B------:R-:W-:Y:S01]  /*53760*/  ISETP.LT.OR P5, PT, R30, 0x21, !P5 ;  /* 0x000000211e00780c */ /* 0x000fe20006fa1670 */
[----:B-----5:R-:W-:-:S05]  /*53770*/  FMUL R9, R94, UR47 ;  /* 0x0000002f5e097c20 */ /* 0x020fca0008400000 */
[----:B------:R-:W-:Y:S01]  /*53780*/  F2FP.SATFINITE.E4M3.F32.PACK_AB_MERGE_C R9, RZ, R9, RZ ;  /* 0x00000009ff09723e */ /* 0x000fe200048070ff */
[----:B------:R-:W-:Y:S04]  /*53790*/  BSSY B1, `(.L_x_52) ;  /* 0x0000015000017945 */ /* 0x000fe80003800000 */
[----:B------:R0:W-:Y:S01]  /*537a0*/  @!P6 STG.E.U8 desc[UR54][R10.64+0x21], R9 ;  /* 0x000021090a00e986 */ /* 0x0001e2000c101136 */
[C---:B------:R-:W-:Y:S02]  /*537b0*/  LOP3.LUT P2, RZ, R6.reuse, 0x2000000, RZ, 0xc0, !PT ;  /* 0x0200000006ff7812 */ /* 0x040fe4000784c0ff */
[C---:B------:R-:W-:Y:S02]  /*537c0*/  LOP3.LUT P1, RZ, R6.reuse, 0x400000, RZ, 0xc0, !PT ;  /* 0x0040000006ff7812 */ /* 0x040fe4000782c0ff */
[----:B------:R-:W-:Y:S01]  /*537d0*/  LOP3.LUT P0, RZ, R6, 0x200000, RZ, 0xc0, !PT ;  /* 0x0020000006ff7812 */ /* 0x000fe2000780c0ff */
[----:B0-----:R-:W-:-:S05]  /*537e0*/  FMUL R10, R93, UR47 ;  /* 0x0000002f5d0a7c20 */ /* 0x001fca0008400000 */
[----:B------:R-:W-:Y:S01]  /*537f0*/  F2FP.SATFINITE.E4M3.F32.PACK_AB_MERGE_C R13, RZ, R10, RZ ;  /* 0x0000000aff0d723e */ /* 0x000fe200048070ff */
[----:B--2---:R-:W-:-:S05]  /*53800*/  FMUL R9, R92, UR47 ;  /* 0x0000002f5c097c20 */ /* 0x004fca0008400000 */
        /* <DEDUP_REMOVED lines=13> */
.L_x_53:
[----:B------:R-:W-:Y:S05]  /*538e0*/  BSYNC B1 ;  /* 0x0000000000017941 */ /* 0x000fea0003800000 */
.L_x_52:
        /* <DEDUP_REMOVED lines=15> */
.L_x_55:
[----:B------:R-:W-:Y:S05]  /*539e0*/  BSYNC B1 ;  /* 0x0000000000017941 */ /* 0x000fea0003800000 */
.L_x_54:
        /* <DEDUP_REMOVED lines=48> */
.L_x_57:
[----:B------:R-:W-:Y:S05]  /*53cf0*/  BSYNC B1 ;  /* 0x0000000000017941 */ /* 0x000fea0003800000 */
.L_x_56:
        /* <DEDUP_REMOVED lines=15> */
.L_x_59:
[----:B------:R-:W-:Y:S05]  /*53df0*/  BSYNC B1 ;  /* 0x0000000000017941 */ /* 0x000fea0003800000 */
.L_x_58:
        /* <DEDUP_REMOVED lines=48> */
.L_x_61:
[----:B------:R-:W-:Y:S05]  /*54100*/  BSYNC B1 ;  /* 0x0000000000017941 */ /* 0x000fea0003800000 */
.L_x_60:
        /* <DEDUP_REMOVED lines=15> */
.L_x_63:
[----:B------:R-:W-:Y:S05]  /*54200*/  BSYNC B1 ;  /* 0x0000000000017941 */ /* 0x000fea0003800000 */
.L_x_62:
        /* <DEDUP_REMOVED lines=48> */
.L_x_65:
[----:B------:R-:W-:Y:S05]  /*54510*/  BSYNC B1 ;  /* 0x0000000000017941 */ /* 0x000fea0003800000 */
.L_x_64:
        /* <DEDUP_REMOVED lines=15> */
.L_x_67:
[----:B------:R-:W-:Y:S05]  /*54610*/  BSYNC B1 ;  /* 0x0000000000017941 */ /* 0x000fea0003800000 */
.L_x_66:
[----:B------:R-:W-:Y:S01]  /*54620*/  LOP3.LUT R5, R5, 0xff7fffff, RZ, 0xc0, !PT ;  /* 0xff7fffff05057812 */ /* 0x000fe200078ec0ff */
[----:B------:R-:W2:Y:S01]  /*54630*/  LDL.LU R9, [R1+0x570] ;  /* 0x0005700001097983 */ /* 0x000ea20000300800 */
[----:B------:R-:W-:Y:S02]  /*54640*/  LOP3.LUT R6, R6, 0xfffffffd, RZ, 0xc0, !PT ;  /* 0xfffffffd06067812 */ /* 0x000fe400078ec0ff */
[----:B------:R-:W-:Y:S02]  /*54650*/  @P4 LOP3.LUT R5, R5, 0x800000, RZ, 0xfc, !PT ;  /* 0x0080000005054812 */ /* 0x000fe400078efcff */
[----:B------:R-:W-:Y:S01]  /*54660*/  LOP3.LUT R2, R2, 0xfffffbff, RZ, 0xc0, !PT ;  /* 0xfffffbff02027812 */ /* 0x000fe200078ec0ff */
[----:B------:R-:W-:Y:S01]  /*54670*/  IMAD.U32 R66, RZ, RZ, UR8 ;  /* 0x00000008ff427e24 */ /* 0x000fe2000f8e00ff */
[----:B------:R-:W-:Y:S01]  /*54680*/  LOP3.LUT P4, RZ, R0, 0x8000, RZ, 0xc0, !PT ;  /* 0x0000800000ff7812 */ /* 0x000fe2000788c0ff */
[----:B------:R-:W-:Y:S01]  /*54690*/  IMAD.U32 R67, RZ, RZ, UR7 ;  /* 0x00000007ff437e24 */ /* 0x000fe2000f8e00ff */
[----:B------:R-:W-:Y:S01]  /*546a0*/  @P3 LOP3.LUT R6, R6, 0x2, RZ, 0xfc, !PT ;  /* 0x0000000206063812 */ /* 0x000fe200078efcff */
[----:B------:R-:W-:Y:S01]  /*546b0*/  IMAD.U32 R68, RZ, RZ, UR8 ;  /* 0x00000008ff447e24 */ /* 0x000fe2000f8e00ff */
[----:B------:R-:W-:Y:S01]  /*546c0*/  ISETP.LT.OR P3, PT, R30, 0x41, !P4 ;  /* 0x000000411e00780c */ /* 0x000fe20006761670 */
[----:B------:R-:W-:Y:S01]  /*546d0*/  IMAD.U32 R69, RZ, RZ, UR7 ;  /* 0x00000007ff457e24 */ /* 0x000fe2000f8e00ff */
[----:B------:R-:W3:Y:S01]  /*546e0*/  LDL.LU R99, [R1+0x574] ;  /* 0x0005740001637983 */ /* 0x000ee20000300800 */
[----:B------:R-:W-:-:S02]  /*546f0*/  LOP3.LUT R0, R0, 0x7fffffff, RZ, 0xc0, !PT ;  /* 0x7fffffff00007812 */ /* 0x000fc400078ec0ff */
[----:B------:R-:W-:Y:S01]  /*54700*/  LOP3.LUT R5, R5, 0xffdfffff, RZ, 0xc0, !PT ;  /* 0xffdfffff05057812 */ /* 0x000fe200078ec0ff */
[----:B------:R-:W-:Y:S01]  /*54710*/  IMAD.U32 R70, RZ, RZ, UR8 ;  /* 0x00000008ff467e24 */ /* 0x000fe2000f8e00ff */
[----:B------:R-:W4:Y:S06]  /*54720*/  LDL.LU R102, [R1+0x578] ;  /* 0x0005780001667983 */ /* 0x000f2c0000300800 */
[----:B01----:R-:W0:Y:S01]  /*54730*/  @!P3 LDC.64 R10, c[0x0][0x5c0] ;  /* 0x00017000ff0abb82 */ /* 0x003e220000000a00 */
[----:B------:R-:W-:Y:S01]  /*54740*/  @P3 LOP3.LUT R2, R2, 0x400, RZ, 0xfc, !PT ;  /* 0x0000040002023812 */ /* 0x000fe200078efcff */
[----:B------:R-:W-:Y:S01]  /*54750*/  IMAD.U32 R71, RZ, RZ, UR7 ;  /* 0x00000007ff477e24 */ /* 0x000fe2000f8e00ff */
[----:B------:R-:W-:Y:S01]  /*54760*/  @P0 LOP3.LUT R5, R5, 0x200000, RZ, 0xfc, !PT ;  /* 0x0020000005050812 */ /* 0x000fe200078efcff */
[----:B------:R-:W-:Y:S01]  /*54770*/  IMAD.U32 R72, RZ, RZ, UR8 ;  /* 0x00000008ff487e24 */ /* 0x000fe2000f8e00ff */
[----:B------:R-:W5:Y:S01]  /*54780*/  LDL.LU R101, [R1+0x57c] ;  /* 0x00057c0001657983 */ /* 0x000f620000300800 */
[----:B0-----:R-:W-:Y:S01]  /*54790*/  @!P3 IADD3 R14, P5, P6, R26, UR8, R10 ;  /* 0x000000081a0ebc10 */ /* 0x001fe2000febe00a */
[----:B------:R-:W-:Y:S01]  /*547a0*/  IMAD.U32 R73, RZ, RZ, UR7 ;  /* 0x00000007ff497e24 */ /* 0x000fe2000f8e00ff */
[----:B------:R-:W-:Y:S01]  /*547b0*/  LOP3.LUT R2, R2, 0xffffffbf, RZ, 0xc0, !PT ;  /* 0xffffffbf02027812 */ /* 0x000fe200078ec0ff */
[----:B------:R-:W-:Y:S01]  /*547c0*/  IMAD.U32 R74, RZ, RZ, UR8 ;  /* 0x00000008ff4a7e24 */ /* 0x000fe2000f8e00ff */
[----:B------:R-:W-:Y:S01]  /*547d0*/  @!P3 IADD3.X R15, R31, UR7, R11, P5, P6 ;  /* 0x000000071f0fbc10 */ /* 0x000fe2000afec40b */
[----:B------:R-:W-:Y:S01]  /*547e0*/  IMAD.U32 R75, RZ, RZ, UR7 ;  /* 0x00000007ff4b7e24 */ /* 0x000fe2000f8e00ff */
[----:B------:R-:W-:Y:S01]  /*547f0*/  ISETP.LT.OR P3, PT, R30, 0x42, !P4 ;  /* 0x000000421e00780c */ /* 0x000fe20006761670 */
[----:B------:R-:W-:Y:S01]  /*54800*/  IMAD.U32 R76, RZ, RZ, UR8 ;  /* 0x00000008ff4c7e24 */ /* 0x000fe2000f8e00ff */
[----:B------:R-:W5:Y:S01]  /*54810*/  LDL.LU R100, [R1+0x580] ;  /* 0x0005800001647983 */ /* 0x000f620000300800 */
[----:B------:R-:W-:Y:S01]  /*54820*/  IMAD.U32 R77, RZ, RZ, UR7 ;  /* 0x00000007ff4d7e24 */ /* 0x000fe2000f8e00ff */
[----:B------:R-:W-:Y:S01]  /*54830*/  LOP3.LUT R5, R5, 0xffbfffff, RZ, 0xc0, !PT ;  /* 0xffbfffff05057812 */ /* 0x000fe200078ec0ff */
[----:B------:R-:W-:Y:S01]  /*54840*/  IMAD.U32 R78, RZ, RZ, UR8 ;  /* 0x00000008ff4e7e24 */ /* 0x000fe2000f8e00ff */
[----:B------:R-:W5:Y:S01]  /*54850*/  LDL.LU R98, [R1+0x584] ;  /* 0x0005840001627983 */ /* 0x000f620000300800 */
[----:B------:R-:W-:Y:S01]  /*54860*/  IMAD.U32 R79, RZ, RZ, UR7 ;  /* 0x00000007ff4f7e24 */ /* 0x000fe2000f8e00ff */
[----:B------:R-:W-:Y:S01]  /*54870*/  @P1 LOP3.LUT R5, R5, 0x400000, RZ, 0xfc, !PT ;  /* 0x0040000005051812 */ /* 0x000fe200078efcff */
[----:B------:R-:W-:Y:S01]  /*54880*/  IMAD.U32 R80, RZ, RZ, UR8 ;  /* 0x00000008ff507e24 */ /* 0x000fe2000f8e00ff */
[----:B------:R-:W5:Y:S01]  /*54890*/  LDL.LU R103, [R1+0x588] ;  /* 0x0005880001677983 */ /* 0x000f620000300800 */
[----:B------:R-:W-:Y:S01]  /*548a0*/  IMAD.U32 R81, RZ, RZ, UR7 ;  /* 0x00000007ff517e24 */ /* 0x000fe2000f8e00ff */
[----:B------:R-:W-:Y:S01]  /*548b0*/  LOP3.LUT R5, R5, 0xfeffffff, RZ, 0xc0, !PT ;  /* 0xfeffffff05057812 */ /* 0x000fe200078ec0ff */
[----:B------:R-:W0:Y:S01]  /*548c0*/  @!P3 LDC.64 R10, c[0x0][0x5c0] ;  /* 0x00017000ff0abb82 */ /* 0x000e220000000a00 */
[----:B------:R-:W-:Y:S01]  /*548d0*/  @P3 LOP3.LUT R2, R2, 0x40, RZ, 0xfc, !PT ;  /* 0x0000004002023812 */ /* 0x000fe200078efcff */
[----:B------:R-:W-:Y:S01]  /*548e0*/  IMAD.U32 R82, RZ, RZ, UR8 ;  /* 0x00000008ff527e24 */ /* 0x000fe2000f8e00ff */
[----:B------:R-:W-:Y:S01]  /*548f0*/  @P2 LOP3.LUT R5, R5, 0x1000000, RZ, 0xfc, !PT ;  /* 0x0100000005052812 */ /* 0x000fe200078efcff */
[----:B------:R-:W-:Y:S01]  /*54900*/  IMAD.U32 R83, RZ, RZ, UR7 ;  /* 0x00000007ff537e24 */ /* 0x000fe2000f8e00ff */
[----:B------:R-:W-:Y:S01]  /*54910*/  LOP3.LUT R2, R2, 0xfffffdff, RZ, 0xc0, !PT ;  /* 0xfffffdff02027812 */ /* 0x000fe200078ec0ff */
[----:B------:R-:W-:Y:S01]  /*54920*/  IMAD.U32 R84, RZ, RZ, UR8 ;  /* 0x00000008ff547e24 */ /* 0x000fe2000f8e00ff */
[----:B------:R-:W-:Y:S01]  /*54930*/  LOP3.LUT R5, R5, 0xfdffffff, RZ, 0xc0, !PT ;  /* 0xfdffffff05057812 */ /* 0x000fe200078ec0ff */
[----:B------:R-:W-:-:S02]  /*54940*/  IMAD.U32 R85, RZ, RZ, UR7 ;  /* 0x00000007ff557e24 */ /* 0x000fc4000f8e00ff */
[----:B------:R-:W-:Y:S02]  /*54950*/  IMAD.U32 R86, RZ, RZ, UR8 ;  /* 0x00000008ff567e24 */ /* 0x000fe4000f8e00ff */
[----:B------:R-:W-:Y:S02]  /*54960*/  IMAD.U32 R87, RZ, RZ, UR7 ;  /* 0x00000007ff577e24 */ /* 0x000fe4000f8e00ff */
[----:B------:R-:W-:Y:S02]  /*54970*/  IMAD.U32 R88, RZ, RZ, UR8 ;  /* 0x00000008ff587e24 */ /* 0x000fe4000f8e00ff */
[----:B------:R-:W-:Y:S02]  /*54980*/  IMAD.U32 R89, RZ, RZ, UR7 ;  /* 0x00000007ff597e24 */ /* 0x000fe4000f8e00ff */
[----:B------:R-:W-:Y:S02]  /*54990*/  IMAD.U32 R90, RZ, RZ, UR8 ;  /* 0x00000008ff5a7e24 */ /* 0x000fe4000f8e00ff */
[----:B------:R-:W-:-:S02]  /*549a0*/  IMAD.U32 R91, RZ, RZ, UR7 ;  /* 0x00000007ff5b7e24 */ /* 0x000fc4000f8e00ff */
[----:B------:R-:W-:Y:S01]  /*549b0*/  IMAD.U32 R92, RZ, RZ, UR8 ;  /* 0x00000008ff5c7e24 */ /* 0x000fe2000f8e00ff */
[----:B0-----:R-:W-:Y:S01]  /*549c0*/  @!P3 IADD3 R12, P5, P6, R26, UR8, R10 ;  /* 0x000000081a0cbc10 */ /* 0x001fe2000febe00a */
[----:B------:R-:W-:Y:S02]  /*549d0*/  IMAD.U32 R93, RZ, RZ, UR7 ;  /* 0x00000007ff5d7e24 */ /* 0x000fe4000f8e00ff */
[----:B------:R-:W-:Y:S01]  /*549e0*/  IMAD.U32 R94, RZ, RZ, UR8 ;  /* 0x00000008ff5e7e24 */ /* 0x000fe2000f8e00ff */
[----:B------:R-:W-:Y:S01]  /*549f0*/  @!P3 IADD3.X R13, R31, UR7, R11, P5, P6 ;  /* 0x000000071f0dbc10 */ /* 0x000fe2000afec40b */
[----:B------:R-:W-:Y:S01]  /*54a00*/  IMAD.U32 R95, RZ, RZ, UR7 ;  /* 0x00000007ff5f7e24 */ /* 0x000fe2000f8e00ff */
[----:B------:R-:W-:Y:S01]  /*54a10*/  ISETP.LT.OR P3, PT, R30, 0x49, !P4 ;  /* 0x000000491e00780c */ /* 0x000fe20006761670 */
[----:B------:R-:W-:Y:S02]  /*54a20*/  IMAD.U32 R96, RZ, RZ, UR8 ;  /* 0x00000008ff607e24 */ /* 0x000fe4000f8e00ff */
[----:B------:R-:W-:-:S10]  /*54a30*/  IMAD.U32 R97, RZ, RZ, UR7 ;  /* 0x00000007ff617e24 */ /* 0x000fd4000f8e00ff */
        /* <DEDUP_REMOVED lines=29> */
[----:B------:R-:W-:Y:S01]  /*54c10*/  LOP3.LUT R2, R2, 0xfffffffb, RZ, 0xc0, !PT ;  /* 0xfffffffb02027812 */ /* 0x000fe200078ec0ff */
[----:B--2---:R-:W-:Y:S01]  /*54c20*/  FMUL R9, R9, UR47 ;  /* 0x0000002f09097c20 */ /* 0x004fe20008400000 */
[----:B0-----:R-:W-:-:S04]  /*54c30*/  @!P3 IADD3 R40, P5, P6, R26, UR8, R10 ;  /* 0x000000081a28bc10 */ /* 0x001fc8000febe00a */
[----:B------:R-:W-:Y:S02]  /*54c40*/  @!P3 IADD3.X R41, R31, UR7, R11, P5, P6 ;  /* 0x000000071f29bc10 */ /* 0x000fe4000afec40b */
[----:B------:R-:W0:Y:S01]  /*54c50*/  @!P4 LDC.64 R10, c[0x0][0x5c0] ;  /* 0x00017000ff0acb82 */ /* 0x000e220000000a00 */
[----:B------:R-:W-:Y:S02]  /*54c60*/  LOP3.LUT P3, RZ, R6, 0x2, RZ, 0xc0, !PT ;  /* 0x0000000206ff7812 */ /* 0x000fe4000786c0ff */
        /* <DEDUP_REMOVED lines=53> */
[----:B------:R-:W-:-:S13]  /*54fc0*/  ISETP.LT.OR P4, PT, R30, 0x51, !P3 ;  /* 0x000000511e00780c */ /* 0x000fda0005f81670 */
        /* <DEDUP_REMOVED lines=44> */
[----:B------:R-:W-:Y:S02]  /*55290*/  LOP3.LUT R0, R0, 0xffffbfff, RZ, 0xc0, !PT ;  /* 0xffffbfff00007812 */ /* 0x000fe400078ec0ff */
[----:B0-----:R-:W-:-:S04]  /*552a0*/  @!P0 IADD3 R64, P5, P6, R26, UR11, R10 ;  /* 0x0000000b1a408c10 */ /* 0x001fc8000febe00a */
[----:B------:R-:W-:Y:S02]  /*552b0*/  @!P0 IADD3.X R65, R31, UR10, R11, P5, P6 ;  /* 0x0000000a1f418c10 */ /* 0x000fe4000afec40b */
[----:B------:R-:W-:-:S13]  /*552c0*/  ISETP.LT.OR P0, PT, R30, 0x41, !P2 ;  /* 0x000000411e00780c */ /* 0x000fda0005701670 */
        /* <DEDUP_REMOVED lines=34> */
[----:B------:R-:W-:Y:S02]  /*554f0*/  LOP3.LUT R0, R0, 0xffffffdf, RZ, 0xc0, !PT ;  /* 0xffffffdf00007812 */ /* 0x000fe400078ec0ff */
[----:B------:R-:W-:-:S02]  /*55500*/  F2FP.SATFINITE.E4M3.F32.PACK_AB_MERGE_C R9, RZ, R9, RZ ;  /* 0x00000009ff09723e */ /* 0x000fc400048070ff */
[----:B------:R-:W-:-:S07]  /*55510*/  LOP3.LUT P2, RZ, R2, 0x40, RZ, 0xc0, !PT ;  /* 0x0000004002ff7812 */ /* 0x000fce000784c0ff */
[----:B------:R-:W-:Y:S02]  /*55520*/  @!P0 IADD3 R80, P6, P5, R80, UR6, R26 ;  /* 0x0000000650508c10 */ /* 0x000fe4000fdde01a */
[----:B------:R-:W-:Y:S02]  /*55530*/  @P0 LOP3.LUT R0, R0, 0x20, RZ, 0xfc, !PT ;  /* 0x0000002000000812 */ /* 0x000fe400078efcff */
[----:B------:R-:W-:Y:S02]  /*55540*/  @!P0 IADD3.X R81, R81, UR5, R31, P6, P5 ;  /* 0x0000000551518c10 */ /* 0x000fe4000b7ea41f */
[----:B------:R-:W-:-:S13]  /*55550*/  ISETP.LT.OR P0, PT, R30, 0x41, !P3 ;  /* 0x000000411e00780c */ /* 0x000fda0005f01670 */
[----:B------:R-:W-:-:S04]  /*55560*/  @!P0 IADD3 R82, P6, P5, R82, UR11, R26 ;  /* 0x0000000b52528c10 */ /* 0x000fc8000fdde01a */
        /* <DEDUP_REMOVED lines=10> */
[----:B------:R-:W-:-:S04]  /*55610*/  @!P4 IADD3 R90, P6, P5, R90, UR11, R26 ;  /* 0x0000000b5a5acc10 */ /* 0x000fc8000fdde01a */
[----:B------:R-:W-:Y:S02]  /*55620*/  @!P4 IADD3.X R91, R91, UR10, R31, P6, P5 ;  /* 0x0000000a5b5bcc10 */ /* 0x000fe4000b7ea41f */
[----:B------:R-:W-:-:S13]  /*55630*/  ISETP.LT.OR P5, PT, R30, 0x52, !P3 ;  /* 0x000000521e00780c */ /* 0x000fda0005fa1670 */
[--C-:B------:R-:W-:Y:S02]  /*55640*/  @!P5 IADD3 R92, P0, P6, R92, UR11, R26.reuse ;  /* 0x0000000b5c5cdc10 */ /* 0x100fe4000fe1e01a */
[----:B------:R-:W-:Y:S02]  /*55650*/  @P5 LOP3.LUT R5, R5, 0x4000000, RZ, 0xfc, !PT ;  /* 0x0400000005055812 */ /* 0x000fe400078efcff */
[--C-:B------:R-:W-:Y:S02]  /*55660*/  @!P5 IADD3.X R93, R93, UR10, R31.reuse, P0, P6 ;  /* 0x0000000a5d5ddc10 */ /* 0x100fe400087ec41f */
[----:B------:R-:W-:Y:S02]  /*55670*/  @!P1 IADD3 R94, P0, P6, R94, UR11, R26 ;  /* 0x0000000b5e5e9c10 */ /* 0x000fe4000fe1e01a */
[----:B------:R-:W-:Y:S02]  /*55680*/  LOP3.LUT R5, R5, 0xf7ffffff, RZ, 0xc0, !PT ;  /* 0xf7ffffff05057812 */ /* 0x000fe400078ec0ff */
[----:B------:R-:W-:-:S02]  /*55690*/  @!P1 IADD3.X R95, R95, UR10, R31, P0, P6 ;  /* 0x0000000a5f5f9c10 */ /* 0x000fc400087ec41f */
[----:B------:R-:W-:Y:S02]  /*556a0*/  ISETP.LT.OR P0, PT, R30, 0x5a, !P3 ;  /* 0x0000005a1e00780c */ /* 0x000fe40005f01670 */
[----:B------:R-:W-:Y:S02]  /*556b0*/  @P1 LOP3.LUT R5, R5, 0x8000000, RZ, 0xfc, !PT ;  /* 0x0800000005051812 */ /* 0x000fe400078efcff */
[----:B------:R-:W-:Y:S02]  /*556c0*/  LOP3.LUT P5, RZ, R2, 0x400, RZ, 0xc0, !PT ;  /* 0x0000040002ff7812 */ /* 0x000fe400078ac0ff */
[----:B------:R-:W-:-:S04]  /*556d0*/  LOP3.LUT R5, R5, 0xefffffff, RZ, 0xc0, !PT ;  /* 0xefffffff05057812 */ /* 0x000fc800078ec0ff */
[----:B------:R-:W-:-:S03]  /*556e0*/  @P3 LOP3.LUT R5, R5, 0x10000000, RZ, 0xfc, !PT ;  /* 0x1000000005053812 */ /* 0x000fc600078efcff */
[----:B------:R-:W-:Y:S02]  /*556f0*/  @!P0 IADD3 R96, P4, P6, R96, UR11, R26 ;  /* 0x0000000b60608c10 */ /* 0x000fe4000fe9e01a */
[----:B------:R-:W-:Y:S02]  /*55700*/  LOP3.LUT R5, R5, 0xdfffffff, RZ, 0xc0, !PT ;  /* 0xdfffffff05057812 */ /* 0x000fe400078ec0ff */
[----:B------:R-:W-:Y:S02]  /*55710*/  @!P0 IADD3.X R97, R97, UR10, R31, P4, P6 ;  /* 0x0000000a61618c10 */ /* 0x000fe4000a7ec41f */
[----:B------:R-:W-:Y:S02]  /*55720*/  @P0 LOP3.LUT R5, R5, 0x20000000, RZ, 0xfc, !PT ;  /* 0x2000000005050812 */ /* 0x000fe400078efcff */
[----:B------:R-:W-:-:S04]  /*55730*/  LOP3.LUT P0, RZ, R0, 0x10000, RZ, 0xc0, !PT ;  /* 0x0001000000ff7812 */ /* 0x000fc8000780c0ff */
[----:B------:R-:W-:-:S13]  /*55740*/  ISETP.LT.OR P6, PT, R30, 0x41, !P0 ;  /* 0x000000411e00780c */ /* 0x000fda00047c1670 */
[----:B------:R-:W0:Y:S02]  /*55750*/  @!P6 LDC.64 R10, c[0x0][0x5c0] ;  /* 0x00017000ff0aeb82 */ /* 0x000e240000000a00 */
[----:B0-----:R-:W-:-:S05]  /*55760*/  @!P6 IADD3 R10, P1, R26, R10, RZ ;  /* 0x0000000a1a0ae210 */ /* 0x001fca0007f3e0ff */
[----:B------:R-:W-:Y:S01]  /*55770*/  @!P6 IMAD.X R11, R31, 0x1, R11, P1 ;  /* 0x000000011f0be824 */ /* 0x000fe200008e060b */
[----:B------:R-:W-:-:S04]  /*55780*/  LOP3.LUT P1, RZ, R2, 0x200, RZ, 0xc0, !PT ;  /* 0x0000020002ff7812 */ /* 0x000fc8000782c0ff */
[----:B------:R0:W-:Y:S01]  /*55790*/  @!P6 STG.E.U8 desc[UR54][R10.64+0x40], R9 ;  /* 0x000040090a00e986 */ /* 0x0001e2000c101136 */
[----:B------:R-:W-:-:S13]  /*557a0*/  ISETP.LT.OR P6, PT, R30, 0x42, !P0 ;  /* 0x000000421e00780c */ /* 0x000fda00047c1670 */
[----:B0-----:R-:W0:Y:S01]  /*557b0*/  @!P6 LDC.64 R10, c[0x0][0x5c0] ;  /* 0x00017000ff0aeb82 */ /* 0x001e220000000a00 */
[----:B---3--:R-:W-:Y:S02]  /*557c0*/  FMUL R9, R99, UR47 ;  /* 0x0000002f63097c20 */ /* 0x008fe40008400000 */
[----:B------:R-:W2:Y:S03]  /*557d0*/  LDL.LU R99, [R1+0x58c] ;  /* 0x00058c0001637983 */ /* 0x000ea60000300800 */
[----:B------:R-:W-:Y:S02]  /*557e0*/  F2FP.SATFINITE.E4M3.F32.PACK_AB_MERGE_C R9, RZ, R9, RZ ;  /* 0x00000009ff09723e */ /* 0x000fe400048070ff */
[----:B0-----:R-:W-:-:S05]  /*557f0*/  @!P6 IADD3 R10, P3, R26, R10, RZ ;  /* 0x0000000a1a0ae210 */ /* 0x001fca0007f7e0ff */
[----:B------:R-:W-:-:S05]  /*55800*/  @!P6 IMAD.X R11, R31, 0x1, R11, P3 ;  /* 0x000000011f0be824 */ /* 0x000fca00018e060b */
[----:B------:R4:W-:Y:S02]  /*55810*/  @!P6 STG.E.U8 desc[UR54][R10.64+0x41], R9 ;  /* 0x000041090a00e986 */ /* 0x0009e4000c101136 */
[----:B----4-:R-:W-:Y:S02]  /*55820*/  FMUL R9, R102, UR47 ;  /* 0x0000002f66097c20 */ /* 0x010fe40008400000 */
[----:B------:R-:W3:Y:S01]  /*55830*/  LDL.LU R102, [R1+0x590] ;  /* 0x0005900001667983 */ /* 0x000ee20000300800 */
[----:B------:R-:W-:Y:S02]  /*55840*/  ISETP.LT.OR P6, PT, R30, 0x49, !P0 ;  /* 0x000000491e00780c */ /* 0x000fe400047c1670 */
[----:B------:R-:W-:-:S11]  /*55850*/  F2FP.SATFINITE.E4M3.F32.PACK_AB_MERGE_C R9, RZ, R9, RZ ;  /* 0x00000009ff09723e */ /* 0x000fd600048070ff */
[----:B------:R-:W0:Y:S01]  /*55860*/  @!P6 LDC.64 R10, c[0x0][0x5c0] ;  /* 0x00017000ff0aeb82 */ /* 0x000e220000000a00 */
[----:B------:R5:W-:Y:S02]  /*55870*/  @!P5 STG.E.U8 desc[UR54][R14.64+0x40], R9 ;  /* 0x000040090e00d986 */ /* 0x000be4000c101136 */
[----:B-----5:R-:W-:Y:S02]  /*55880*/  FMUL R9, R101, UR47 ;  /* 0x0000002f65097c20 */ /* 0x020fe40008400000 */
[----:B------:R-:W4:Y:S03]  /*55890*/  LDL.LU R101, [R1+0x594] ;  /* 0x0005940001657983 */ /* 0x000f260000300800 */
[----:B------:R-:W-:-:S05]  /*558a0*/  F2FP.SATFINITE.E4M3.F32.PACK_AB_MERGE_C R9, RZ, R9, RZ ;  /* 0x00000009ff09723e */ /* 0x000fca00048070ff */
[----:B------:R1:W-:Y:S01]  /*558b0*/  @!P2 STG.E.U8 desc[UR54][R12.64+0x41], R9 ;  /* 0x000041090c00a986 */ /* 0x0003e2000c101136 */
[----:B0-----:R-:W-:-:S05]  /*558c0*/  @!P6 IADD3 R10, P2, R26, R10, RZ ;  /* 0x0000000a1a0ae210 */ /* 0x001fca0007f5e0ff */
[----:B------:R-:W-:Y:S02]  /*558d0*/  @!P6 IMAD.X R11, R31, 0x1, R11, P2 ;  /* 0x000000011f0be824 */ /* 0x000fe400010e060b */
[----:B-1----:R-:W-:Y:S02]  /*558e0*/  FMUL R9, R100, UR47 ;  /* 0x0000002f64097c20 */ /* 0x002fe40008400000 */
[----:B------:R-:W5:Y:S03]  /*558f0*/  LDL.LU R100, [R1+0x598] ;  /* 0x0005980001647983 */ /* 0x000f660000300800 */
[----:B------:R-:W-:-:S05]  /*55900*/  F2FP.SATFINITE.E4M3.F32.PACK_AB_MERGE_C R9, RZ, R9, RZ ;  /* 0x00000009ff09723e */ /* 0x000fca00048070ff */
[----:B------:R0:W-:Y:S02]  /*55910*/  @!P6 STG.E.U8 desc[UR54][R10.64+0x48], R9 ;  /* 0x000048090a00e986 */ /* 0x0001e4000c101136 */
[----:B0-----:R-:W-:Y:S02]  /*55920*/  FMUL R9, R98, UR47 ;  /* 0x0000002f62097c20 */ /* 0x001fe40008400000 */
[----:B------:R-:W5:Y:S01]  /*55930*/  LDL.LU R98, [R1+0x59c] ;  /* 0x00059c0001627983 */ /* 0x000f620000300800 */
[----:B------:R-:W-:-:S13]  /*55940*/  ISETP.LT.OR P6, PT, R30, 0x4a, !P0 ;  /* 0x0000004a1e00780c */ /* 0x000fda00047c1670 */
[----:B------:R-:W0:Y:S01]  /*55950*/  @!P6 LDC.64 R10, c[0x0][0x5c0] ;  /* 0x00017000ff0aeb82 */ /* 0x000e220000000a00 */
[----:B------:R-:W-:Y:S02]  /*55960*/  F2FP.SATFINITE.E4M3.F32.PACK_AB_MERGE_C R9, RZ, R9, RZ ;  /* 0x00000009ff09723e */ /* 0x000fe400048070ff */
[----:B0-----:R-:W-:-:S05]  /*55970*/  @!P6 IADD3 R10, P2, R26, R10, RZ ;  /* 0x0000000a1a0ae210 */ /* 0x001fca0007f5e0ff */
[----:B------:R-:W-:-:S05]  /*55980*/  @!P6 IMAD.X R11, R31, 0x1, R11, P2 ;  /* 0x000000011f0be824 */ /* 0x000fca00010e060b */
[----:B------:R0:W-:Y:S01]  /*55990*/  @!P6 STG.E.U8 desc[UR54][R10.64+0x49], R9 ;  /* 0x000049090a00e986 */ /* 0x0001e2000c101136 */
[----:B------:R-:W-:Y:S02]  /*559a0*/  ISETP.LT.OR P6, PT, R30, 0x51, !P0 ;  /* 0x000000511e00780c */ /* 0x000fe400047c1670 */
[----:B------:R-:W-:Y:S01]  /*559b0*/  LOP3.LUT P4, RZ, R2, 0x20, RZ, 0xc0, !PT ;  /* 0x0000002002ff7812 */ /* 0x000fe2000788c0ff */
[----:B0-----:R-:W-:-:S10]  /*559c0*/  FMUL R9, R103, UR47 ;  /* 0x0000002f67097c20 */ /* 0x001fd40008400000 */
[----:B------:R-:W0:Y:S01]  /*559d0*/  @!P6 LDC.64 R10, c[0x0][0x5c0] ;  /* 0x00017000ff0aeb82 */ /* 0x000e220000000a00 */
[----:B------:R-:W-:-:S05]  /*559e0*/  F2FP.SATFINITE.E4M3.F32.PACK_AB_MERGE_C R9, RZ, R9, RZ ;  /* 0x00000009ff09723e */ /* 0x000fca00048070ff */
[----:B------:R2:W-:Y:S01]  /*559f0*/  @!P1 STG.E.U8 desc[UR54][R18.64+0x48], R9 ;  /* 0x0000480912009986 */ /* 0x0005e2000c101136 */
[----:B0-----:R-:W-:-:S05]  /*55a00*/  @!P6 IADD3 R10, P1, R26, R10, RZ ;  /* 0x0000000a1a0ae210 */ /* 0x001fca0007f3e0ff */
[----:B------:R-:W-:Y:S01]  /*55a10*/  @!P6 IMAD.X R11, R31, 0x1, R11, P1 ;  /* 0x000000011f0be824 */ /* 0x000fe200008e060b */
[----:B------:R-:W-:Y:S01]  /*55a20*/  LOP3.LUT P5, RZ, R2, 0x100, RZ, 0xc0, !PT ;  /* 0x0000010002ff7812 */ /* 0x000fe200078ac0ff */
[----:B--2---:R-:W-:Y:S02]  /*55a30*/  FMUL R9, R99, UR47 ;  /* 0x0000002f63097c20 */ /* 0x004fe40008400000 */
[----:B------:R-:W2:Y:S03]  /*55a40*/  LDL.LU R99, [R1+0x5a0] ;  /* 0x0005a00001637983 */ /* 0x000ea60000300800 */
[----:B------:R-:W-:Y:S01]  /*55a50*/  F2FP.SATFINITE.E4M3.F32.PACK_AB_MERGE_C R9, RZ, R9, RZ ;  /* 0x00000009ff09723e */ /* 0x000fe200048070ff */
[----:B------:R-:W2:Y:S04]  /*55a60*/  LDL.LU R103, [R1+0x5a4] ;  /* 0x0005a40001677983 */ /* 0x000ea80000300800 */
[----:B------:R3:W-:Y:S02]  /*55a70*/  @!P4 STG.E.U8 desc[UR54][R16.64+0x49], R9 ;  /* 0x000049091000c986 */ /* 0x0007e4000c101136 */
[----:B---3--:R-:W-:-:S05]  /*55a80*/  FMUL R9, R102, UR47 ;  /* 0x0000002f66097c20 */ /* 0x008fca0008400000 */
[----:B------:R-:W-:-:S05]  /*55a90*/  F2FP.SATFINITE.E4M3.F32.PACK_AB_MERGE_C R9, RZ, R9, RZ ;  /* 0x00000009ff09723e */ /* 0x000fca00048070ff */
[----:B------:R0:W-:Y:S01]  /*55aa0*/  @!P6 STG.E.U8 desc[UR54][R10.64+0x50], R9 ;  /* 0x000050090a00e986 */ /* 0x0001e2000c101136 */
[----:B------:R-:W-:-:S13]  /*55ab0*/  ISETP.LT.OR P6, PT, R30, 0x52, !P0 ;  /* 0x000000521e00780c */ /* 0x000fda00047c1670 */
[----:B0-----:R-:W0:Y:S01]  /*55ac0*/  @!P6 LDC.64 R10, c[0x0][0x5c0] ;  /* 0x00017000ff0aeb82 */ /* 0x001e220000000a00 */
[----:B----4-:R-:W-:Y:S02]  /*55ad0*/  FMUL R9, R101, UR47 ;  /* 0x0000002f65097c20 */ /* 0x010fe40008400000 */
[----:B------:R-:W3:Y:S03]  /*55ae0*/  LDL.LU R101, [R1+0x5a8] ;  /* 0x0005a80001657983 */ /* 0x000ee60000300800 */
[----:B------:R-:W-:Y:S02]  /*55af0*/  F2FP.SATFINITE.E4M3.F32.PACK_AB_MERGE_C R9, RZ, R9, RZ ;  /* 0x00000009ff09723e */ /* 0x000fe400048070ff */
[----:B0-----:R-:W-:-:S05]  /*55b00*/  @!P6 IADD3 R10, P1, R26, R10, RZ ;  /* 0x0000000a1a0ae210 */ /* 0x001fca0007f3e0ff */
[----:B------:R-:W-:-:S05]  /*55b10*/  @!P6 IMAD.X R11, R31, 0x1, R11, P1 ;  /* 0x000000011f0be824 */ /* 0x000fca00008e060b */
[----:B------:R5:W-:Y:S02]  /*55b20*/  @!P6 STG.E.U8 desc[UR54][R10.64+0x51], R9 ;  /* 0x000051090a00e986 */ /* 0x000be4000c101136 */
[----:B-----5:R-:W-:-:S05]  /*55b30*/  FMUL R9, R100, UR47 ;  /* 0x0000002f64097c20 */ /* 0x020fca0008400000 */
[----:B------:R-:W-:-:S05]  /*55b40*/  F2FP.SATFINITE.E4M3.F32.PACK_AB_MERGE_C R9, RZ, R9, RZ ;  /* 0x00000009ff09723e */ /* 0x000fca00048070ff */
[----:B------:R0:W-:Y:S02]  /*55b50*/  @!P5 STG.E.U8 desc[UR54][R32.64+0x50], R9 ;  /* 0x000050092000d986 */ /* 0x0001e4000c101136 */
[----:B0-----:R-:W-:Y:S02]  /*55b60*/  FMUL R9, R98, UR47 ;  /* 0x0000002f62097c20 */ /* 0x001fe40008400000 */
[----:B------:R-:W4:Y:S01]  /*55b70*/  LDL.LU R98, [R1+0x5ac] ;  /* 0x0005ac0001627983 */ /* 0x000f220000300800 */
[----:B------:R-:W-:-:S03]  /*55b80*/  ISETP.LT.OR P6, PT, R30, 0x59, !P0 ;  /* 0x000000591e00780c */ /* 0x000fc600047c1670 */
[----:B------:R-:W5:Y:S01]  /*55b90*/  LDL.LU R102, [R1+0x5b0] ;  /* 0x0005b00001667983 */ /* 0x000f620000300800 */
[C---:B------:R-:W-:Y:S02]  /*55ba0*/  LOP3.LUT P2, RZ, R2.reuse, 0x10, RZ, 0xc0, !PT ;  /* 0x0000001002ff7812 */ /* 0x040fe4000784c0ff */
[----:B------:R-:W-:Y:S01]  /*55bb0*/  LOP3.LUT P3, RZ, R2, 0x80, RZ, 0xc0, !PT ;  /* 0x0000008002ff7812 */ /* 0x000fe2000786c0ff */
[----:B------:R-:W5:Y:S06]  /*55bc0*/  LDL.LU R100, [R1+0x5b4] ;  /* 0x0005b40001647983 */ /* 0x000f6c0000300800 */
[----:B------:R-:W0:Y:S01]  /*55bd0*/  @!P6 LDC.64 R10, c[0x0][0x5c0] ;  /* 0x00017000ff0aeb82 */ /* 0x000e220000000a00 */
[----:B------:R-:W-:-:S02]  /*55be0*/  F2FP.SATFINITE.E4M3.F32.PACK_AB_MERGE_C R9, RZ, R9, RZ ;  /* 0x00000009ff09723e */ /* 0x000fc400048070ff */
[----:B------:R-:W-:-:S03]  /*55bf0*/  LOP3.LUT R6, R6, 0xfffffffe, RZ, 0xc0, !PT ;  /* 0xfffffffe06067812 */ /* 0x000fc600078ec0ff */
[----:B------:R2:W-:Y:S01]  /*55c00*/  @!P2 STG.E.U8 desc[UR54][R22.64+0x51], R9 ;  /* 0x000051091600a986 */ /* 0x0005e2000c101136 */
[----:B------:R-:W-:Y:S02]  /*55c10*/  @P3 LOP3.LUT R6, R6, 0x1, RZ, 0xfc, !PT ;  /* 0x0000000106063812 */ /* 0x000fe400078efcff */
[----:B0-----:R-:W-:-:S05]  /*55c20*/  @!P6 IADD3 R10, P3, R26, R10, RZ ;  /* 0x0000000a1a0ae210 */ /* 0x001fca0007f7e0ff */
[----:B------:R-:W-:Y:S01]  /*55c30*/  @!P6 IMAD.X R11, R31, 0x1, R11, P3 ;  /* 0x000000011f0be824 */ /* 0x000fe200018e060b */
[----:B------:R-:W-:Y:S01]  /*55c40*/  LOP3.LUT P3, RZ, R6, 0x1, RZ, 0xc0, !PT ;  /* 0x0000000106ff7812 */ /* 0x000fe2000786c0ff */
[----:B--2---:R-:W-:Y:S02]  /*55c50*/  FMUL R9, R99, UR47 ;  /* 0x0000002f63097c20 */ /* 0x004fe40008400000 */
[----:B------:R-:W2:Y:S03]  /*55c60*/  LDL.LU R99, [R1+0x5b8] ;  /* 0x0005b80001637983 */ /* 0x000ea60000300800 */
[----:B------:R-:W-:-:S05]  /*55c70*/  F2FP.SATFINITE.E4M3.F32.PACK_AB_MERGE_C R9, RZ, R9, RZ ;  /* 0x00000009ff09723e */ /* 0x000fca00048070ff */
[----:B------:R0:W-:Y:S01]  /*55c80*/  @!P6 STG.E.U8 desc[UR54][R10.64+0x58], R9 ;  /* 0x000058090a00e986 */ /* 0x0001e2000c101136 */
[----:B------:R-:W-:-:S13]  /*55c90*/  ISETP.LT.OR P6, PT, R30, 0x5a, !P0 ;  /* 0x0000005a1e00780c */ /* 0x000fda00047c1670 */
[----:B0-----:R-:W0:Y:S01]  /*55ca0*/  @!P6 LDC.64 R10, c[0x0][0x5c0] ;  /* 0x00017000ff0aeb82 */ /* 0x001e220000000a00 */
[----:B------:R-:W-:-:S05]  /*55cb0*/  FMUL R9, R103, UR47 ;  /* 0x0000002f67097c20 */ /* 0x000fca0008400000 */
[----:B------:R-:W-:Y:S02]  /*55cc0*/  F2FP.SATFINITE.E4M3.F32.PACK_AB_MERGE_C R9, RZ, R9, RZ ;  /* 0x00000009ff09723e */ /* 0x000fe400048070ff */
[----:B0-----:R-:W-:-:S05]  /*55cd0*/  @!P6 IADD3 R10, P0, R26, R10, RZ ;  /* 0x0000000a1a0ae210 */ /* 0x001fca0007f1e0ff */
[----:B------:R-:W-:-:S05]  /*55ce0*/  @!P6 IMAD.X R11, R31, 0x1, R11, P0 ;  /* 0x000000011f0be824 */ /* 0x000fca00000e060b */
[----:B------:R3:W-:Y:S02]  /*55cf0*/  @!P6 STG.E.U8 desc[UR54][R10.64+0x59], R9 ;  /* 0x000059090a00e986 */ /* 0x0007e4000c101136 */
[----:B---3--:R-:W-:Y:S02]  /*55d00*/  FMUL R9, R101, UR47 ;  /* 0x0000002f65097c20 */ /* 0x008fe40008400000 */
[----:B------:R-:W3:Y:S03]  /*55d10*/  LDL.LU R101, [R1+0x5bc] ;  /* 0x0005bc0001657983 */ /* 0x000ee60000300800 */
[----:B------:R-:W-:-:S05]  /*55d20*/  F2FP.SATFINITE.E4M3.F32.PACK_AB_MERGE_C R9, RZ, R9, RZ ;  /* 0x00000009ff09723e */ /* 0x000fca00048070ff */
[----:B------:R4:W-:Y:S02]  /*55d30*/  @!P3 STG.E.U8 desc[UR54][R40.64+0x58], R9 ;  /* 0x000058092800b986 */ /* 0x0009e4000c101136 */
[----:B----4-:R-:W-:Y:S02]  /*55d40*/  FMUL R9, R98, UR47 ;  /* 0x0000002f62097c20 */ /* 0x010fe40008400000 */
[----:B------:R-:W4:Y:S01]  /*55d50*/  LDL.LU R98, [R1+0x5c0] ;  /* 0x0005c00001627983 */ /* 0x000f220000300800 */
[----:B------:R-:W-:Y:S02]  /*55d60*/  LOP3.LUT P4, RZ, R2, 0x8, RZ, 0xc0, !PT ;  /* 0x0000000802ff7812 */ /* 0x000fe4000788c0ff */
[----:B------:R-:W-:Y:S02]  /*55d70*/  F2FP.SATFINITE.E4M3.F32.PACK_AB_MERGE_C R9, RZ, R9, RZ ;  /* 0x00000009ff09723e */ /* 0x000fe400048070ff */
[----:B------:R-:W-:Y:S02]  /*55d80*/  LOP3.LUT P2, RZ, R0, 0x4000, RZ, 0xc0, !PT ;  /* 0x0000400000ff7812 */ /* 0x000fe4000784c0ff */
[----:B------:R-:W-:-:S07]  /*55d90*/  LOP3.LUT P1, RZ, R2, 0x4, RZ, 0xc0, !PT ;  /* 0x0000000402ff7812 */ /* 0x000fce000782c0ff */
[----:B------:R5:W-:Y:S01]  /*55da0*/  @!P4 STG.E.U8 desc[UR54][R36.64+0x59], R9 ;  /* 0x000059092400c986 */ /* 0x000be2000c101136 */
[----:B------:R-:W-:-:S03]  /*55db0*/  LOP3.LUT P5, RZ, R2, 0x2, RZ, 0xc0, !PT ;  /* 0x0000000202ff7812 */ /* 0x000fc600078ac0ff */
[----:B------:R-:W0:Y:S01]  /*55dc0*/  @!P2 LDC.64 R10, c[0x0][0x5c0] ;  /* 0x00017000ff0aab82 */ /* 0x000e220000000a00 */
[----:B-----5:R-:W-:-:S05]  /*55dd0*/  FMUL R9, R102, UR47 ;  /* 0x0000002f66097c20 */ /* 0x020fca0008400000 */
[----:B------:R-:W-:-:S05]  /*55de0*/  F2FP.SATFINITE.E4M3.F32.PACK_AB_MERGE_C R9, RZ, R9, RZ ;  /* 0x00000009ff09723e */ /* 0x000fca00048070ff */
[----:B------:R1:W-:Y:S01]  /*55df0*/  @!P1 STG.E.U8 desc[UR54][R28.64+0x40], R9 ;  /* 0x000040091c009986 */ /* 0x0003e2000c101136 */
[----:B------:R-:W-:Y:S01]  /*55e00*/  LOP3.LUT P0, RZ, R2, 0x1, RZ, 0xc0, !PT ;  /* 0x0000000102ff7812 */ /* 0x000fe2000780c0ff */
[----:B-1----:R-:W-:Y:S02]  /*55e10*/  FMUL R9, R100, UR47 ;  /* 0x0000002f64097c20 */ /* 0x002fe40008400000 */
[----:B------:R-:W5:Y:S03]  /*55e20*/  LDL.LU R100, [R1+0x5c4] ;  /* 0x0005c40001647983 */ /* 0x000f660000300800 */
[----:B------:R-:W-:-:S05]  /*55e30*/  F2FP.SATFINITE.E4M3.F32.PACK_AB_MERGE_C R9, RZ, R9, RZ ;  /* 0x00000009ff09723e */ /* 0x000fca00048070ff */
[----:B------:R2:W-:Y:S01]  /*55e40*/  @!P5 STG.E.U8 desc[UR54][R20.64+0x41], R9 ;  /* 0x000041091400d986 */ /* 0x0005e2000c101136 */
[----:B------:R-:W-:-:S04]  /*55e50*/  LOP3.LUT R5, R5, 0x7fffffff, RZ, 0xc0, !PT ;  /* 0x7fffffff05057812 */ /* 0x000fc800078ec0ff */
[----:B------:R-:W-:Y:S02]  /*55e60*/  @P0 LOP3.LUT R5, R5, 0x80000000, RZ, 0xfc, !PT ;  /* 0x8000000005050812 */ /* 0x000fe400078efcff */
[----:B------:R-:W-:Y:S02]  /*55e70*/  LOP3.LUT P0, RZ, R0, 0x2000, RZ, 0xc0, !PT ;  /* 0x0000200000ff7812 */ /* 0x000fe4000780c0ff */
[----:B0-----:R-:W-:-:S05]  /*55e80*/  @!P2 IADD3 R10, P6, R66, R10, RZ ;  /* 0x0000000a420aa210 */ /* 0x001fca0007fde0ff */
[----:B------:R-:W-:Y:S02]  /*55e90*/  @!P2 IMAD.X R11, R67, 0x1, R11, P6 ;  /* 0x00000001430ba824 */ /* 0x000fe400030e060b */
[----:B--2---:R-:W-:Y:S02]  /*55ea0*/  FMUL R9, R99, UR47 ;  /* 0x0000002f63097c20 */ /* 0x004fe40008400000 */
[----:B------:R-:W2:Y:S03]  /*55eb0*/  LDL.LU R99, [R1+0x5c8] ;  /* 0x0005c80001637983 */ /* 0x000ea60000300800 */
[----:B------:R-:W-:Y:S01]  /*55ec0*/  F2FP.SATFINITE.E4M3.F32.PACK_AB_MERGE_C R9, RZ, R9, RZ ;  /* 0x00000009ff09723e */ /* 0x000fe200048070ff */
[----:B------:R-:W2:Y:S04]  /*55ed0*/  LDL.LU R102, [R1+0x5cc] ;  /* 0x0005cc0001667983 */ /* 0x000ea80000300800 */
[----:B------:R0:W-:Y:S02]  /*55ee0*/  @!P2 STG.E.U8 desc[UR54][R10.64+0x40], R9 ;  /* 0x000040090a00a986 */ /* 0x0001e4000c101136 */
[----:B0-----:R-:W0:Y:S02]  /*55ef0*/  @!P0 LDC.64 R10, c[0x0][0x5c0] ;  /* 0x00017000ff0a8b82 */ /* 0x001e240000000a00 */
[----:B0-----:R-:W-:-:S05]  /*55f00*/  @!P0 IADD3 R10, P6, R68, R10, RZ ;  /* 0x0000000a440a8210 */ /* 0x001fca0007fde0ff */
[----:B------:R-:W-:Y:S01]  /*55f10*/  @!P0 IMAD.X R11, R69, 0x1, R11, P6 ;  /* 0x00000001450b8824 */ /* 0x000fe200030e060b */
[----:B------:R-:W-:Y:S01]  /*55f20*/  LOP3.LUT P6, RZ, R0, 0x2000, RZ, 0xc0, !PT ;  /* 0x0000200000ff7812 */ /* 0x000fe200078cc0ff */
[----:B---3--:R-:W-:Y:S02]  /*55f30*/  FMUL R9, R101, UR47 ;  /* 0x0000002f65097c20 */ /* 0x008fe40008400000 */
[----:B------:R-:W3:Y:S03]  /*55f40*/  LDL.LU R101, [R1+0x5d0] ;  /* 0x0005d00001657983 */ /* 0x000ee60000300800 */
[----:B------:R-:W-:-:S07]  /*55f50*/  F2FP.SATFINITE.E4M3.F32.PACK_AB_MERGE_C R9, RZ, R9, RZ ;  /* 0x00000009ff09723e */ /* 0x000fce00048070ff */
[----:B------:R4:W-:Y:S02]  /*55f60*/  @!P6 STG.E.U8 desc[UR54][R10.64+0x41], R9 ;  /* 0x000041090a00e986 */ /* 0x0009e4000c101136 */
[----:B----4-:R-:W-:Y:S02]  /*55f70*/  FMUL R9, R98, UR47 ;  /* 0x0000002f62097c20 */ /* 0x010fe40008400000 */
[----:B------:R-:W4:Y:S01]  /*55f80*/  LDL.LU R98, [R1+0x5d4] ;  /* 0x0005d40001627983 */ /* 0x000f220000300800 */
[C---:B------:R-:W-:Y:S02]  /*55f90*/  LOP3.LUT P1, RZ, R0.reuse, 0x40000000, RZ, 0xc0, !PT ;  /* 0x4000000000ff7812 */ /* 0x040fe4000782c0ff */
[----:B------:R-:W-:Y:S02]  /*55fa0*/  LOP3.LUT P4, RZ, R0, 0x800, RZ, 0xc0, !PT ;  /* 0x0000080000ff7812 */ /* 0x000fe4000788c0ff */
[----:B------:R-:W-:-:S09]  /*55fb0*/  LOP3.LUT R5, R5, 0xbfffffff, RZ, 0xc0, !PT ;  /* 0xbfffffff05057812 */ /* 0x000fd200078ec0ff */
[----:B------:R-:W-:Y:S02]  /*55fc0*/  @P1 LOP3.LUT R5, R5, 0x40000000, RZ, 0xfc, !PT ;  /* 0x4000000005051812 */ /* 0x000fe400078efcff */
[----:B------:R-:W0:Y:S02]  /*55fd0*/  @!P4 LDC.64 R10, c[0x0][0x5c0] ;  /* 0x00017000ff0acb82 */ /* 0x000e240000000a00 */
[----:B------:R-:W-:Y:S02]  /*55fe0*/  LOP3.LUT P0, RZ, R5, 0x80000000, RZ, 0xc0, !PT ;  /* 0x8000000005ff7812 */ /* 0x000fe4000780c0ff */
[----:B------:R-:W-:Y:S02]  /*55ff0*/  F2FP.SATFINITE.E4M3.F32.PACK_AB_MERGE_C R9, RZ, R9, RZ ;  /* 0x00000009ff09723e */ /* 0x000fe400048070ff */
[----:B------:R-:W-:-:S09]  /*56000*/  LOP3.LUT P3, RZ, R0, 0x80000000, RZ, 0xc0, !PT ;  /* 0x8000000000ff7812 */ /* 0x000fd2000786c0ff */
[----:B------:R5:W-:Y:S01]  /*56010*/  @!P0 STG.E.U8 desc[UR54][R38.64+0x48], R9 ;  /* 0x0000480926008986 */ /* 0x000be2000c101136 */
[----:B------:R-:W-:Y:S01]  /*56020*/  LOP3.LUT P1, RZ, R0, 0x400, RZ, 0xc0, !PT ;  /* 0x0000040000ff7812 */ /* 0x000fe2000782c0ff */
[----:B-----5:R-:W-:Y:S02]  /*56030*/  FMUL R9, R100, UR47 ;  /* 0x0000002f64097c20 */ /* 0x020fe40008400000 */
[----:B------:R-:W5:Y:S03]  /*56040*/  LDL.LU R100, [R1+0x5d8] ;  /* 0x0005d80001647983 */ /* 0x000f660000300800 */
[----:B------:R-:W-:Y:S02]  /*56050*/  F2FP.SATFINITE.E4M3.F32.PACK_AB_MERGE_C R9, RZ, R9, RZ ;  /* 0x00000009ff09723e */ /* 0x000fe400048070ff */
[----:B0-----:R-:W-:-:S03]  /*56060*/  @!P4 IADD3 R10, P6, R70, R10, RZ ;  /* 0x0000000a460ac210 */ /* 0x001fc60007fde0ff */
[----:B------:R2:W-:Y:S02]  /*56070*/  @!P3 STG.E.U8 desc[UR54][R34.64+0x49], R9 ;  /* 0x000049092200b986 */ /* 0x0005e4000c101136 */
[----:B------:R-:W-:Y:S02]  /*56080*/  @!P4 IMAD.X R11, R71, 0x1, R11, P6 ;  /* 0x00000001470bc824 */ /* 0x000fe400030e060b */
[----:B--2---:R-:W-:Y:S02]  /*56090*/  FMUL R9, R99, UR47 ;  /* 0x0000002f63097c20 */ /* 0x004fe40008400000 */
[----:B------:R-:W2:Y:S03]  /*560a0*/  LDL.LU R99, [R1+0x5dc] ;  /* 0x0005dc0001637983 */ /* 0x000ea60000300800 */
[----:B------:R-:W-:Y:S01]  /*560b0*/  F2FP.SATFINITE.E4M3.F32.PACK_AB_MERGE_C R9, RZ, R9, RZ ;  /* 0x00000009ff09723e */ /* 0x000fe200048070ff */
[----:B------:R-:W2:Y:S04]  /*560c0*/  LDL.LU R103, [R1+0x5e0] ;  /* 0x0005e00001677983 */ /* 0x000ea80000300800 */
[----:B------:R0:W-:Y:S02]  /*560d0*/  @!P4 STG.E.U8 desc[UR54][R10.64+0x48], R9 ;  /* 0x000048090a00c986 */ /* 0x0001e4000c101136 */
[----:B0-----:R-:W0:Y:S01]  /*560e0*/  @!P1 LDC.64 R10, c[0x0][0x5c0] ;  /* 0x00017000ff0a9b82 */ /* 0x001e220000000a00 */
[----:B------:R-:W-:-:S02]  /*560f0*/  FMUL R9, R102, UR47 ;  /* 0x0000002f66097c20 */ /* 0x000fc40008400000 */
[----:B------:R-:W2:Y:S03]  /*56100*/  LDL.LU R102, [R1+0x5e4] ;  /* 0x0005e40001667983 */ /* 0x000ea60000300800 */
[----:B------:R-:W-:Y:S02]  /*56110*/  F2FP.SATFINITE.E4M3.F32.PACK_AB_MERGE_C R9, RZ, R9, RZ ;  /* 0x00000009ff09723e */ /* 0x000fe400048070ff */
[----:B0-----:R-:W-:-:S05]  /*56120*/  @!P1 IADD3 R10, P6, R72, R10, RZ ;  /* 0x0000000a480a9210 */ /* 0x001fca0007fde0ff */
[----:B------:R-:W-:Y:S01]  /*56130*/  @!P1 IMAD.X R11, R73, 0x1, R11, P6 ;  /* 0x00000001490b9824 */ /* 0x000fe200030e060b */
[----:B------:R-:W-:Y:S02]  /*56140*/  LOP3.LUT P6, RZ, R0, 0x400, RZ, 0xc0, !PT ;  /* 0x0000040000ff7812 */ /* 0x000fe400078cc0ff */
[----:B------:R-:W-:-:S11]  /*56150*/  LOP3.LUT P1, RZ, R5, 0x40000000, RZ, 0xc0, !PT ;  /* 0x4000000005ff7812 */ /* 0x000fd6000782c0ff */
[----:B------:R3:W-:Y:S02]  /*56160*/  @!P6 STG.E.U8 desc[UR54][R10.64+0x49], R9 ;  /* 0x000049090a00e986 */ /* 0x0007e4000c101136 */
[----:B---3--:R-:W-:-:S05]  /*56170*/  FMUL R9, R101, UR47 ;  /* 0x0000002f65097c20 */ /* 0x008fca0008400000 */
[----:B------:R-:W-:-:S05]  /*56180*/  F2FP.SATFINITE.E4M3.F32.PACK_AB_MERGE_C R9, RZ, R9, RZ ;  /* 0x00000009ff09723e */ /* 0x000fca00048070ff */
[----:B------:R4:W-:Y:S02]  /*56190*/  @!P1 STG.E.U8 desc[UR54][R44.64+0x50], R9 ;  /* 0x000050092c009986 */ /* 0x0009e4000c101136 */
[----:B----4-:R-:W-:Y:S02]  /*561a0*/  FMUL R9, R98, UR47 ;  /* 0x0000002f62097c20 */ /* 0x010fe40008400000 */
[----:B------:R-:W3:Y:S04]  /*561b0*/  LDL.LU R98, [R1+0x5e8] ;  /* 0x0005e80001627983 */ /* 0x000ee80000300800 */
[----:B------:R-:W4:Y:S01]  /*561c0*/  LDL.LU R101, [R1+0x5ec] ;  /* 0x0005ec0001657983 */ /* 0x000f220000300800 */
[C---:B------:R-:W-:Y:S02]  /*561d0*/  LOP3.LUT P2, RZ, R0.reuse, 0x200, RZ, 0xc0, !PT ;  /* 0x0000020000ff7812 */ /* 0x040fe4000784c0ff */
[----:B------:R-:W-:-:S02]  /*561e0*/  LOP3.LUT P5, RZ, R0, 0x20000000, RZ, 0xc0, !PT ;  /* 0x2000000000ff7812 */ /* 0x000fc400078ac0ff */
[----:B------:R-:W-:-:S09]  /*561f0*/  F2FP.SATFINITE.E4M3.F32.PACK_AB_MERGE_C R9, RZ, R9, RZ ;  /* 0x00000009ff09723e */ /* 0x000fd200048070ff */
[----:B------:R-:W0:Y:S02]  /*56200*/  @!P2 LDC.64 R10, c[0x0][0x5c0] ;  /* 0x00017000ff0aab82 */ /* 0x000e240000000a00 */
[----:B------:R5:W-:Y:S01]  /*56210*/  @!P5 STG.E.U8 desc[UR54][R42.64+0x51], R9 ;  /* 0x000051092a00d986 */ /* 0x000be2000c101136 */
[----:B------:R-:W-:Y:S01]  /*56220*/  LOP3.LUT P0, RZ, R0, 0x80, RZ, 0xc0, !PT ;  /* 0x0000008000ff7812 */ /* 0x000fe2000780c0ff */
[----:B-----5:R-:W-:Y:S02]  /*56230*/  FMUL R9, R100, UR47 ;  /* 0x0000002f64097c20 */ /* 0x020fe40008400000 */
[----:B------:R-:W5:Y:S01]  /*56240*/  LDL.LU R100, [R1+0x5f0] ;  /* 0x0005f00001647983 */ /* 0x000f620000300800 */
[----:B0-----:R-:W-:Y:S02]  /*56250*/  @!P2 IADD3 R10, P6, R74, R10, RZ ;  /* 0x0000000a4a0aa210 */ /* 0x001fe40007fde0ff */
[----:B------:R-:W-:-:S03]  /*56260*/  F2FP.SATFINITE.E4M3.F32.PACK_AB_MERGE_C R9, RZ, R9, RZ ;  /* 0x00000009ff09723e */ /* 0x000fc600048070ff */
[----:B------:R-:W-:-:S05]  /*56270*/  @!P2 IMAD.X R11, R75, 0x1, R11, P6 ;  /* 0x000000014b0ba824 */ /* 0x000fca00030e060b */
[----:B------:R0:W-:Y:S02]  /*56280*/  @!P2 STG.E.U8 desc[UR54][R10.64+0x50], R9 ;  /* 0x000050090a00a986 */ /* 0x0001e4000c101136 */
[----:B0-----:R-:W0:Y:S01]  /*56290*/  @!P0 LDC.64 R10, c[0x0][0x5c0] ;  /* 0x00017000ff0a8b82 */ /* 0x001e220000000a00 */
[----:B------:R-:W-:Y:S02]  /*562a0*/  LOP3.LUT P4, RZ, R0, 0x8000000, RZ, 0xc0, !PT ;  /* 0x0800000000ff7812 */ /* 0x000fe4000788c0ff */
[----:B0-----:R-:W-:-:S05]  /*562b0*/  @!P0 IADD3 R10, P6, R76, R10, RZ ;  /* 0x0000000a4c0a8210 */ /* 0x001fca0007fde0ff */
[----:B------:R-:W-:Y:S01]  /*562c0*/  @!P0 IMAD.X R11, R77, 0x1, R11, P6 ;  /* 0x000000014d0b8824 */ /* 0x000fe200030e060b */
[----:B------:R-:W-:Y:S01]  /*562d0*/  LOP3.LUT P6, RZ, R0, 0x10000000, RZ, 0xc0, !PT ;  /* 0x1000000000ff7812 */ /* 0x000fe200078cc0ff */
[----:B--2---:R-:W-:Y:S02]  /*562e0*/  FMUL R9, R99, UR47 ;  /* 0x0000002f63097c20 */ /* 0x004fe40008400000 */
[----:B------:R-:W2:Y:S03]  /*562f0*/  LDL.LU R99, [R1+0x5f4] ;  /* 0x0005f40001637983 */ /* 0x000ea60000300800 */
[----:B------:R-:W-:-:S05]  /*56300*/  F2FP.SATFINITE.E4M3.F32.PACK_AB_MERGE_C R9, RZ, R9, RZ ;  /* 0x00000009ff09723e */ /* 0x000fca00048070ff */
[----:B------:R0:W-:Y:S02]  /*56310*/  @!P0 STG.E.U8 desc[UR54][R10.64+0x51], R9 ;  /* 0x000051090a008986 */ /* 0x0001e4000c101136 */
[----:B0-----:R-:W-:-:S05]  /*56320*/  FMUL R9, R103, UR47 ;  /* 0x0000002f67097c20 */ /* 0x001fca0008400000 */
[----:B------:R-:W-:-:S05]  /*56330*/  F2FP.SATFINITE.E4M3.F32.PACK_AB_MERGE_C R9, RZ, R9, RZ ;  /* 0x00000009ff09723e */ /* 0x000fca00048070ff */
[----:B------:R0:W-:Y:S02]  /*56340*/  @!P6 STG.E.U8 desc[UR54][R48.64+0x58], R9 ;  /* 0x000058093000e986 */ /* 0x0001e4000c101136 */
[----:B0-----:R-:W-:Y:S02]  /*56350*/  FMUL R9, R102, UR47 ;  /* 0x0000002f66097c20 */ /* 0x001fe40008400000 */
[----:B------:R-:W2:Y:S03]  /*56360*/  LDL.LU R102, [R1+0x5f8] ;  /* 0x0005f80001667983 */ /* 0x000ea60000300800 */
[----:B------:R-:W-:-:S05]  /*56370*/  F2FP.SATFINITE.E4M3.F32.PACK_AB_MERGE_C R9, RZ, R9, RZ ;  /* 0x00000009ff09723e */ /* 0x000fca00048070ff */
[----:B------:R3:W-:Y:S02]  /*56380*/  @!P4 STG.E.U8 desc[UR54][R46.64+0x59], R9 ;  /* 0x000059092e00c986 */ /* 0x0007e4000c101136 */
[----:B---3--:R-:W-:Y:S02]  /*56390*/  FMUL R9, R98, UR47 ;  /* 0x0000002f62097c20 */ /* 0x008fe40008400000 */
[----:B------:R-:W3:Y:S01]  /*563a0*/  LDL.LU R98, [R1+0x5fc] ;  /* 0x0005fc0001627983 */ /* 0x000ee20000300800 */
[----:B------:R-:W-:-:S13]  /*563b0*/  LOP3.LUT P3, RZ, R0, 0x40, RZ, 0xc0, !PT ;  /* 0x0000004000ff7812 */ /* 0x000fda000786c0ff */
[----:B------:R-:W0:Y:S01]  /*563c0*/  @!P3 LDC.64 R10, c[0x0][0x5c0] ;  /* 0x00017000ff0abb82 */ /* 0x000e220000000a00 */
[----:B------:R-:W-:Y:S02]  /*563d0*/  LOP3.LUT P1, RZ, R0, 0x20, RZ, 0xc0, !PT ;  /* 0x0000002000ff7812 */ /* 0x000fe4000782c0ff */
[----:B------:R-:W-:Y:S02]  /*563e0*/  F2FP.SATFINITE.E4M3.F32.PACK_AB_MERGE_C R9, RZ, R9, RZ ;  /* 0x00000009ff09723e */ /* 0x000fe400048070ff */
[----:B0-----:R-:W-:-:S05]  /*563f0*/  @!P3 IADD3 R10, P6, R78, R10, RZ ;  /* 0x0000000a4e0ab210 */ /* 0x001fca0007fde0ff */
[----:B------:R-:W-:-:S05]  /*56400*/  @!P3 IMAD.X R11, R79, 0x1, R11, P6 ;  /* 0x000000014f0bb824 */ /* 0x000fca00030e060b */
[----:B------:R4:W-:Y:S02]  /*56410*/  @!P3 STG.E.U8 desc[UR54][R10.64+0x58], R9 ;  /* 0x000058090a00b986 */ /* 0x0009e4000c101136 */
[----:B----4-:R-:W-:Y:S01]  /*56420*/  FMUL R9, R101, UR47 ;  /* 0x0000002f65097c20 */ /* 0x010fe20008400000 */
[----:B------:R-:W0:Y:S01]  /*56430*/  @!P1 LDC.64 R10, c[0x0][0x5c0] ;  /* 0x00017000ff0a9b82 */ /* 0x000e220000000a00 */
[----:B------:R-:W4:Y:S03]  /*56440*/  LDL.LU R101, [R1+0x600] ;  /* 0x0006000001657983 */ /* 0x000f260000300800 */
[----:B------:R-:W-:Y:S02]  /*56450*/  F2FP.SATFINITE.E4M3.F32.PACK_AB_MERGE_C R9, RZ, R9, RZ ;  /* 0x00000009ff09723e */ /* 0x000fe400048070ff */
[----:B------:R-:W-:Y:S02]  /*56460*/  LOP3.LUT P5, RZ, R0, 0x4000000, RZ, 0xc0, !PT ;  /* 0x0400000000ff7812 */ /* 0x000fe400078ac0ff */
[----:B0-----:R-:W-:-:S05]  /*56470*/  @!P1 IADD3 R10, P6, R80, R10, RZ ;  /* 0x0000000a500a9210 */ /* 0x001fca0007fde0ff */
[----:B------:R-:W-:-:S05]  /*56480*/  @!P1 IMAD.X R11, R81, 0x1, R11, P6 ;  /* 0x00000001510b9824 */ /* 0x000fca00030e060b */
[----:B------:R5:W-:Y:S02]  /*56490*/  @!P1 STG.E.U8 desc[UR54][R10.64+0x59], R9 ;  /* 0x000059090a009986 */ /* 0x000be4000c101136 */
[----:B-----5:R-:W-:Y:S02]  /*564a0*/  FMUL R9, R100, UR47 ;  /* 0x0000002f64097c20 */ /* 0x020fe40008400000 */
[----:B------:R-:W5:Y:S01]  /*564b0*/  LDL.LU R100, [R1+0x604] ;  /* 0x0006040001647983 */ /* 0x000f620000300800 */
[----:B------:R-:W-:Y:S02]  /*564c0*/  LOP3.LUT P3, RZ, R5, 0x10000000, RZ, 0xc0, !PT ;  /* 0x1000000005ff7812 */ /* 0x000fe4000786c0ff */
[----:B------:R-:W-:-:S05]  /*564d0*/  F2FP.SATFINITE.E4M3.F32.PACK_AB_MERGE_C R9, RZ, R9, RZ ;  /* 0x00000009ff09723e */ /* 0x000fca00048070ff */
[----:B------:R2:W-:Y:S01]  /*564e0*/  @!P5 STG.E.U8 desc[UR54][R52.64+0x40], R9 ;  /* 0x000040093400d986 */ /* 0x0005e2000c101136 */
[----:B------:R-:W-:-:S13]  /*564f0*/  ISETP.LT.OR P5, PT, R30, 0x41, !P3 ;  /* 0x000000411e00780c */ /* 0x000fda0005fa1670 */
[----:B------:R-:W0:Y:S01]  /*56500*/  @!P5 LDC.64 R10, c[0x0][0x5c0] ;  /* 0x00017000ff0adb82 */ /* 0x000e220000000a00 */
[----:B--2---:R-:W-:Y:S02]  /*56510*/  FMUL R9, R99, UR47 ;  /* 0x0000002f63097c20 */ /* 0x004fe40008400000 */
[----:B------:R-:W2:Y:S01]  /*56520*/  LDL.LU R99, [R1+0x608] ;  /* 0x0006080001637983 */ /* 0x000ea20000300800 */
[----:B------:R-:W-:Y:S02]  /*56530*/  LOP3.LUT P2, RZ, R0, 0x2000000, RZ, 0xc0, !PT ;  /* 0x0200000000ff7812 */ /* 0x000fe4000784c0ff */
[----:B0-----:R-:W-:Y:S01]  /*56540*/  @!P5 IADD3 R10, P6, R82, R10, RZ ;  /* 0x0000000a520ad210 */ /* 0x001fe20007fde0ff */
[----:B------:R-:W2:Y:S01]  /*56550*/  LDL.LU R103, [R1+0x60c] ;  /* 0x00060c0001677983 */ /* 0x000ea20000300800 */
[----:B------:R-:W-:-:S03]  /*56560*/  F2FP.SATFINITE.E4M3.F32.PACK_AB_MERGE_C R9, RZ, R9, RZ ;  /* 0x00000009ff09723e */ /* 0x000fc600048070ff */
[----:B------:R-:W-:Y:S01]  /*56570*/  @!P5 IMAD.X R11, R83, 0x1, R11, P6 ;  /* 0x00000001530bd824 */ /* 0x000fe200030e060b */
[----:B------:R-:W-:-:S05]  /*56580*/  ISETP.LT.OR P6, PT, R30, 0x41, !P3 ;  /* 0x000000411e00780c */ /* 0x000fca0005fc1670 */
[----:B------:R0:W-:Y:S02]  /*56590*/  @!P2 STG.E.U8 desc[UR54][R50.64+0x41], R9 ;  /* 0x000041093200a986 */ /* 0x0001e4000c101136 */
[----:B0-----:R-:W-:Y:S02]  /*565a0*/  FMUL R9, R102, UR47 ;  /* 0x0000002f66097c20 */ /* 0x001fe40008400000 */
[----:B------:R-:W2:Y:S03]  /*565b0*/  LDL.LU R102, [R1+0x610] ;  /* 0x0006100001667983 */ /* 0x000ea60000300800 */
[----:B------:R-:W-:-:S05]  /*565c0*/  F2FP.SATFINITE.E4M3.F32.PACK_AB_MERGE_C R9, RZ, R9, RZ ;  /* 0x00000009ff09723e */ /* 0x000fca00048070ff */
[----:B------:R3:W-:Y:S02]  /*565d0*/  @!P6 STG.E.U8 desc[UR54][R10.64+0x40], R9 ;  /* 0x000040090a00e986 */ /* 0x0007e4000c101136 */
[----:B---3--:R-:W-:Y:S02]  /*565e0*/  FMUL R9, R98, UR47 ;  /* 0x0000002f62097c20 */ /* 0x008fe40008400000 */
[----:B------:R-:W3:Y:S01]  /*565f0*/  LDL.LU R98, [R1+0x614] ;  /* 0x0006140001627983 */ /* 0x000ee20000300800 */
[----:B------:R-:W-:-:S13]  /*56600*/  ISETP.LT.OR P5, PT, R30, 0x42, !P3 ;  /* 0x000000421e00780c */ /* 0x000fda0005fa1670 */
[----:B------:R-:W0:Y:S01]  /*56610*/  @!P5 LDC.64 R10, c[0x0][0x5c0] ;  /* 0x00017000ff0adb82 */ /* 0x000e220000000a00 */
[----:B------:R-:W-:Y:S02]  /*56620*/  F2FP.SATFINITE.E4M3.F32.PACK_AB_MERGE_C R9, RZ, R9, RZ ;  /* 0x00000009ff09723e */ /* 0x000fe400048070ff */
[----:B------:R-:W-:Y:S02]  /*56630*/  LOP3.LUT P4, RZ, R0, 0x1000000, RZ, 0xc0, !PT ;  /* 0x0100000000ff7812 */ /* 0x000fe4000788c0ff */
        /* <DEDUP_REMOVED lines=16> */
[C---:B------:R-:W-:Y:S02]  /*56740*/  ISETP.LT.OR P6, PT, R30.reuse, 0x49, !P3 ;  /* 0x000000491e00780c */ /* 0x040fe40005fc1670 */
[----:B------:R-:W-:Y:S01]  /*56750*/  ISETP.LT.OR P4, PT, R30, 0x4a, !P3 ;  /* 0x0000004a1e00780c */ /* 0x000fe20005f81670 */
[----:B--2---:R-:W-:Y:S01]  /*56760*/  FMUL R9, R99, UR47 ;  /* 0x0000002f63097c20 */ /* 0x004fe20008400000 */
[----:B------:R-:W-:Y:S01]  /*56770*/  LOP3.LUT P2, RZ, R0, 0x400000, RZ, 0xc0, !PT ;  /* 0x0040000000ff7812 */ /* 0x000fe2000784c0ff */
[----:B------:R-:W2:Y:S03]  /*56780*/  LDL.LU R99, [R1+0x620] ;  /* 0x0006200001637983 */ /* 0x000ea60000300800 */
        /* <DEDUP_REMOVED lines=8> */
[----:B0-----:R-:W-:-:S05]  /*56810*/  FMUL R9, R102, UR47 ;  /* 0x0000002f66097c20 */ /* 0x001fca0008400000 */
[----:B------:R-:W-:-:S05]  /*56820*/  F2FP.SATFINITE.E4M3.F32.PACK_AB_MERGE_C R9, RZ, R9, RZ ;  /* 0x00000009ff09723e */ /* 0x000fca00048070ff */
[----:B------:R3:W-:Y:S02]  /*56830*/  @!P2 STG.E.U8 desc[UR54][R60.64+0x50], R9 ;  /* 0x000050093c00a986 */ /* 0x0007e4000c101136 */
[----:B---3--:R-:W-:Y:S02]  /*56840*/  FMUL R9, R98, UR47 ;  /* 0x0000002f62097c20 */ /* 0x008fe40008400000 */
[----:B------:R-:W3:Y:S01]  /*56850*/  LDL.LU R98, [R1+0x624] ;  /* 0x0006240001627983 */ /* 0x000ee20000300800 */
[C---:B------:R-:W-:Y:S02]  /*56860*/  LOP3.LUT P4, RZ, R5.reuse, 0x2000000, RZ, 0xc0, !PT ;  /* 0x0200000005ff7812 */ /* 0x040fe4000788c0ff */
[----:B------:R-:W-:Y:S01]  /*56870*/  LOP3.LUT P6, RZ, R0, 0x200000, RZ, 0xc0, !PT ;  /* 0x0020000000ff7812 */ /* 0x000fe200078cc0ff */
[----:B------:R-:W3:Y:S01]  /*56880*/  LDL.LU R103, [R1+0x628] ;  /* 0x0006280001677983 */ /* 0x000ee20000300800 */
[----:B------:R-:W-:Y:S02]  /*56890*/  F2FP.SATFINITE.E4M3.F32.PACK_AB_MERGE_C R9, RZ, R9, RZ ;  /* 0x00000009ff09723e */ /* 0x000fe400048070ff */
[----:B------:R-:W-:Y:S01]  /*568a0*/  LOP3.LUT P5, RZ, R5, 0x4000000, RZ, 0xc0, !PT ;  /* 0x0400000005ff7812 */ /* 0x000fe200078ac0ff */
[----:B------:R-:W3:Y:S06]  /*568b0*/  LDL.LU R102, [R1+0x62c] ;  /* 0x00062c0001667983 */ /* 0x000eec0000300800 */
[----:B------:R-:W0:Y:S02]  /*568c0*/  @!P4 LDC.64 R10, c[0x0][0x5c0] ;  /* 0x00017000ff0acb82 */ /* 0x000e240000000a00 */
[----:B------:R4:W-:Y:S01]  /*568d0*/  @!P6 STG.E.U8 desc[UR54][R58.64+0x51], R9 ;  /* 0x000051093a00e986 */ /* 0x0009e2000c101136 */
[----:B0-----:R-:W-:-:S05]  /*568e0*/  @!P4 IADD3 R10, P6, R90, R10, RZ ;  /* 0x0000000a5a0ac210 */ /* 0x001fca0007fde0ff */
[----:B------:R-:W-:Y:S01]  /*568f0*/  @!P4 IMAD.X R11, R91, 0x1, R11, P6 ;  /* 0x000000015b0bc824 */ /* 0x000fe200030e060b */
[----:B------:R-:W-:Y:S01]  /*56900*/  ISETP.LT.OR P6, PT, R30, 0x51, !P3 ;  /* 0x000000511e00780c */ /* 0x000fe20005fc1670 */
[----:B----4-:R-:W-:Y:S02]  /*56910*/  FMUL R9, R101, UR47 ;  /* 0x0000002f65097c20 */ /* 0x010fe40008400000 */
[----:B------:R-:W4:Y:S03]  /*56920*/  LDL.LU R101, [R1+0x630] ;  /* 0x0006300001657983 */ /* 0x000f260000300800 */
[----:B------:R-:W-:-:S07]  /*56930*/  F2FP.SATFINITE.E4M3.F32.PACK_AB_MERGE_C R9, RZ, R9, RZ ;  /* 0x00000009ff09723e */ /* 0x000fce00048070ff */
[----:B------:R0:W-:Y:S02]  /*56940*/  @!P6 STG.E.U8 desc[UR54][R10.64+0x50], R9 ;  /* 0x000050090a00e986 */ /* 0x0001e4000c101136 */
[----:B0-----:R-:W0:Y:S02]  /*56950*/  @!P5 LDC.64 R10, c[0x0][0x5c0] ;  /* 0x00017000ff0adb82 */ /* 0x001e240000000a00 */
[----:B0-----:R-:W-:Y:S01]  /*56960*/  @!P5 IADD3 R10, P6, R92, R10, RZ ;  /* 0x0000000a5c0ad210 */ /* 0x001fe20007fde0ff */
[----:B-----5:R-:W-:Y:S02]  /*56970*/  FMUL R9, R100, UR47 ;  /* 0x0000002f64097c20 */ /* 0x020fe40008400000 */
[----:B------:R-:W5:Y:S02]  /*56980*/  LDL.LU R100, [R1+0x634] ;  /* 0x0006340001647983 */ /* 0x000f640000300800 */
[----:B------:R-:W-:Y:S01]  /*56990*/  @!P5 IMAD.X R11, R93, 0x1, R11, P6 ;  /* 0x000000015d0bd824 */ /* 0x000fe200030e060b */
[----:B------:R-:W-:-:S05]  /*569a0*/  F2FP.SATFINITE.E4M3.F32.PACK_AB_MERGE_C R9, RZ, R9, RZ ;  /* 0x00000009ff09723e */ /* 0x000fca00048070ff */
[----:B------:R2:W-:Y:S01]  /*569b0*/  @!P5 STG.E.U8 desc[UR54][R10.64+0x51], R9 ;  /* 0x000051090a00d986 */ /* 0x0005e2000c101136 */
[----:B------:R-:W-:Y:S01]  /*569c0*/  LOP3.LUT P5, RZ, R0, 0x100000, RZ, 0xc0, !PT ;  /* 0x0010000000ff7812 */ /* 0x000fe200078ac0ff */
[----:B--2---:R-:W-:Y:S02]  /*569d0*/  FMUL R9, R99, UR47 ;  /* 0x0000002f63097c20 */ /* 0x004fe40008400000 */
[----:B------:R-:W2:Y:S03]  /*569e0*/  LDL.LU R99, [R1+0x638] ;  /* 0x0006380001637983 */ /* 0x000ea60000300800 */
[----:B------:R-:W-:-:S07]  /*569f0*/  F2FP.SATFINITE.E4M3.F32.PACK_AB_MERGE_C R9, RZ, R9, RZ ;  /* 0x00000009ff09723e */ /* 0x000fce00048070ff */
[----:B------:R3:W-:Y:S01]  /*56a00*/  @!P5 STG.E.U8 desc[UR54][R62.64+0x58], R9 ;  /* 0x000058093e00d986 */ /* 0x0007e2000c101136 */
[----:B------:R-:W-:-:S13]  /*56a10*/  LOP3.LUT P1, RZ, R5, 0x8000000, RZ, 0xc0, !PT ;  /* 0x0800000005ff7812 */ /* 0x000fda000782c0ff */
[----:B------:R-:W0:Y:S01]  /*56a20*/  @!P1 LDC.64 R10, c[0x0][0x5c0] ;  /* 0x00017000ff0a9b82 */ /* 0x000e220000000a00 */
[----:B---3--:R-:W-:Y:S02]  /*56a30*/  FMUL R9, R98, UR47 ;  /* 0x0000002f62097c20 */ /* 0x008fe40008400000 */
[----:B------:R-:W3:Y:S01]  /*56a40*/  LDL.LU R98, [R1+0x63c] ;  /* 0x00063c0001627983 */ /* 0x000ee20000300800 */
[----:B------:R-:W-:Y:S02]  /*56a50*/  LOP3.LUT P0, RZ, R5, 0x20000000, RZ, 0xc0, !PT ;  /* 0x2000000005ff7812 */ /* 0x000fe4000780c0ff */
[----:B0-----:R-:W-:-:S05]  /*56a60*/  @!P1 IADD3 R16, P5, R94, R10, RZ ;  /* 0x0000000a5e109210 */ /* 0x001fca0007fbe0ff */
[----:B------:R-:W-:Y:S01]  /*56a70*/  @!P1 IMAD.X R17, R95, 0x1, R11, P5 ;  /* 0x000000015f119824 */ /* 0x000fe200028e060b */
[----:B------:R-:W-:-:S05]  /*56a80*/  LOP3.LUT P6, RZ, R0, 0x80000, RZ, 0xc0, !PT ;  /* 0x0008000000ff7812 */ /* 0x000fca00078cc0ff */
[----:B------:R-:W0:Y:S01]  /*56a90*/  @!P0 LDC.64 R10, c[0x0][0x5c0] ;  /* 0x00017000ff0a8b82 */ /* 0x000e220000000a00 */
[----:B------:R-:W-:Y:S02]  /*56aa0*/  F2FP.SATFINITE.E4M3.F32.PACK_AB_MERGE_C R9, RZ, R9, RZ ;  /* 0x00000009ff09723e */ /* 0x000fe400048070ff */
[----:B------:R-:W-:-:S05]  /*56ab0*/  LOP3.LUT P4, RZ, R5, 0x800000, RZ, 0xc0, !PT ;  /* 0x0080000005ff7812 */ /* 0x000fca000788c0ff */
[----:B------:R1:W-:Y:S01]  /*56ac0*/  @!P6 STG.E.U8 desc[UR54][R64.64+0x59], R9 ;  /* 0x000059094000e986 */ /* 0x0003e2000c101136 */
[----:B------:R-:W-:Y:S02]  /*56ad0*/  ISETP.LT.OR P6, PT, R30, 0x41, !P4 ;  /* 0x000000411e00780c */ /* 0x000fe400067c1670 */
[----:B0-----:R-:W-:-:S05]  /*56ae0*/  @!P0 IADD3 R18, P5, R96, R10, RZ ;  /* 0x0000000a60128210 */ /* 0x001fca0007fbe0ff */
[----:B------:R-:W-:-:S06]  /*56af0*/  @!P0 IMAD.X R19, R97, 0x1, R11, P5 ;  /* 0x0000000161138824 */ /* 0x000fcc00028e060b */
[----:B------:R-:W0:Y:S01]  /*56b00*/  @!P6 LDC.64 R10, c[0x0][0x5c0] ;  /* 0x00017000ff0aeb82 */ /* 0x000e220000000a00 */
[----:B------:R-:W-:Y:S02]  /*56b10*/  @!P6 IMAD.MOV.U32 R12, RZ, RZ, R26 ;  /* 0x000000ffff0ce224 */ /* 0x000fe400078e001a */
[----:B------:R-:W-:Y:S02]  /*56b20*/  @!P6 IMAD.MOV.U32 R13, RZ, RZ, R31 ;  /* 0x000000ffff0de224 */ /* 0x000fe400078e001f */
[----:B------:R-:W-:-:S04]  /*56b30*/  @!P6 IMAD.WIDE.U32 R12, R24, 0x180, R12 ;  /* 0x00000180180ce825 */ /* 0x000fc800078e000c */
[----:B-1----:R-:W-:Y:S01]  /*56b40*/  @!P6 IMAD R9, R25, 0x180, RZ ;  /* 0x000001801909e824 */ /* 0x002fe200078e02ff */
[----:B0-----:R-:W-:-:S04]  /*56b50*/  @!P6 IADD3 R14, P5, R12, R10, RZ ;  /* 0x0000000a0c0ee210 */ /* 0x001fc80007fbe0ff */
[----:B------:R-:W-:Y:S02]  /*56b60*/  @!P6 IADD3.X R15, R11, R13, R9, P5, !PT ;  /* 0x0000000d0b0fe210 */ /* 0x000fe40002ffe409 */
[----:B------:R-:W-:Y:S01]  /*56b70*/  ISETP.LT.OR P5, PT, R30, 0x42, !P4 ;  /* 0x000000421e00780c */ /* 0x000fe200067a1670 */
[----:B------:R-:W-:-:S12]  /*56b80*/  FMUL R9, R103, UR47 ;  /* 0x0000002f67097c20 */ /* 0x000fd80008400000 */
        /* <DEDUP_REMOVED lines=11> */
[----:B------:R4:W-:Y:S02]  /*56c40*/  @!P0 STG.E.U8 desc[UR54][R18.64+0x59], R9 ;  /* 0x0000590912008986 */ /* 0x0009e4000c101136 */
[----:B----4-:R-:W-:-:S05]  /*56c50*/  FMUL R9, R101, UR47 ;  /* 0x0000002f65097c20 */ /* 0x010fca0008400000 */
[----:B------:R-:W-:-:S05]  /*56c60*/  F2FP.SATFINITE.E4M3.F32.PACK_AB_MERGE_C R9, RZ, R9, RZ ;  /* 0x00000009ff09723e */ /* 0x000fca00048070ff */
[----:B------:R5:W-:Y:S01]  /*56c70*/  @!P6 STG.E.U8 desc[UR54][R14.64+0x40], R9 ;  /* 0x000040090e00e986 */ /* 0x000be2000c101136 */
[----:B------:R-:W-:Y:S01]  /*56c80*/  LOP3.LUT P6, RZ, R0, 0x40000, RZ, 0xc0, !PT ;  /* 0x0004000000ff7812 */ /* 0x000fe200078cc0ff */
[----:B-----5:R-:W-:-:S05]  /*56c90*/  FMUL R9, R100, UR47 ;  /* 0x0000002f64097c20 */ /* 0x020fca0008400000 */
[----:B------:R-:W-:-:S05]  /*56ca0*/  F2FP.SATFINITE.E4M3.F32.PACK_AB_MERGE_C R9, RZ, R9, RZ ;  /* 0x00000009ff09723e */ /* 0x000fca00048070ff */
[----:B------:R2:W-:Y:S01]  /*56cb0*/  @!P5 STG.E.U8 desc[UR54][R10.64+0x41], R9 ;  /* 0x000041090a00d986 */ /* 0x0005e2000c101136 */
[----:B------:R-:W-:Y:S01]  /*56cc0*/  ISETP.LT.OR P5, PT, R30, 0x41, !P6 ;  /* 0x000000411e00780c */ /* 0x000fe200077a1670 */
[----:B------:R-:W-:Y:S01]  /*56cd0*/  BSSY B1, `(.L_x_68) ;  /* 0x0000014000017945 */ /* 0x000fe20003800000 */
[C---:B------:R-:W-:Y:S02]  /*56ce0*/  LOP3.LUT P2, RZ, R5.reuse, 0x1000000, RZ, 0xc0, !PT ;  /* 0x0100000005ff7812 */ /* 0x040fe4000784c0ff */
[C---:B------:R-:W-:Y:S02]  /*56cf0*/  LOP3.LUT P1, RZ, R5.reuse, 0x400000, RZ, 0xc0, !PT ;  /* 0x0040000005ff7812 */ /* 0x040fe4000782c0ff */
[----:B------:R-:W-:Y:S01]  /*56d00*/  LOP3.LUT P0, RZ, R5, 0x200000, RZ, 0xc0, !PT ;  /* 0x0020000005ff7812 */ /* 0x000fe2000780c0ff */
[----:B--2---:R-:W-:-:S05]  /*56d10*/  FMUL R10, R99, UR47 ;  /* 0x0000002f630a7c20 */ /* 0x004fca0008400000 */
[----:B------:R-:W-:Y:S01]  /*56d20*/  F2FP.SATFINITE.E4M3.F32.PACK_AB_MERGE_C R13, RZ, R10, RZ ;  /* 0x0000000aff0d723e */ /* 0x000fe200048070ff */
[----:B---3--:R-:W-:-:S05]  /*56d30*/  FMUL R9, R98, UR47 ;  /* 0x0000002f62097c20 */ /* 0x008fca0008400000 */
        /* <DEDUP_REMOVED lines=13> */
.L_x_69:
[----:B------:R-:W-:Y:S05]  /*56e10*/  BSYNC B1 ;  /* 0x0000000000017941 */ /* 0x000fea0003800000 */
.L_x_68:
        /* <DEDUP_REMOVED lines=15> */
.L_x_71:
[----:B------:R-:W-:Y:S05]  /*56f10*/  BSYNC B1 ;  /* 0x0000000000017941 */ /* 0x000fea0003800000 */
.L_x_70:
        /* <DEDUP_REMOVED lines=48> */
.L_x_73:
[----:B------:R-:W-:Y:S05]  /*57220*/  BSYNC B1 ;  /* 0x0000000000017941 */ /* 0x000fea0003800000 */
.L_x_72:
        /* <DEDUP_REMOVED lines=15> */
.L_x_75:
[----:B------:R-:W-:Y:S05]  /*57320*/  BSYNC B1 ;  /* 0x0000000000017941 */ /* 0x000fea0003800000 */
.L_x_74:
        /* <DEDUP_REMOVED lines=48> */
.L_x_77:
[----:B------:R-:W-:Y:S05]  /*57630*/  BSYNC B1 ;  /* 0x0000000000017941 */ /* 0x000fea0003800000 */
.L_x_76:
        /* <DEDUP_REMOVED lines=15> */
.L_x_79:
[----:B------:R-:W-:Y:S05]  /*57730*/  BSYNC B1 ;  /* 0x0000000000017941 */ /* 0x000fea0003800000 */
.L_x_78:
        /* <DEDUP_REMOVED lines=48> */
.L_x_81:
[----:B------:R-:W-:Y:S05]  /*57a40*/  BSYNC B1 ;  /* 0x0000000000017941 */ /* 0x000fea0003800000 */
.L_x_80:
        /* <DEDUP_REMOVED lines=15> */
.L_x_83:
[----:B------:R-:W-:Y:S05]  /*57b40*/  BSYNC B1 ;  /* 0x0000000000017941 */ /* 0x000fea0003800000 */
.L_x_82:
        /* <DEDUP_REMOVED lines=548> */
[----:B------:R-:W-:Y:S02]  /*59d90*/  LOP3.LUT P4, RZ, R8, 0x2000000, RZ, 0xc0, !PT ;  /* 0x0200000008ff7812 */ /* 0x000fe4000788c0ff */
        /* <DEDUP_REMOVED lines=14> */
[----:B0-----:R-:W0:Y:S01]  /*59e80*/  @!P5 LDC.64 R10, c[0x0][0x5c0] ;  /* 0x00017000ff0adb82 */ /* 0x001e220000000a00 */
[----:B-----5:R-:W-:Y:S02]  /*59e90*/  FMUL R9, R100, UR47 ;  /* 0x0000002f64097c20 */ /* 0x020fe40008400000 */
[----:B------:R-:W5:Y:S01]  /*59ea0*/  LDL.LU R100, [R1+0x734] ;  /* 0x0007340001647983 */ /* 0x000f620000300800 */
[----:B0-----:R-:W-:Y:S02]  /*59eb0*/  @!P5 IADD3 R10, P6, R92, R10, RZ ;  /* 0x0000000a5c0ad210 */ /* 0x001fe40007fde0ff */
[----:B------:R-:W-:-:S03]  /*59ec0*/  F2FP.SATFINITE.E4M3.F32.PACK_AB_MERGE_C R9, RZ, R9, RZ ;  /* 0x00000009ff09723e */ /* 0x000fc600048070ff */
[----:B------:R-:W-:-:S05]  /*59ed0*/  @!P5 IMAD.X R11, R93, 0x1, R11, P6 ;  /* 0x000000015d0bd824 */ /* 0x000fca00030e060b */
[----:B------:R2:W-:Y:S02]  /*59ee0*/  @!P5 STG.E.U8 desc[UR54][R10.64+0x71], R9 ;  /* 0x000071090a00d986 */ /* 0x0005e4000c101136 */
[----:B--2---:R-:W-:Y:S02]  /*59ef0*/  FMUL R9, R99, UR47 ;  /* 0x0000002f63097c20 */ /* 0x004fe40008400000 */
[----:B------:R-:W2:Y:S01]  /*59f00*/  LDL.LU R99, [R1+0x738] ;  /* 0x0007380001637983 */ /* 0x000ea20000300800 */
[----:B------:R-:W-:Y:S01]  /*59f10*/  LOP3.LUT P1, RZ, R8, 0x8000000, RZ, 0xc0, !PT ;  /* 0x0800000008ff7812 */ /* 0x000fe2000782c0ff */
[----:B---3--:R-:W-:-:S12]  /*59f20*/  FMUL R12, R98, UR47 ;  /* 0x0000002f620c7c20 */ /* 0x008fd80008400000 */
[----:B------:R-:W0:Y:S01]  /*59f30*/  @!P1 LDC.64 R10, c[0x0][0x5c0] ;  /* 0x00017000ff0a9b82 */ /* 0x000e220000000a00 */
[----:B------:R-:W3:Y:S01]  /*59f40*/  LDL.LU R98, [R1+0x73c] ;  /* 0x00073c0001627983 */ /* 0x000ee20000300800 */
[----:B------:R-:W-:Y:S02]  /*59f50*/  LOP3.LUT P5, RZ, R0, 0x100000, RZ, 0xc0, !PT ;  /* 0x0010000000ff7812 */ /* 0x000fe400078ac0ff */
[----:B------:R-:W-:Y:S02]  /*59f60*/  LOP3.LUT P0, RZ, R8, 0x20000000, RZ, 0xc0, !PT ;  /* 0x2000000008ff7812 */ /* 0x000fe4000780c0ff */
[----:B------:R-:W-:-:S09]  /*59f70*/  F2FP.SATFINITE.E4M3.F32.PACK_AB_MERGE_C R9, RZ, R9, RZ ;  /* 0x00000009ff09723e */ /* 0x000fd200048070ff */
[----:B------:R1:W-:Y:S01]  /*59f80*/  @!P5 STG.E.U8 desc[UR54][R62.64+0x78], R9 ;  /* 0x000078093e00d986 */ /* 0x0003e2000c101136 */
[----:B0-----:R-:W-:-:S05]  /*59f90*/  @!P1 IADD3 R16, P5, R94, R10, RZ ;  /* 0x0000000a5e109210 */ /* 0x001fca0007fbe0ff */
[----:B------:R-:W-:Y:S02]  /*59fa0*/  @!P1 IMAD.X R17, R95, 0x1, R11, P5 ;  /* 0x000000015f119824 */ /* 0x000fe400028e060b */
[----:B------:R-:W0:Y:S01]  /*59fb0*/  @!P0 LDC.64 R10, c[0x0][0x5c0] ;  /* 0x00017000ff0a8b82 */ /* 0x000e220000000a00 */
[----:B------:R-:W-:Y:S02]  /*59fc0*/  LOP3.LUT P6, RZ, R0, 0x80000, RZ, 0xc0, !PT ;  /* 0x0008000000ff7812 */ /* 0x000fe400078cc0ff */
[----:B------:R-:W-:Y:S02]  /*59fd0*/  F2FP.SATFINITE.E4M3.F32.PACK_AB_MERGE_C R21, RZ, R12, RZ ;  /* 0x0000000cff15723e */ /* 0x000fe400048070ff */
[----:B------:R-:W-:-:S09]  /*59fe0*/  LOP3.LUT P4, RZ, R8, 0x800000, RZ, 0xc0, !PT ;  /* 0x0080000008ff7812 */ /* 0x000fd2000788c0ff */
[----:B------:R-:W-:Y:S01]  /*59ff0*/  @!P6 STG.E.U8 desc[UR54][R64.64+0x79], R21 ;  /* 0x000079154000e986 */ /* 0x000fe2000c101136 */
        /* <DEDUP_REMOVED lines=10> */
[----:B------:R-:W-:-:S13]  /*5a0a0*/  ISETP.LT.OR P5, PT, R30, 0x62, !P4 ;  /* 0x000000621e00780c */ /* 0x000fda00067a1670 */
[----:B------:R-:W0:Y:S01]  /*5a0b0*/  @!P5 LDC.64 R12, c[0x0][0x5c0] ;  /* 0x00017000ff0cdb82 */ /* 0x000e220000000a00 */
[----:B------:R-:W-:Y:S01]  /*5a0c0*/  FMUL R9, R103, UR47 ;  /* 0x0000002f67097c20 */ /* 0x000fe20008400000 */
[----:B------:R-:W-:Y:S02]  /*5a0d0*/  @!P5 IMAD.MOV.U32 R10, RZ, RZ, R26 ;  /* 0x000000ffff0ad224 */ /* 0x000fe400078e001a */
[----:B------:R-:W-:Y:S02]  /*5a0e0*/  @!P5 IMAD.MOV.U32 R11, RZ, RZ, R31 ;  /* 0x000000ffff0bd224 */ /* 0x000fe400078e001f */
[----:B------:R-:W-:Y:S01]  /*5a0f0*/  F2FP.SATFINITE.E4M3.F32.PACK_AB_MERGE_C R23, RZ, R9, RZ ;  /* 0x00000009ff17723e */ /* 0x000fe200048070ff */
[----:B------:R-:W-:-:S04]  /*5a100*/  @!P5 IMAD.WIDE.U32 R10, R24, 0x180, R10 ;  /* 0x00000180180ad825 */ /* 0x000fc800078e000a */
[----:B------:R1:W-:Y:S01]  /*5a110*/  @!P1 STG.E.U8 desc[UR54][R16.64+0x78], R23 ;  /* 0x0000781710009986 */ /* 0x0003e2000c101136 */
[----:B------:R-:W-:Y:S01]  /*5a120*/  @!P5 IMAD R9, R25, 0x180, RZ ;  /* 0x000001801909d824 */ /* 0x000fe200078e02ff */
[----:B0-----:R-:W-:-:S04]  /*5a130*/  @!P5 IADD3 R10, P1, R10, R12, RZ ;  /* 0x0000000c0a0ad210 */ /* 0x001fc80007f3e0ff */
[----:B------:R-:W-:Y:S01]  /*5a140*/  @!P5 IADD3.X R11, R13, R11, R9, P1, !PT ;  /* 0x0000000b0d0bd210 */ /* 0x000fe20000ffe409 */
[----:B------:R-:W-:-:S05]  /*5a150*/  FMUL R9, R102, UR47 ;  /* 0x0000002f66097c20 */ /* 0x000fca0008400000 */
[----:B------:R-:W-:Y:S01]  /*5a160*/  F2FP.SATFINITE.E4M3.F32.PACK_AB_MERGE_C R13, RZ, R9, RZ ;  /* 0x00000009ff0d723e */ /* 0x000fe200048070ff */
[----:B----4-:R-:W-:-:S05]  /*5a170*/  FMUL R9, R101, UR47 ;  /* 0x0000002f65097c20 */ /* 0x010fca0008400000 */
[----:B-1----:R-:W-:Y:S01]  /*5a180*/  F2FP.SATFINITE.E4M3.F32.PACK_AB_MERGE_C R17, RZ, R9, RZ ;  /* 0x00000009ff11723e */ /* 0x002fe200048070ff */
[----:B-----5:R-:W-:Y:S01]  /*5a190*/  FMUL R9, R100, UR47 ;  /* 0x0000002f64097c20 */ /* 0x020fe20008400000 */
[----:B------:R0:W-:Y:S04]  /*5a1a0*/  @!P0 STG.E.U8 desc[UR54][R18.64+0x79], R13 ;  /* 0x0000790d12008986 */ /* 0x0001e8000c101136 */
[----:B------:R-:W-:Y:S01]  /*5a1b0*/  F2FP.SATFINITE.E4M3.F32.PACK_AB_MERGE_C R21, RZ, R9, RZ ;  /* 0x00000009ff15723e */ /* 0x000fe200048070ff */
[----:B------:R0:W-:Y:S01]  /*5a1c0*/  @!P6 STG.E.U8 desc[UR54][R14.64+0x60], R17 ;  /* 0x000060110e00e986 */ /* 0x0001e2000c101136 */
[----:B------:R-:W-:-:S03]  /*5a1d0*/  LOP3.LUT P6, RZ, R0, 0x40000, RZ, 0xc0, !PT ;  /* 0x0004000000ff7812 */ /* 0x000fc600078cc0ff */
[----:B------:R0:W-:Y:S01]  /*5a1e0*/  @!P5 STG.E.U8 desc[UR54][R10.64+0x61], R21 ;  /* 0x000061150a00d986 */ /* 0x0001e2000c101136 */
[----:B------:R-:W-:Y:S01]  /*5a1f0*/  ISETP.LT.OR P5, PT, R30, 0x61, !P6 ;  /* 0x000000611e00780c */ /* 0x000fe200077a1670 */
[----:B------:R-:W-:Y:S01]  /*5a200*/  BSSY B1, `(.L_x_84) ;  /* 0x0000014000017945 */ /* 0x000fe20003800000 */
[----:B--2---:R-:W-:Y:S01]  /*5a210*/  FMUL R9, R99, UR47 ;  /* 0x0000002f63097c20 */ /* 0x004fe20008400000 */
[C---:B------:R-:W-:Y:S02]  /*5a220*/  LOP3.LUT P2, RZ, R8.reuse, 0x1000000, RZ, 0xc0, !PT ;  /* 0x0100000008ff7812 */ /* 0x040fe4000784c0ff */
[C---:B------:R-:W-:Y:S02]  /*5a230*/  LOP3.LUT P1, RZ, R8.reuse, 0x400000, RZ, 0xc0, !PT ;  /* 0x0040000008ff7812 */ /* 0x040fe4000782c0ff */
[----:B------:R-:W-:Y:S02]  /*5a240*/  F2FP.SATFINITE.E4M3.F32.PACK_AB_MERGE_C R23, RZ, R9, RZ ;  /* 0x00000009ff17723e */ /* 0x000fe400048070ff */
[----:B------:R-:W-:Y:S01]  /*5a250*/  LOP3.LUT P0, RZ, R8, 0x200000, RZ, 0xc0, !PT ;  /* 0x0020000008ff7812 */ /* 0x000fe2000780c0ff */
[----:B---3--:R-:W-:-:S05]  /*5a260*/  FMUL R12, R98, UR47 ;  /* 0x0000002f620c7c20 */ /* 0x008fca0008400000 */
[----:B------:R-:W-:Y:S01]  /*5a270*/  F2FP.SATFINITE.E4M3.F32.PACK_AB_MERGE_C R9, RZ, R12, RZ ;  /* 0x0000000cff09723e */ /* 0x000fe200048070ff */
[----:B0-----:R-:W-:Y:S06]  /*5a280*/  @P5 BRA `(.L_x_85) ;  /* 0x00000000002c5947 */ /* 0x001fec0003800000 */
[----:B------:R-:W-:Y:S01]  /*5a290*/  IMAD.MOV.U32 R10, RZ, RZ, R26 ;  /* 0x000000ffff0a7224 */ /* 0x000fe200078e001a */
[----:B------:R-:W-:Y:S01]  /*5a2a0*/  ULDC.64 UR12, c[0x0][0x5c0] ;  /* 0x00017000000c7ab9 */ /* 0x000fe20000000a00 */
[----:B------:R-:W-:Y:S02]  /*5a2b0*/  IMAD.MOV.U32 R11, RZ, RZ, R31 ;  /* 0x000000ffff0b7224 */ /* 0x000fe400078e001f */
[----:B------:R-:W-:Y:S02]  /*5a2c0*/  IMAD R13, R25, 0x180, RZ ;  /* 0x00000180190d7824 */ /* 0x000fe400078e02ff */
[----:B------:R-:W-:-:S04]  /*5a2d0*/  IMAD.WIDE.U32 R10, R24, 0x180, R10 ;  /* 0x00000180180a7825 */ /* 0x000fc800078e000a */
[----:B------:R-:W-:Y:S02]  /*5a2e0*/  IMAD.U32 R15, RZ, RZ, UR12 ;  /* 0x0000000cff0f7e24 */ /* 0x000fe4000f8e00ff */
[----:B------:R-:W-:Y:S02]  /*5a2f0*/  IMAD.IADD R13, R11, 0x1, R13 ;  /* 0x000000010b0d7824 */ /* 0x000fe400078e020d */
[----:B------:R-:W-:Y:S01]  /*5a300*/  IMAD.U32 R12, RZ, RZ, UR13 ;  /* 0x0000000dff0c7e24 */ /* 0x000fe2000f8e00ff */
[----:B------:R-:W-:-:S04]  /*5a310*/  IADD3 R10, P5, P6, R10, UR8, R15 ;  /* 0x000000080a0a7c10 */ /* 0x000fc8000febe00f */
[----:B------:R-:W-:-:S05]  /*5a320*/  IADD3.X R11, R13, UR7, R12, P5, P6 ;  /* 0x000000070d0b7c10 */ /* 0x000fca000afec40c */
[----:B------:R0:W-:Y:S04]  /*5a330*/  STG.E.U8 desc[UR54][R10.64+0x60], R23 ;  /* 0x000060170a007986 */ /* 0x0001e8000c101136 */
.L_x_85:
[----:B------:R-:W-:Y:S05]  /*5a340*/  BSYNC B1 ;  /* 0x0000000000017941 */ /* 0x000fea0003800000 */
.L_x_84:
[----:B------:R-:W-:Y:S01]  /*5a350*/  LOP3.LUT P5, RZ, R0, 0x40000, RZ, 0xc0, !PT ;  /* 0x0004000000ff7812 */ /* 0x000fe200078ac0ff */
[----:B------:R-:W-:Y:S03]  /*5a360*/  BSSY B1, `(.L_x_86) ;  /* 0x000000e000017945 */ /* 0x000fe60003800000 */
[----:B------:R-:W-:-:S13]  /*5a370*/  ISETP.LT.OR P5, PT, R30, 0x62, !P5 ;  /* 0x000000621e00780c */ /* 0x000fda0006fa1670 */
[----:B------:R-:W-:Y:S05]  /*5a380*/  @P5 BRA `(.L_x_87) ;  /* 0x00000000002c5947 */ /* 0x000fea0003800000 */
[----:B0-----:R-:W-:Y:S01]  /*5a390*/  IMAD.MOV.U32 R10, RZ, RZ, R26 ;  /* 0x000000ffff0a7224 */ /* 0x001fe200078e001a */
        /* <DEDUP_REMOVED lines=10> */
.L_x_87:
[----:B------:R-:W-:Y:S05]  /*5a440*/  BSYNC B1 ;  /* 0x0000000000017941 */ /* 0x000fea0003800000 */
.L_x_86:
[----:B------:R-:W2:Y:S04]  /*5a450*/  LDL.LU R20, [R1+0x740] ;  /* 0x0007400001147983 */ /* 0x000ea80000300800 */
[----:B------:R-:W3:Y:S04]  /*5a460*/  LDL.LU R17, [R1+0x744] ;  /* 0x0007440001117983 */ /* 0x000ee80000300800 */
[----:B------:R-:W4:Y:S04]  /*5a470*/  LDL.LU R19, [R1+0x748] ;  /* 0x0007480001137983 */ /* 0x000f280000300800 */
[----:B------:R-:W5:Y:S01]  /*5a480*/  LDL.LU R18, [R1+0x74c] ;  /* 0x00074c0001127983 */ /* 0x000f620000300800 */
[----:B------:R-:W-:Y:S01]  /*5a490*/  ISETP.LT.OR P6, PT, R30, 0x69, !P4 ;  /* 0x000000691e00780c */ /* 0x000fe200067c1670 */
[----:B------:R-:W-:Y:S01]  /*5a4a0*/  BSSY B1, `(.L_x_88) ;  /* 0x000002a000017945 */ /* 0x000fe20003800000 */
[----:B-1----:R-:W-:-:S11]  /*5a4b0*/  P2R R9, PR, RZ, 0x1 ;  /* 0x00000001ff097803 */ /* 0x002fd60000000000 */
[----:B0-----:R-:W0:Y:S01]  /*5a4c0*/  @!P6 LDC.64 R10, c[0x0][0x5c0] ;  /* 0x00017000ff0aeb82 */ /* 0x001e220000000a00 */
        /* <DEDUP_REMOVED lines=14> */
[----:B------:R-:W-:Y:S01]  /*5a5b0*/  ISETP.NE.AND P0, PT, R9, RZ, PT ;  /* 0x000000ff0900720c */ /* 0x000fe20003f05270 */
[----:B--2---:R-:W-:-:S05]  /*5a5c0*/  FMUL R9, R20, UR47 ;  /* 0x0000002f14097c20 */ /* 0x004fca0008400000 */
[----:B------:R-:W-:Y:S01]  /*5a5d0*/  F2FP.SATFINITE.E4M3.F32.PACK_AB_MERGE_C R13, RZ, R9, RZ ;  /* 0x00000009ff0d723e */ /* 0x000fe200048070ff */
[----:B---3--:R-:W-:-:S04]  /*5a5e0*/  FMUL R9, R17, UR47 ;  /* 0x0000002f11097c20 */ /* 0x008fc80008400000 */
[----:B------:R0:W-:Y:S01]  /*5a5f0*/  @!P6 STG.E.U8 desc[UR54][R14.64+0x68], R13 ;  /* 0x0000680d0e00e986 */ /* 0x0001e2000c101136 */
[----:B------:R-:W-:Y:S01]  /*5a600*/  F2FP.SATFINITE.E4M3.F32.PACK_AB_MERGE_C R17, RZ, R9, RZ ;  /* 0x00000009ff11723e */ /* 0x000fe200048070ff */
[----:B----4-:R-:W-:Y:S01]  /*5a610*/  FMUL R9, R19, UR47 ;  /* 0x0000002f13097c20 */ /* 0x010fe20008400000 */
[----:B------:R-:W-:Y:S01]  /*5a620*/  LOP3.LUT P6, RZ, R0, 0x40000, RZ, 0xc0, !PT ;  /* 0x0004000000ff7812 */ /* 0x000fe200078cc0ff */
[----:B-----5:R-:W-:Y:S02]  /*5a630*/  FMUL R12, R18, UR47 ;  /* 0x0000002f120c7c20 */ /* 0x020fe40008400000 */
[----:B------:R0:W-:Y:S01]  /*5a640*/  @!P5 STG.E.U8 desc[UR54][R10.64+0x69], R17 ;  /* 0x000069110a00d986 */ /* 0x0001e2000c101136 */
[----:B------:R-:W-:Y:S02]  /*5a650*/  ISETP.LT.OR P5, PT, R30, 0x69, !P6 ;  /* 0x000000691e00780c */ /* 0x000fe400077a1670 */
[----:B------:R-:W-:Y:S02]  /*5a660*/  F2FP.SATFINITE.E4M3.F32.PACK_AB_MERGE_C R19, RZ, R9, RZ ;  /* 0x00000009ff13723e */ /* 0x000fe400048070ff */
[----:B------:R-:W-:-:S09]  /*5a670*/  F2FP.SATFINITE.E4M3.F32.PACK_AB_MERGE_C R9, RZ, R12, RZ ;  /* 0x0000000cff09723e */ /* 0x000fd200048070ff */
[----:B0-----:R-:W-:Y:S05]  /*5a680*/  @P5 BRA `(.L_x_89) ;  /* 0x00000000002c5947 */ /* 0x001fea0003800000 */
[----:B------:R-:W-:Y:S01]  /*5a690*/  IMAD.MOV.U32 R10, RZ, RZ, R26 ;  /* 0x000000ffff0a7224 */ /* 0x000fe200078e001a */
[----:B------:R-:W-:Y:S01]  /*5a6a0*/  ULDC.64 UR12, c[0x0][0x5c0] ;  /* 0x00017000000c7ab9 */ /* 0x000fe20000000a00 */
[----:B------:R-:W-:Y:S02]  /*5a6b0*/  IMAD.MOV.U32 R11, RZ, RZ, R31 ;  /* 0x000000ffff0b7224 */ /* 0x000fe400078e001f */
[----:B------:R-:W-:Y:S02]  /*5a6c0*/  IMAD R13, R25, 0x180, RZ ;  /* 0x00000180190d7824 */ /* 0x000fe400078e02ff */
[----:B------:R-:W-:-:S04]  /*5a6d0*/  IMAD.WIDE.U32 R10, R24, 0x180, R10 ;  /* 0x00000180180a7825 */ /* 0x000fc800078e000a */
[----:B------:R-:W-:Y:S02]  /*5a6e0*/  IMAD.U32 R15, RZ, RZ, UR12 ;  /* 0x0000000cff0f7e24 */ /* 0x000fe4000f8e00ff */
[----:B------:R-:W-:Y:S02]  /*5a6f0*/  IMAD.U32 R12, RZ, RZ, UR13 ;  /* 0x0000000dff0c7e24 */ /* 0x000fe4000f8e00ff */
[----:B------:R-:W-:Y:S01]  /*5a700*/  IMAD.IADD R13, R11, 0x1, R13 ;  /* 0x000000010b0d7824 */ /* 0x000fe200078e020d */
[----:B------:R-:W-:-:S04]  /*5a710*/  IADD3 R10, P5, P6, R10, UR8, R15 ;  /* 0x000000080a0a7c10 */ /* 0x000fc8000febe00f */
[----:B------:R-:W-:-:S05]  /*5a720*/  IADD3.X R11, R13, UR7, R12, P5, P6 ;  /* 0x000000070d0b7c10 */ /* 0x000fca000afec40c */
[----:B------:R0:W-:Y:S04]  /*5a730*/  STG.E.U8 desc[UR54][R10.64+0x68], R19 ;  /* 0x000068130a007986 */ /* 0x0001e8000c101136 */
.L_x_89:
[----:B------:R-:W-:Y:S05]  /*5a740*/  BSYNC B1 ;  /* 0x0000000000017941 */ /* 0x000fea0003800000 */
.L_x_88:
        /* <DEDUP_REMOVED lines=15> */
.L_x_91:
[----:B------:R-:W-:Y:S05]  /*5a840*/  BSYNC B1 ;  /* 0x0000000000017941 */ /* 0x000fea0003800000 */
.L_x_90:
[----:B------:R-:W2:Y:S04]  /*5a850*/  LDL.LU R20, [R1+0x750] ;  /* 0x0007500001147983 */ /* 0x000ea80000300800 */
[----:B------:R-:W3:Y:S04]  /*5a860*/  LDL.LU R17, [R1+0x754] ;  /* 0x0007540001117983 */ /* 0x000ee80000300800 */
[----:B0-----:R-:W4:Y:S04]  /*5a870*/  LDL.LU R19, [R1+0x758] ;  /* 0x0007580001137983 */ /* 0x001f280000300800 */
[----:B------:R-:W5:Y:S01]  /*5a880*/  LDL.LU R18, [R1+0x75c] ;  /* 0x00075c0001127983 */ /* 0x000f620000300800 */
[----:B------:R-:W-:Y:S01]  /*5a890*/  ISETP.LT.OR P6, PT, R30, 0x71, !P4 ;  /* 0x000000711e00780c */ /* 0x000fe200067c1670 */
[----:B------:R-:W-:Y:S01]  /*5a8a0*/  BSSY B1, `(.L_x_92) ;  /* 0x000002a000017945 */ /* 0x000fe20003800000 */
[----:B------:R-:W-:-:S11]  /*5a8b0*/  P2R R16, PR, RZ, 0x1 ;  /* 0x00000001ff107803 */ /* 0x000fd60000000000 */
[----:B-1----:R-:W0:Y:S01]  /*5a8c0*/  @!P6 LDC.64 R10, c[0x0][0x5c0] ;  /* 0x00017000ff0aeb82 */ /* 0x002e220000000a00 */
        /* <DEDUP_REMOVED lines=39> */
.L_x_93:
[----:B------:R-:W-:Y:S05]  /*5ab40*/  BSYNC B1 ;  /* 0x0000000000017941 */ /* 0x000fea0003800000 */
.L_x_92:
        /* <DEDUP_REMOVED lines=15> */
.L_x_95:
[----:B------:R-:W-:Y:S05]  /*5ac40*/  BSYNC B1 ;  /* 0x0000000000017941 */ /* 0x000fea0003800000 */
.L_x_94:
[----:B------:R-:W2:Y:S04]  /*5ac50*/  LDL.LU R20, [R1+0x760] ;  /* 0x0007600001147983 */ /* 0x000ea80000300800 */
[----:B------:R-:W3:Y:S04]  /*5ac60*/  LDL.LU R17, [R1+0x764] ;  /* 0x0007640001117983 */ /* 0x000ee80000300800 */
[----:B-1----:R-:W4:Y:S04]  /*5ac70*/  LDL.LU R19, [R1+0x768] ;  /* 0x0007680001137983 */ /* 0x002f280000300800 */
[----:B------:R-:W5:Y:S01]  /*5ac80*/  LDL.LU R18, [R1+0x76c] ;  /* 0x00076c0001127983 */ /* 0x000f620000300800 */
[----:B------:R-:W-:Y:S01]  /*5ac90*/  ISETP.LT.OR P6, PT, R30, 0x79, !P4 ;  /* 0x000000791e00780c */ /* 0x000fe200067c1670 */
[----:B------:R-:W-:Y:S01]  /*5aca0*/  BSSY B1, `(.L_x_96) ;  /* 0x000002a000017945 */ /* 0x000fe20003800000 */
[----:B------:R-:W-:-:S11]  /*5acb0*/  P2R R16, PR, RZ, 0x1 ;  /* 0x00000001ff107803 */ /* 0x000fd60000000000 */
        /* <DEDUP_REMOVED lines=40> */
.L_x_97:
[----:B------:R-:W-:Y:S05]  /*5af40*/  BSYNC B1 ;  /* 0x0000000000017941 */ /* 0x000fea0003800000 */
.L_x_96:
        /* <DEDUP_REMOVED lines=15> */
.L_x_99:
[----:B------:R-:W-:Y:S05]  /*5b040*/  BSYNC B1 ;  /* 0x0000000000017941 */ /* 0x000fea0003800000 */
.L_x_98:
[----:B------:R-:W-:Y:S01]  /*5b050*/  LOP3.LUT R3, R3, 0xff7fffff, RZ, 0xc0, !PT ;  /* 0xff7fffff03037812 */ /* 0x000fe200078ec0ff */
[----:B------:R-:W2:Y:S03]  /*5b060*/  LDL.LU R98, [R1+0x770] ;  /* 0x0007700001627983 */ /* 0x000ea60000300800 */
[----:B------:R-:W-:Y:S02]  /*5b070*/  @P4 LOP3.LUT R3, R3, 0x800000, RZ, 0xfc, !PT ;  /* 0x0080000003034812 */ /* 0x000fe400078efcff */
[----:B0-----:R-:W-:Y:S02]  /*5b080*/  P2R R9, PR, RZ, 0x8 ;  /* 0x00000008ff097803 */ /* 0x001fe40000000000 */
[----:B------:R-:W-:Y:S01]  /*5b090*/  LOP3.LUT R2, R2, 0xfffffbff, RZ, 0xc0, !PT ;  /* 0xfffffbff02027812 */ /* 0x000fe200078ec0ff */
[----:B------:R-:W-:Y:S01]  /*5b0a0*/  IMAD.U32 R66, RZ, RZ, UR8 ;  /* 0x00000008ff427e24 */ /* 0x000fe2000f8e00ff */
[----:B------:R-:W-:Y:S01]  /*5b0b0*/  LOP3.LUT P4, RZ, R0, 0x8000, RZ, 0xc0, !PT ;  /* 0x0000800000ff7812 */ /* 0x000fe2000788c0ff */
[----:B------:R-:W-:Y:S01]  /*5b0c0*/  IMAD.U32 R67, RZ, RZ, UR7 ;  /* 0x00000007ff437e24 */ /* 0x000fe2000f8e00ff */
[----:B------:R-:W3:Y:S02]  /*5b0d0*/  LDL.LU R99, [R1+0x774] ;  /* 0x0007740001637983 */ /* 0x000ee40000300800 */
[----:B------:R-:W-:-:S02]  /*5b0e0*/  ISETP.LT.OR P3, PT, R30, 0x81, !P4 ;  /* 0x000000811e00780c */ /* 0x000fc40006761670 */
[----:B------:R-:W-:Y:S01]  /*5b0f0*/  LOP3.LUT R0, R0, 0x7fffffff, RZ, 0xc0, !PT ;  /* 0x7fffffff00007812 */ /* 0x000fe200078ec0ff */
[----:B------:R-:W-:Y:S01]  /*5b100*/  IMAD.U32 R68, RZ, RZ, UR8 ;  /* 0x00000008ff447e24 */ /* 0x000fe2000f8e00ff */
[----:B------:R-:W-:Y:S01]  /*5b110*/  LOP3.LUT R3, R3, 0xffdfffff, RZ, 0xc0, !PT ;  /* 0xffdfffff03037812 */ /* 0x000fe200078ec0ff */
[----:B------:R-:W-:Y:S01]  /*5b120*/  IMAD.U32 R69, RZ, RZ, UR7 ;  /* 0x00000007ff457e24 */ /* 0x000fe2000f8e00ff */
[----:B------:R-:W4:Y:S07]  /*5b130*/  LDL.LU R102, [R1+0x778] ;  /* 0x0007780001667983 */ /* 0x000f2e0000300800 */
[----:B-1----:R-:W0:Y:S01]  /*5b140*/  @!P3 LDC.64 R10, c[0x0][0x5c0] ;  /* 0x00017000ff0abb82 */ /* 0x002e220000000a00 */
        /* <DEDUP_REMOVED lines=16> */
[----:B------:R-:W-:-:S02]  /*5b250*/  IMAD.U32 R77, RZ, RZ, UR7 ;  /* 0x00000007ff4d7e24 */ /* 0x000fc4000f8e00ff */
[----:B------:R-:W-:Y:S01]  /*5b260*/  IMAD.U32 R78, RZ, RZ, UR8 ;  /* 0x00000008ff4e7e24 */ /* 0x000fe2000f8e00ff */
[----:B------:R-:W-:Y:S01]  /*5b270*/  @P1 LOP3.LUT R3, R3, 0x400000, RZ, 0xfc, !PT ;  /* 0x0040000003031812 */ /* 0x000fe200078efcff */
[----:B------:R-:W-:Y:S02]  /*5b280*/  IMAD.U32 R79, RZ, RZ, UR7 ;  /* 0x00000007ff4f7e24 */ /* 0x000fe4000f8e00ff */
        /* <DEDUP_REMOVED lines=25> */
[----:B------:R-:W-:-:S02]  /*5b420*/  IMAD.U32 R96, RZ, RZ, UR8 ;  /* 0x00000008ff607e24 */ /* 0x000fc4000f8e00ff */
[----:B------:R-:W-:-:S08]  /*5b430*/  IMAD.U32 R97, RZ, RZ, UR7 ;  /* 0x00000007ff617e24 */ /* 0x000fd0000f8e00ff */
        /* <DEDUP_REMOVED lines=33> */
[----:B------:R-:W-:Y:S01]  /*5b650*/  ISETP.NE.AND P3, PT, R9, RZ, PT ;  /* 0x000000ff0900720c */ /* 0x000fe20003f65270 */
[----:B--2---:R-:W-:Y:S02]  /*5b660*/  FMUL R9, R98, UR47 ;  /* 0x0000002f62097c20 */ /* 0x004fe40008400000 */
[----:B------:R-:W2:Y:S01]  /*5b670*/  LDL.LU R98, [R1+0x784] ;  /* 0x0007840001627983 */ /* 0x000ea20000300800 */
[----:B0-----:R-:W-:-:S03]  /*5b680*/  @!P4 IADD3 R36, P5, P6, R26, UR8, R10 ;  /* 0x000000081a24cc10 */ /* 0x001fc6000febe00a */
[----:B------:R-:W2:Y:S01]  /*5b690*/  LDL.LU R103, [R1+0x788] ;  /* 0x0007880001677983 */ /* 0x000ea20000300800 */
        /* <DEDUP_REMOVED lines=185> */
[----:B------:R4:W-:Y:S02]  /*5c230*/  @!P6 STG.E.U8 desc[UR54][R10.64+0x81], R9 ;  /* 0x000081090a00e986 */ /* 0x0009e4000c101136 */
[----:B----4-:R-:W-:Y:S02]  /*5c240*/  FMUL R9, R102, UR47 ;  /* 0x0000002f66097c20 */ /* 0x010fe40008400000 */
[----:B------:R-:W4:Y:S01]  /*5c250*/  LDL.LU R102, [R1+0x790] ;  /* 0x0007900001667983 */ /* 0x000f220000300800 */
[----:B------:R-:W-:Y:S02]  /*5c260*/  ISETP.LT.OR P6, PT, R30, 0x89, !P0 ;  /* 0x000000891e00780c */ /* 0x000fe400047c1670 */
[----:B------:R-:W-:-:S11]  /*5c270*/  F2FP.SATFINITE.E4M3.F32.PACK_AB_MERGE_C R9, RZ, R9, RZ ;  /* 0x00000009ff09723e */ /* 0x000fd600048070ff */
[----:B------:R-:W0:Y:S01]  /*5c280*/  @!P6 LDC.64 R10, c[0x0][0x5c0] ;  /* 0x00017000ff0aeb82 */ /* 0x000e220000000a00 */
[----:B------:R5:W-:Y:S02]  /*5c290*/  @!P5 STG.E.U8 desc[UR54][R14.64+0x80], R9 ;  /* 0x000080090e00d986 */ /* 0x000be4000c101136 */
[----:B-----5:R-:W-:Y:S02]  /*5c2a0*/  FMUL R9, R101, UR47 ;  /* 0x0000002f65097c20 */ /* 0x020fe40008400000 */
[----:B------:R-:W5:Y:S03]  /*5c2b0*/  LDL.LU R101, [R1+0x794] ;  /* 0x0007940001657983 */ /* 0x000f660000300800 */
        /* <DEDUP_REMOVED lines=25> */
[----:B---3--:R-:W-:Y:S02]  /*5c450*/  FMUL R9, R99, UR47 ;  /* 0x0000002f63097c20 */ /* 0x008fe40008400000 */
[----:B------:R-:W3:Y:S03]  /*5c460*/  LDL.LU R99, [R1+0x7a0] ;  /* 0x0007a00001637983 */ /* 0x000ee60000300800 */
[----:B------:R-:W-:Y:S01]  /*5c470*/  F2FP.SATFINITE.E4M3.F32.PACK_AB_MERGE_C R9, RZ, R9, RZ ;  /* 0x00000009ff09723e */ /* 0x000fe200048070ff */
[----:B------:R-:W3:Y:S04]  /*5c480*/  LDL.LU R103, [R1+0x7a4] ;  /* 0x0007a40001677983 */ /* 0x000ee80000300800 */
[----:B------:R4:W-:Y:S02]  /*5c490*/  @!P4 STG.E.U8 desc[UR54][R16.64+0x89], R9 ;  /* 0x000089091000c986 */ /* 0x0009e4000c101136 */
[----:B----4-:R-:W-:-:S05]  /*5c4a0*/  FMUL R9, R102, UR47 ;  /* 0x0000002f66097c20 */ /* 0x010fca0008400000 */
[----:B------:R-:W-:-:S05]  /*5c4b0*/  F2FP.SATFINITE.E4M3.F32.PACK_AB_MERGE_C R9, RZ, R9, RZ ;  /* 0x00000009ff09723e */ /* 0x000fca00048070ff */
[----:B------:R0:W-:Y:S01]  /*5c4c0*/  @!P6 STG.E.U8 desc[UR54][R10.64+0x90], R9 ;  /* 0x000090090a00e986 */ /* 0x0001e2000c101136 */
[----:B------:R-:W-:-:S13]  /*5c4d0*/  ISETP.LT.OR P6, PT, R30, 0x92, !P0 ;  /* 0x000000921e00780c */ /* 0x000fda00047c1670 */
[----:B0-----:R-:W0:Y:S01]  /*5c4e0*/  @!P6 LDC.64 R10, c[0x0][0x5c0] ;  /* 0x00017000ff0aeb82 */ /* 0x001e220000000a00 */
[----:B-----5:R-:W-:Y:S02]  /*5c4f0*/  FMUL R9, R101, UR47 ;  /* 0x0000002f65097c20 */ /* 0x020fe40008400000 */
[----:B------:R-:W4:Y:S03]  /*5c500*/  LDL.LU R101, [R1+0x7a8] ;  /* 0x0007a80001657983 */ /* 0x000f260000300800 */
[----:B------:R-:W-:Y:S02]  /*5c510*/  F2FP.SATFINITE.E4M3.F32.PACK_AB_MERGE_C R9, RZ, R9, RZ ;  /* 0x00000009ff09723e */ /* 0x000fe400048070ff */
[----:B0-----:R-:W-:-:S05]  /*5c520*/  @!P6 IADD3 R10, P1, R26, R10, RZ ;  /* 0x0000000a1a0ae210 */ /* 0x001fca0007f3e0ff */
[----:B------:R-:W-:-:S05]  /*5c530*/  @!P6 IMAD.X R11, R31, 0x1, R11, P1 ;  /* 0x000000011f0be824 */ /* 0x000fca00008e060b */
[----:B------:R0:W-:Y:S02]  /*5c540*/  @!P6 STG.E.U8 desc[UR54][R10.64+0x91], R9 ;  /* 0x000091090a00e986 */ /* 0x0001e4000c101136 */
[----:B0-----:R-:W-:-:S05]  /*5c550*/  FMUL R9, R100, UR47 ;  /* 0x0000002f64097c20 */ /* 0x001fca0008400000 */
[----:B------:R-:W-:-:S05]  /*5c560*/  F2FP.SATFINITE.E4M3.F32.PACK_AB_MERGE_C R9, RZ, R9, RZ ;  /* 0x00000009ff09723e */ /* 0x000fca00048070ff */
[----:B------:R2:W-:Y:S02]  /*5c570*/  @!P5 STG.E.U8 desc[UR54][R32.64+0x90], R9 ;  /* 0x000090092000d986 */ /* 0x0005e4000c101136 */
[----:B--2---:R-:W-:Y:S02]  /*5c580*/  FMUL R9, R98, UR47 ;  /* 0x0000002f62097c20 */ /* 0x004fe40008400000 */
[----:B------:R-:W2:Y:S01]  /*5c590*/  LDL.LU R98, [R1+0x7ac] ;  /* 0x0007ac0001627983 */ /* 0x000ea20000300800 */
[----:B------:R-:W-:Y:S02]  /*5c5a0*/  ISETP.LT.OR P6, PT, R30, 0x99, !P0 ;  /* 0x000000991e00780c */ /* 0x000fe400047c1670 */
[C---:B------:R-:W-:Y:S01]  /*5c5b0*/  LOP3.LUT P2, RZ, R2.reuse, 0x10, RZ, 0xc0, !PT ;  /* 0x0000001002ff7812 */ /* 0x040fe2000784c0ff */
[----:B------:R-:W5:Y:S01]  /*5c5c0*/  LDL.LU R102, [R1+0x7b0] ;  /* 0x0007b00001667983 */ /* 0x000f620000300800 */
[----:B------:R-:W-:Y:S02]  /*5c5d0*/  LOP3.LUT P3, RZ, R2, 0x80, RZ, 0xc0, !PT ;  /* 0x0000008002ff7812 */ /* 0x000fe4000786c0ff */
[----:B------:R-:W-:Y:S01]  /*5c5e0*/  F2FP.SATFINITE.E4M3.F32.PACK_AB_MERGE_C R9, RZ, R9, RZ ;  /* 0x00000009ff09723e */ /* 0x000fe200048070ff */
[----:B------:R-:W5:Y:S06]  /*5c5f0*/  LDL.LU R100, [R1+0x7b4] ;  /* 0x0007b40001647983 */ /* 0x000f6c0000300800 */
[----:B------:R-:W0:Y:S01]  /*5c600*/  @!P6 LDC.64 R10, c[0x0][0x5c0] ;  /* 0x00017000ff0aeb82 */ /* 0x000e220000000a00 */
[----:B------:R-:W-:Y:S01]  /*5c610*/  LOP3.LUT R8, R8, 0xfffffffe, RZ, 0xc0, !PT ;  /* 0xfffffffe08087812 */ /* 0x000fe200078ec0ff */
[----:B------:R3:W-:Y:S03]  /*5c620*/  @!P2 STG.E.U8 desc[UR54][R22.64+0x91], R9 ;  /* 0x000091091600a986 */ /* 0x0007e6000c101136 */
[----:B------:R-:W-:-:S02]  /*5c630*/  @P3 LOP3.LUT R8, R8, 0x1, RZ, 0xfc, !PT ;  /* 0x0000000108083812 */ /* 0x000fc400078efcff */
[----:B0-----:R-:W-:-:S05]  /*5c640*/  @!P6 IADD3 R10, P3, R26, R10, RZ ;  /* 0x0000000a1a0ae210 */ /* 0x001fca0007f7e0ff */
[----:B------:R-:W-:Y:S01]  /*5c650*/  @!P6 IMAD.X R11, R31, 0x1, R11, P3 ;  /* 0x000000011f0be824 */ /* 0x000fe200018e060b */
[----:B------:R-:W-:Y:S01]  /*5c660*/  LOP3.LUT P3, RZ, R8, 0x1, RZ, 0xc0, !PT ;  /* 0x0000000108ff7812 */ /* 0x000fe2000786c0ff */
[----:B---3--:R-:W-:Y:S02]  /*5c670*/  FMUL R9, R99, UR47 ;  /* 0x0000002f63097c20 */ /* 0x008fe40008400000 */
[----:B------:R-:W3:Y:S03]  /*5c680*/  LDL.LU R99, [R1+0x7b8] ;  /* 0x0007b80001637983 */ /* 0x000ee60000300800 */
        /* <DEDUP_REMOVED lines=9> */
[----:B----4-:R-:W-:Y:S02]  /*5c720*/  FMUL R9, R101, UR47 ;  /* 0x0000002f65097c20 */ /* 0x010fe40008400000 */
[----:B------:R-:W4:Y:S03]  /*5c730*/  LDL.LU R101, [R1+0x7bc] ;  /* 0x0007bc0001657983 */ /* 0x000f260000300800 */
[----:B------:R-:W-:-:S05]  /*5c740*/  F2FP.SATFINITE.E4M3.F32.PACK_AB_MERGE_C R9, RZ, R9, RZ ;  /* 0x00000009ff09723e */ /* 0x000fca00048070ff */
[----:B------:R2:W-:Y:S02]  /*5c750*/  @!P3 STG.E.U8 desc[UR54][R40.64+0x98], R9 ;  /* 0x000098092800b986 */ /* 0x0005e4000c101136 */
[----:B--2---:R-:W-:Y:S02]  /*5c760*/  FMUL R9, R98, UR47 ;  /* 0x0000002f62097c20 */ /* 0x004fe40008400000 */
[----:B------:R-:W2:Y:S01]  /*5c770*/  LDL.LU R98, [R1+0x7c0] ;  /* 0x0007c00001627983 */ /* 0x000ea20000300800 */
[----:B------:R-:W-:Y:S02]  /*5c780*/  LOP3.LUT P2, RZ, R0, 0x4000, RZ, 0xc0, !PT ;  /* 0x0000400000ff7812 */ /* 0x000fe4000784c0ff */
[C---:B------:R-:W-:Y:S02]  /*5c790*/  LOP3.LUT P4, RZ, R2.reuse, 0x8, RZ, 0xc0, !PT ;  /* 0x0000000802ff7812 */ /* 0x040fe4000788c0ff */
[----:B------:R-:W-:Y:S02]  /*5c7a0*/  F2FP.SATFINITE.E4M3.F32.PACK_AB_MERGE_C R9, RZ, R9, RZ ;  /* 0x00000009ff09723e */ /* 0x000fe400048070ff */
[----:B------:R-:W-:-:S07]  /*5c7b0*/  LOP3.LUT P1, RZ, R2, 0x4, RZ, 0xc0, !PT ;  /* 0x0000000402ff7812 */ /* 0x000fce000782c0ff */
[----:B------:R-:W0:Y:S02]  /*5c7c0*/  @!P2 LDC.64 R10, c[0x0][0x5c0] ;  /* 0x00017000ff0aab82 */ /* 0x000e240000000a00 */
[----:B------:R5:W-:Y:S01]  /*5c7d0*/  @!P4 STG.E.U8 desc[UR54][R36.64+0x99], R9 ;  /* 0x000099092400c986 */ /* 0x000be2000c101136 */
[C---:B------:R-:W-:Y:S02]  /*5c7e0*/  LOP3.LUT P0, RZ, R2.reuse, 0x1, RZ, 0xc0, !PT ;  /* 0x0000000102ff7812 */ /* 0x040fe4000780c0ff */
[----:B------:R-:W-:Y:S01]  /*5c7f0*/  LOP3.LUT P5, RZ, R2, 0x2, RZ, 0xc0, !PT ;  /* 0x0000000202ff7812 */ /* 0x000fe200078ac0ff */
[----:B-----5:R-:W-:-:S05]  /*5c800*/  FMUL R9, R102, UR47 ;  /* 0x0000002f66097c20 */ /* 0x020fca0008400000 */
[----:B------:R-:W-:-:S05]  /*5c810*/  F2FP.SATFINITE.E4M3.F32.PACK_AB_MERGE_C R9, RZ, R9, RZ ;  /* 0x00000009ff09723e */ /* 0x000fca00048070ff */
[----:B------:R1:W-:Y:S01]  /*5c820*/  @!P1 STG.E.U8 desc[UR54][R28.64+0x80], R9 ;  /* 0x000080091c009986 */ /* 0x0003e2000c101136 */
[----:B------:R-:W-:Y:S01]  /*5c830*/  LOP3.LUT R3, R3, 0x7fffffff, RZ, 0xc0, !PT ;  /* 0x7fffffff03037812 */ /* 0x000fe200078ec0ff */
[----:B-1----:R-:W-:-:S03]  /*5c840*/  FMUL R9, R100, UR47 ;  /* 0x0000002f64097c20 */ /* 0x002fc60008400000 */
[----:B------:R-:W-:Y:S01]  /*5c850*/  @P0 LOP3.LUT R3, R3, 0x80000000, RZ, 0xfc, !PT ;  /* 0x8000000003030812 */ /* 0x000fe200078efcff */
[----:B------:R-:W5:Y:S01]  /*5c860*/  LDL.LU R100, [R1+0x7c4] ;  /* 0x0007c40001647983 */ /* 0x000f620000300800 */
[----:B------:R-:W-:Y:S02]  /*5c870*/  F2FP.SATFINITE.E4M3.F32.PACK_AB_MERGE_C R9, RZ, R9, RZ ;  /* 0x00000009ff09723e */ /* 0x000fe400048070ff */
[----:B------:R-:W-:Y:S02]  /*5c880*/  LOP3.LUT P0, RZ, R0, 0x2000, RZ, 0xc0, !PT ;  /* 0x0000200000ff7812 */ /* 0x000fe4000780c0ff */
[----:B0-----:R-:W-:Y:S01]  /*5c890*/  @!P2 IADD3 R10, P6, R66, R10, RZ ;  /* 0x0000000a420aa210 */ /* 0x001fe20007fde0ff */
[----:B------:R3:W-:Y:S04]  /*5c8a0*/  @!P5 STG.E.U8 desc[UR54][R20.64+0x81], R9 ;  /* 0x000081091400d986 */ /* 0x0007e8000c101136 */
[----:B------:R-:W-:-:S02]  /*5c8b0*/  @!P2 IMAD.X R11, R67, 0x1, R11, P6 ;  /* 0x00000001430ba824 */ /* 0x000fc400030e060b */
[----:B---3--:R-:W-:Y:S02]  /*5c8c0*/  FMUL R9, R99, UR47 ;  /* 0x0000002f63097c20 */ /* 0x008fe40008400000 */
[----:B------:R-:W3:Y:S03]  /*5c8d0*/  LDL.LU R99, [R1+0x7c8] ;  /* 0x0007c80001637983 */ /* 0x000ee60000300800 */
[----:B------:R-:W-:Y:S01]  /*5c8e0*/  F2FP.SATFINITE.E4M3.F32.PACK_AB_MERGE_C R9, RZ, R9, RZ ;  /* 0x00000009ff09723e */ /* 0x000fe200048070ff */
[----:B------:R-:W3:Y:S04]  /*5c8f0*/  LDL.LU R102, [R1+0x7cc] ;  /* 0x0007cc0001667983 */ /* 0x000ee80000300800 */
[----:B------:R0:W-:Y:S02]  /*5c900*/  @!P2 STG.E.U8 desc[UR54][R10.64+0x80], R9 ;  /* 0x000080090a00a986 */ /* 0x0001e4000c101136 */
[----:B0-----:R-:W0:Y:S02]  /*5c910*/  @!P0 LDC.64 R10, c[0x0][0x5c0] ;  /* 0x00017000ff0a8b82 */ /* 0x001e240000000a00 */
[----:B0-----:R-:W-:-:S05]  /*5c920*/  @!P0 IADD3 R10, P6, R68, R10, RZ ;  /* 0x0000000a440a8210 */ /* 0x001fca0007fde0ff */
[----:B------:R-:W-:Y:S01]  /*5c930*/  @!P0 IMAD.X R11, R69, 0x1, R11, P6 ;  /* 0x00000001450b8824 */ /* 0x000fe200030e060b */
[----:B------:R-:W-:Y:S01]  /*5c940*/  LOP3.LUT P6, RZ, R0, 0x2000, RZ, 0xc0, !PT ;  /* 0x0000200000ff7812 */ /* 0x000fe200078cc0ff */
[----:B----4-:R-:W-:Y:S02]  /*5c950*/  FMUL R9, R101, UR47 ;  /* 0x0000002f65097c20 */ /* 0x010fe40008400000 */
[----:B------:R-:W4:Y:S03]  /*5c960*/  LDL.LU R101, [R1+0x7d0] ;  /* 0x0007d00001657983 */ /* 0x000f260000300800 */
[----:B------:R-:W-:-:S07]  /*5c970*/  F2FP.SATFINITE.E4M3.F32.PACK_AB_MERGE_C R9, RZ, R9, RZ ;  /* 0x00000009ff09723e */ /* 0x000fce00048070ff */
[----:B------:R2:W-:Y:S02]  /*5c980*/  @!P6 STG.E.U8 desc[UR54][R10.64+0x81], R9 ;  /* 0x000081090a00e986 */ /* 0x0005e4000c101136 */
[----:B--2---:R-:W-:Y:S02]  /*5c990*/  FMUL R9, R98, UR47 ;  /* 0x0000002f62097c20 */ /* 0x004fe40008400000 */
[----:B------:R-:W2:Y:S01]  /*5c9a0*/  LDL.LU R98, [R1+0x7d4] ;  /* 0x0007d40001627983 */ /* 0x000ea20000300800 */
        /* <DEDUP_REMOVED lines=8> */
[----:B------:R5:W-:Y:S02]  /*5ca30*/  @!P0 STG.E.U8 desc[UR54][R38.64+0x88], R9 ;  /* 0x0000880926008986 */ /* 0x000be4000c101136 */
[----:B-----5:R-:W-:Y:S02]  /*5ca40*/  FMUL R9, R100, UR47 ;  /* 0x0000002f64097c20 */ /* 0x020fe40008400000 */
[----:B------:R-:W5:Y:S03]  /*5ca50*/  LDL.LU R100, [R1+0x7d8] ;  /* 0x0007d80001647983 */ /* 0x000f660000300800 */
[----:B------:R-:W-:Y:S02]  /*5ca60*/  F2FP.SATFINITE.E4M3.F32.PACK_AB_MERGE_C R9, RZ, R9, RZ ;  /* 0x00000009ff09723e */ /* 0x000fe400048070ff */
[----:B0-----:R-:W-:-:S03]  /*5ca70*/  @!P4 IADD3 R10, P6, R70, R10, RZ ;  /* 0x0000000a460ac210 */ /* 0x001fc60007fde0ff */
[----:B------:R3:W-:Y:S02]  /*5ca80*/  @!P3 STG.E.U8 desc[UR54][R34.64+0x89], R9 ;  /* 0x000089092200b986 */ /* 0x0007e4000c101136 */
[----:B------:R-:W-:Y:S02]  /*5ca90*/  @!P4 IMAD.X R11, R71, 0x1, R11, P6 ;  /* 0x00000001470bc824 */ /* 0x000fe400030e060b */
[----:B---3--:R-:W-:Y:S02]  /*5caa0*/  FMUL R9, R99, UR47 ;  /* 0x0000002f63097c20 */ /* 0x008fe40008400000 */
[----:B------:R-:W3:Y:S03]  /*5cab0*/  LDL.LU R99, [R1+0x7dc] ;  /* 0x0007dc0001637983 */ /* 0x000ee60000300800 */
[----:B------:R-:W-:Y:S01]  /*5cac0*/  F2FP.SATFINITE.E4M3.F32.PACK_AB_MERGE_C R9, RZ, R9, RZ ;  /* 0x00000009ff09723e */ /* 0x000fe200048070ff */
[----:B------:R-:W3:Y:S04]  /*5cad0*/  LDL.LU R103, [R1+0x7e0] ;  /* 0x0007e00001677983 */ /* 0x000ee80000300800 */
[----:B------:R0:W-:Y:S02]  /*5cae0*/  @!P4 STG.E.U8 desc[UR54][R10.64+0x88], R9 ;  /* 0x000088090a00c986 */ /* 0x0001e4000c101136 */
[----:B0-----:R-:W-:-:S02]  /*5caf0*/  FMUL R9, R102, UR47 ;  /* 0x0000002f66097c20 */ /* 0x001fc40008400000 */
[----:B------:R-:W3:Y:S01]  /*5cb00*/  LDL.LU R102, [R1+0x7e4] ;  /* 0x0007e40001667983 */ /* 0x000ee20000300800 */
[----:B----4-:R-:W-:-:S05]  /*5cb10*/  FMUL R12, R101, UR47 ;  /* 0x0000002f650c7c20 */ /* 0x010fca0008400000 */
[----:B------:R-:W-:Y:S01]  /*5cb20*/  F2FP.SATFINITE.E4M3.F32.PACK_AB_MERGE_C R13, RZ, R12, RZ ;  /* 0x0000000cff0d723e */ /* 0x000fe200048070ff */
[----:B--2---:R-:W-:Y:S02]  /*5cb30*/  FMUL R12, R98, UR47 ;  /* 0x0000002f620c7c20 */ /* 0x004fe40008400000 */
[----:B------:R-:W2:Y:S01]  /*5cb40*/  LDL.LU R98, [R1+0x7e8] ;  /* 0x0007e80001627983 */ /* 0x000ea20000300800 */
[C---:B------:R-:W-:Y:S02]  /*5cb50*/  LOP3.LUT P1, RZ, R0.reuse, 0x400, RZ, 0xc0, !PT ;  /* 0x0000040000ff7812 */ /* 0x040fe4000782c0ff */
[----:B------:R-:W-:Y:S01]  /*5cb60*/  LOP3.LUT P2, RZ, R0, 0x200, RZ, 0xc0, !PT ;  /* 0x0000020000ff7812 */ /* 0x000fe2000784c0ff */
[----:B------:R-:W4:Y:S10]  /*5cb70*/  LDL.LU R101, [R1+0x7ec] ;  /* 0x0007ec0001657983 */ /* 0x000f340000300800 */
[----:B------:R-:W0:Y:S01]  /*5cb80*/  @!P1 LDC.64 R10, c[0x0][0x5c0] ;  /* 0x00017000ff0a9b82 */ /* 0x000e220000000a00 */
[----:B------:R-:W-:-:S02]  /*5cb90*/  F2FP.SATFINITE.E4M3.F32.PACK_AB_MERGE_C R9, RZ, R9, RZ ;  /* 0x00000009ff09723e */ /* 0x000fc400048070ff */
[----:B0-----:R-:W-:-:S05]  /*5cba0*/  @!P1 IADD3 R10, P6, R72, R10, RZ ;  /* 0x0000000a480a9210 */ /* 0x001fca0007fde0ff */
[----:B------:R-:W-:Y:S01]  /*5cbb0*/  @!P1 IMAD.X R11, R73, 0x1, R11, P6 ;  /* 0x00000001490b9824 */ /* 0x000fe200030e060b */
[----:B------:R-:W-:Y:S02]  /*5cbc0*/  LOP3.LUT P6, RZ, R0, 0x400, RZ, 0xc0, !PT ;  /* 0x0000040000ff7812 */ /* 0x000fe400078cc0ff */
[----:B------:R-:W-:-:S11]  /*5cbd0*/  LOP3.LUT P1, RZ, R3, 0x40000000, RZ, 0xc0, !PT ;  /* 0x4000000003ff7812 */ /* 0x000fd6000782c0ff */
[----:B------:R0:W-:Y:S01]  /*5cbe0*/  @!P6 STG.E.U8 desc[UR54][R10.64+0x89], R9 ;  /* 0x000089090a00e986 */ /* 0x0001e2000c101136 */
[----:B------:R-:W-:Y:S01]  /*5cbf0*/  F2FP.SATFINITE.E4M3.F32.PACK_AB_MERGE_C R15, RZ, R12, RZ ;  /* 0x0000000cff0f723e */ /* 0x000fe200048070ff */
[----:B0-----:R-:W0:Y:S01]  /*5cc00*/  @!P2 LDC.64 R10, c[0x0][0x5c0] ;  /* 0x00017000ff0aab82 */ /* 0x001e220000000a00 */
[----:B-----5:R-:W-:Y:S02]  /*5cc10*/  FMUL R12, R100, UR47 ;  /* 0x0000002f640c7c20 */ /* 0x020fe40008400000 */
[----:B------:R-:W5:Y:S01]  /*5cc20*/  LDL.LU R100, [R1+0x7f0] ;  /* 0x0007f00001647983 */ /* 0x000f620000300800 */
[----:B------:R-:W-:-:S03]  /*5cc30*/  LOP3.LUT P5, RZ, R0, 0x20000000, RZ, 0xc0, !PT ;  /* 0x2000000000ff7812 */ /* 0x000fc600078ac0ff */
[----:B------:R1:W-:Y:S01]  /*5cc40*/  @!P1 STG.E.U8 desc[UR54][R44.64+0x90], R13 ;  /* 0x0000900d2c009986 */ /* 0x0003e2000c101136 */
[----:B------:R-:W-:-:S09]  /*5cc50*/  F2FP.SATFINITE.E4M3.F32.PACK_AB_MERGE_C R17, RZ, R12, RZ ;  /* 0x0000000cff11723e */ /* 0x000fd200048070ff */
[----:B------:R1:W-:Y:S01]  /*5cc60*/  @!P5 STG.E.U8 desc[UR54][R42.64+0x91], R15 ;  /* 0x0000910f2a00d986 */ /* 0x0003e2000c101136 */
[----:B0-----:R-:W-:-:S05]  /*5cc70*/  @!P2 IADD3 R10, P6, R74, R10, RZ ;  /* 0x0000000a4a0aa210 */ /* 0x001fca0007fde0ff */
[----:B------:R-:W-:-:S05]  /*5cc80*/  @!P2 IMAD.X R11, R75, 0x1, R11, P6 ;  /* 0x000000014b0ba824 */ /* 0x000fca00030e060b */
[----:B------:R0:W-:Y:S01]  /*5cc90*/  @!P2 STG.E.U8 desc[UR54][R10.64+0x90], R17 ;  /* 0x000090110a00a986 */ /* 0x0001e2000c101136 */
[----:B---3--:R-:W-:-:S03]  /*5cca0*/  FMUL R9, R99, UR47 ;  /* 0x0000002f63097c20 */ /* 0x008fc60008400000 */
[----:B------:R-:W3:Y:S02]  /*5ccb0*/  LDL.LU R99, [R1+0x7f4] ;  /* 0x0007f40001637983 */ /* 0x000ee40000300800 */
[----:B-1----:R-:W-:Y:S01]  /*5ccc0*/  F2FP.SATFINITE.E4M3.F32.PACK_AB_MERGE_C R13, RZ, R9, RZ ;  /* 0x00000009ff0d723e */ /* 0x002fe200048070ff */
[----:B------:R-:W-:-:S05]  /*5ccd0*/  FMUL R9, R103, UR47 ;  /* 0x0000002f67097c20 */ /* 0x000fca0008400000 */
[----:B------:R-:W-:Y:S01]  /*5cce0*/  F2FP.SATFINITE.E4M3.F32.PACK_AB_MERGE_C R15, RZ, R9, RZ ;  /* 0x00000009ff0f723e */ /* 0x000fe200048070ff */
[----:B------:R-:W-:Y:S02]  /*5ccf0*/  FMUL R9, R102, UR47 ;  /* 0x0000002f66097c20 */ /* 0x000fe40008400000 */
[----:B------:R-:W3:Y:S03]  /*5cd00*/  LDL.LU R102, [R1+0x7f8] ;  /* 0x0007f80001667983 */ /* 0x000ee60000300800 */
[----:B0-----:R-:W-:Y:S01]  /*5cd10*/  F2FP.SATFINITE.E4M3.F32.PACK_AB_MERGE_C R17, RZ, R9, RZ ;  /* 0x00000009ff11723e */ /* 0x001fe200048070ff */
[----:B--2---:R-:W-:Y:S02]  /*5cd20*/  FMUL R9, R98, UR47 ;  /* 0x0000002f62097c20 */ /* 0x004fe40008400000 */
[----:B------:R-:W2:Y:S01]  /*5cd30*/  LDL.LU R98, [R1+0x7fc] ;  /* 0x0007fc0001627983 */ /* 0x000ea20000300800 */
[----:B------:R-:W-:-:S13]  /*5cd40*/  LOP3.LUT P0, RZ, R0, 0x80, RZ, 0xc0, !PT ;  /* 0x0000008000ff7812 */ /* 0x000fda000780c0ff */
[----:B------:R-:W0:Y:S01]  /*5cd50*/  @!P0 LDC.64 R10, c[0x0][0x5c0] ;  /* 0x00017000ff0a8b82 */ /* 0x000e220000000a00 */
[----:B------:R-:W-:Y:S02]  /*5cd60*/  LOP3.LUT P3, RZ, R0, 0x40, RZ, 0xc0, !PT ;  /* 0x0000004000ff7812 */ /* 0x000fe4000786c0ff */
[----:B0-----:R-:W-:-:S05]  /*5cd70*/  @!P0 IADD3 R10, P6, R76, R10, RZ ;  /* 0x0000000a4c0a8210 */ /* 0x001fca0007fde0ff */
[----:B------:R-:W-:-:S05]  /*5cd80*/  @!P0 IMAD.X R11, R77, 0x1, R11, P6 ;  /* 0x000000014d0b8824 */ /* 0x000fca00030e060b */
[----:B------:R0:W-:Y:S01]  /*5cd90*/  @!P0 STG.E.U8 desc[UR54][R10.64+0x91], R13 ;  /* 0x0000910d0a008986 */ /* 0x0001e2000c101136 */
[C---:B------:R-:W-:Y:S01]  /*5cda0*/  LOP3.LUT P6, RZ, R0.reuse, 0x10000000, RZ, 0xc0, !PT ;  /* 0x1000000000ff7812 */ /* 0x040fe200078cc0ff */
[----:B0-----:R-:W0:Y:S01]  /*5cdb0*/  @!P3 LDC.64 R10, c[0x0][0x5c0] ;  /* 0x00017000ff0abb82 */ /* 0x001e220000000a00 */
[----:B------:R-:W-:-:S11]  /*5cdc0*/  LOP3.LUT P4, RZ, R0, 0x8000000, RZ, 0xc0, !PT ;  /* 0x0800000000ff7812 */ /* 0x000fd6000788c0ff */
[----:B------:R1:W-:Y:S01]  /*5cdd0*/  @!P6 STG.E.U8 desc[UR54][R48.64+0x98], R15 ;  /* 0x0000980f3000e986 */ /* 0x0003e2000c101136 */
[----:B------:R-:W-:Y:S02]  /*5cde0*/  LOP3.LUT P1, RZ, R0, 0x20, RZ, 0xc0, !PT ;  /* 0x0000002000ff7812 */ /* 0x000fe4000782c0ff */
[----:B------:R-:W-:Y:S01]  /*5cdf0*/  F2FP.SATFINITE.E4M3.F32.PACK_AB_MERGE_C R13, RZ, R9, RZ ;  /* 0x00000009ff0d723e */ /* 0x000fe200048070ff */
[----:B----4-:R-:W-:Y:S02]  /*5ce00*/  FMUL R9, R101, UR47 ;  /* 0x0000002f65097c20 */ /* 0x010fe40008400000 */
[----:B------:R-:W4:Y:S04]  /*5ce10*/  LDL.LU R101, [R1+0x800] ;  /* 0x0008000001657983 */ /* 0x000f280000300800 */
[----:B------:R-:W-:Y:S01]  /*5ce20*/  @!P4 STG.E.U8 desc[UR54][R46.64+0x99], R17 ;  /* 0x000099112e00c986 */ /* 0x000fe2000c101136 */
[----:B0-----:R-:W-:-:S05]  /*5ce30*/  @!P3 IADD3 R10, P6, R78, R10, RZ ;  /* 0x0000000a4e0ab210 */ /* 0x001fca0007fde0ff */
[----:B------:R-:W-:-:S05]  /*5ce40*/  @!P3 IMAD.X R11, R79, 0x1, R11, P6 ;  /* 0x000000014f0bb824 */ /* 0x000fca00030e060b */
[----:B------:R0:W-:Y:S01]  /*5ce50*/  @!P3 STG.E.U8 desc[UR54][R10.64+0x98], R13 ;  /* 0x0000980d0a00b986 */ /* 0x0001e2000c101136 */
[----:B-1----:R-:W-:Y:S01]  /*5ce60*/  F2FP.SATFINITE.E4M3.F32.PACK_AB_MERGE_C R15, RZ, R9, RZ ;  /* 0x00000009ff0f723e */ /* 0x002fe200048070ff */
[----:B0-----:R-:W0:Y:S01]  /*5ce70*/  @!P1 LDC.64 R10, c[0x0][0x5c0] ;  /* 0x00017000ff0a9b82 */ /* 0x001e220000000a00 */
[----:B-----5:R-:W-:Y:S02]  /*5ce80*/  FMUL R9, R100, UR47 ;  /* 0x0000002f64097c20 */ /* 0x020fe40008400000 */
[----:B------:R-:W5:Y:S03]  /*5ce90*/  LDL.LU R100, [R1+0x804] ;  /* 0x0008040001647983 */ /* 0x000f660000300800 */
[----:B------:R-:W-:Y:S02]  /*5cea0*/  F2FP.SATFINITE.E4M3.F32.PACK_AB_MERGE_C R17, RZ, R9, RZ ;  /* 0x00000009ff11723e */ /* 0x000fe400048070ff */
[----:B0-----:R-:W-:-:S05]  /*5ceb0*/  @!P1 IADD3 R10, P6, R80, R10, RZ ;  /* 0x0000000a500a9210 */ /* 0x001fca0007fde0ff */
[----:B------:R-:W-:-:S05]  /*5cec0*/  @!P1 IMAD.X R11, R81, 0x1, R11, P6 ;  /* 0x00000001510b9824 */ /* 0x000fca00030e060b */
[----:B------:R0:W-:Y:S01]  /*5ced0*/  @!P1 STG.E.U8 desc[UR54][R10.64+0x99], R15 ;  /* 0x0000990f0a009986 */ /* 0x0001e2000c101136 */
[----:B---3--:R-:W-:-:S03]  /*5cee0*/  FMUL R9, R99, UR47 ;  /* 0x0000002f63097c20 */ /* 0x008fc60008400000 */
[----:B------:R-:W3:Y:S04]  /*5cef0*/  LDL.LU R99, [R1+0x808] ;  /* 0x0008080001637983 */ /* 0x000ee80000300800 */
[----:B------:R-:W3:Y:S01]  /*5cf00*/  LDL.LU R103, [R1+0x80c] ;  /* 0x00080c0001677983 */ /* 0x000ee20000300800 */
[----:B------:R-:W-:Y:S01]  /*5cf10*/  F2FP.SATFINITE.E4M3.F32.PACK_AB_MERGE_C R13, RZ, R9, RZ ;  /* 0x00000009ff0d723e */ /* 0x000fe200048070ff */
[----:B------:R-:W-:Y:S02]  /*5cf20*/  FMUL R9, R102, UR47 ;  /* 0x0000002f66097c20 */ /* 0x000fe40008400000 */
[----:B------:R-:W3:Y:S03]  /*5cf30*/  LDL.LU R102, [R1+0x810] ;  /* 0x0008100001667983 */ /* 0x000ee60000300800 */
[----:B0-----:R-:W-:Y:S01]  /*5cf40*/  F2FP.SATFINITE.E4M3.F32.PACK_AB_MERGE_C R15, RZ, R9, RZ ;  /* 0x00000009ff0f723e */ /* 0x001fe200048070ff */
[----:B--2---:R-:W-:-:S02]  /*5cf50*/  FMUL R9, R98, UR47 ;  /* 0x0000002f62097c20 */ /* 0x004fc40008400000 */
[----:B------:R-:W2:Y:S01]  /*5cf60*/  LDL.LU R98, [R1+0x814] ;  /* 0x0008140001627983 */ /* 0x000ea20000300800 */
[----:B------:R-:W-:Y:S02]  /*5cf70*/  LOP3.LUT P5, RZ, R0, 0x4000000, RZ, 0xc0, !PT ;  /* 0x0400000000ff7812 */ /* 0x000fe400078ac0ff */
[----:B------:R-:W-:-:S11]  /*5cf80*/  LOP3.LUT P3, RZ, R3, 0x10000000, RZ, 0xc0, !PT ;  /* 0x1000000003ff7812 */ /* 0x000fd6000786c0ff */
[----:B------:R-:W-:Y:S01]  /*5cf90*/  @!P5 STG.E.U8 desc[UR54][R52.64+0x80], R17 ;  /* 0x000080113400d986 */ /* 0x000fe2000c101136 */
[----:B------:R-:W-:-:S13]  /*5cfa0*/  ISETP.LT.OR P5, PT, R30, 0x81, !P3 ;  /* 0x000000811e00780c */ /* 0x000fda0005fa1670 */
[----:B------:R-:W0:Y:S01]  /*5cfb0*/  @!P5 LDC.64 R10, c[0x0][0x5c0] ;  /* 0x00017000ff0adb82 */ /* 0x000e220000000a00 */
[----:B------:R-:W-:Y:S02]  /*5cfc0*/  LOP3.LUT P2, RZ, R0, 0x2000000, RZ, 0xc0, !PT ;  /* 0x0200000000ff7812 */ /* 0x000fe4000784c0ff */
[----:B0-----:R-:W-:-:S05]  /*5cfd0*/  @!P5 IADD3 R10, P6, R82, R10, RZ ;  /* 0x0000000a520ad210 */ /* 0x001fca0007fde0ff */
[----:B------:R-:W-:Y:S01]  /*5cfe0*/  @!P5 IMAD.X R11, R83, 0x1, R11, P6 ;  /* 0x00000001530bd824 */ /* 0x000fe200030e060b */
[C---:B------:R-:W-:Y:S02]  /*5cff0*/  ISETP.LT.OR P6, PT, R30.reuse, 0x81, !P3 ;  /* 0x000000811e00780c */ /* 0x040fe40005fc1670 */
[----:B------:R-:W-:-:S03]  /*5d000*/  ISETP.LT.OR P5, PT, R30, 0x82, !P3 ;  /* 0x000000821e00780c */ /* 0x000fc60005fa1670 */
[----:B------:R-:W-:Y:S08]  /*5d010*/  @!P2 STG.E.U8 desc[UR54][R50.64+0x81], R13 ;  /* 0x0000810d3200a986 */ /* 0x000ff0000c101136 */
[----:B------:R0:W-:Y:S02]  /*5d020*/  @!P6 STG.E.U8 desc[UR54][R10.64+0x80], R15 ;  /* 0x0000800f0a00e986 */ /* 0x0001e4000c101136 */
[----:B0-----:R-:W0:Y:S01]  /*5d030*/  @!P5 LDC.64 R10, c[0x0][0x5c0] ;  /* 0x00017000ff0adb82 */ /* 0x001e220000000a00 */
[----:B------:R-:W-:Y:S01]  /*5d040*/  F2FP.SATFINITE.E4M3.F32.PACK_AB_MERGE_C R13, RZ, R9, RZ ;  /* 0x00000009ff0d723e */ /* 0x000fe200048070ff */
[----:B----4-:R-:W-:-:S02]  /*5d050*/  FMUL R9, R101, UR47 ;  /* 0x0000002f65097c20 */ /* 0x010fc40008400000 */
[----:B------:R-:W4:Y:S03]  /*5d060*/  LDL.LU R101, [R1+0x818] ;  /* 0x0008180001657983 */ /* 0x000f260000300800 */
[----:B------:R-:W-:Y:S02]  /*5d070*/  F2FP.SATFINITE.E4M3.F32.PACK_AB_MERGE_C R17, RZ, R9, RZ ;  /* 0x00000009ff11723e */ /* 0x000fe400048070ff */
[----:B------:R-:W-:Y:S02]  /*5d080*/  LOP3.LUT P4, RZ, R0, 0x1000000, RZ, 0xc0, !PT ;  /* 0x0100000000ff7812 */ /* 0x000fe4000788c0ff */
[----:B0-----:R-:W-:Y:S01]  /*5d090*/  @!P5 IADD3 R10, P6, R84, R10, RZ ;  /* 0x0000000a540ad210 */ /* 0x001fe20007fde0ff */
[----:B-----5:R-:W-:Y:S02]  /*5d0a0*/  FMUL R9, R100, UR47 ;  /* 0x0000002f64097c20 */ /* 0x020fe40008400000 */
[----:B------:R-:W5:Y:S02]  /*5d0b0*/  LDL.LU R100, [R1+0x81c] ;  /* 0x00081c0001647983 */ /* 0x000f640000300800 */
[----:B------:R-:W-:Y:S01]  /*5d0c0*/  @!P5 IMAD.X R11, R85, 0x1, R11, P6 ;  /* 0x00000001550bd824 */ /* 0x000fe200030e060b */
[----:B------:R-:W-:-:S02]  /*5d0d0*/  LOP3.LUT P6, RZ, R0, 0x800000, RZ, 0xc0, !PT ;  /* 0x0080000000ff7812 */ /* 0x000fc400078cc0ff */
[----:B------:R-:W-:Y:S02]  /*5d0e0*/  F2FP.SATFINITE.E4M3.F32.PACK_AB_MERGE_C R15, RZ, R9, RZ ;  /* 0x00000009ff0f723e */ /* 0x000fe400048070ff */
[----:B------:R0:W-:Y:S04]  /*5d0f0*/  @!P5 STG.E.U8 desc[UR54][R10.64+0x81], R13 ;  /* 0x0000810d0a00d986 */ /* 0x0001e8000c101136 */
[----:B------:R-:W-:Y:S05]  /*5d100*/  @!P4 STG.E.U8 desc[UR54][R56.64+0x88], R17 ;  /* 0x000088113800c986 */ /* 0x000fea000c101136 */
[----:B------:R1:W-:Y:S01]  /*5d110*/  @!P6 STG.E.U8 desc[UR54][R54.64+0x89], R15 ;  /* 0x0000890f3600e986 */ /* 0x0003e2000c101136 */
[----:B---3--:R-:W-:-:S03]  /*5d120*/  FMUL R9, R99, UR47 ;  /* 0x0000002f63097c20 */ /* 0x008fc60008400000 */
[----:B------:R-:W3:Y:S02]  /*5d130*/  LDL.LU R99, [R1+0x820] ;  /* 0x0008200001637983 */ /* 0x000ee40000300800 */
[----:B0-----:R-:W-:Y:S01]  /*5d140*/  F2FP.SATFINITE.E4M3.F32.PACK_AB_MERGE_C R13, RZ, R9, RZ ;  /* 0x00000009ff0d723e */ /* 0x001fe200048070ff */
[----:B------:R-:W-:-:S05]  /*5d150*/  FMUL R9, R103, UR47 ;  /* 0x0000002f67097c20 */ /* 0x000fca0008400000 */
[----:B-1----:R-:W-:Y:S01]  /*5d160*/  F2FP.SATFINITE.E4M3.F32.PACK_AB_MERGE_C R15, RZ, R9, RZ ;  /* 0x00000009ff0f723e */ /* 0x002fe200048070ff */
[----:B------:R-:W-:-:S05]  /*5d170*/  FMUL R9, R102, UR47 ;  /* 0x0000002f66097c20 */ /* 0x000fca0008400000 */
[----:B------:R-:W-:Y:S01]  /*5d180*/  F2FP.SATFINITE.E4M3.F32.PACK_AB_MERGE_C R17, RZ, R9, RZ ;  /* 0x00000009ff11723e */ /* 0x000fe200048070ff */
[----:B--2---:R-:W-:Y:S02]  /*5d190*/  FMUL R9, R98, UR47 ;  /* 0x0000002f62097c20 */ /* 0x004fe40008400000 */
[----:B------:R-:W2:Y:S01]  /*5d1a0*/  LDL.LU R98, [R1+0x824] ;  /* 0x0008240001627983 */ /* 0x000ea20000300800 */
[----:B------:R-:W-:-:S03]  /*5d1b0*/  ISETP.LT.OR P4, PT, R30, 0x89, !P3 ;  /* 0x000000891e00780c */ /* 0x000fc60005f81670 */
[----:B------:R-:W2:Y:S04]  /*5d1c0*/  LDL.LU R103, [R1+0x828] ;  /* 0x0008280001677983 */ /* 0x000ea80000300800 */
[----:B------:R-:W2:Y:S06]  /*5d1d0*/  LDL.LU R102, [R1+0x82c] ;  /* 0x00082c0001667983 */ /* 0x000eac0000300800 */
[----:B------:R-:W0:Y:S02]  /*5d1e0*/  @!P4 LDC.64 R10, c[0x0][0x5c0] ;  /* 0x00017000ff0acb82 */ /* 0x000e240000000a00 */
[----:B0-----:R-:W-:-:S05]  /*5d1f0*/  @!P4 IADD3 R10, P6, R86, R10, RZ ;  /* 0x0000000a560ac210 */ /* 0x001fca0007fde0ff */
[----:B------:R-:W-:Y:S01]  /*5d200*/  @!P4 IMAD.X R11, R87, 0x1, R11, P6 ;  /* 0x00000001570bc824 */ /* 0x000fe200030e060b */
[C---:B------:R-:W-:Y:S02]  /*5d210*/  ISETP.LT.OR P6, PT, R30.reuse, 0x89, !P3 ;  /* 0x000000891e00780c */ /* 0x040fe40005fc1670 */
[----:B------:R-:W-:-:S11]  /*5d220*/  ISETP.LT.OR P4, PT, R30, 0x8a, !P3 ;  /* 0x0000008a1e00780c */ /* 0x000fd60005f81670 */
[----:B------:R0:W-:Y:S02]  /*5d230*/  @!P6 STG.E.U8 desc[UR54][R10.64+0x88], R13 ;  /* 0x0000880d0a00e986 */ /* 0x0001e4000c101136 */
[----:B0-----:R-:W0:Y:S01]  /*5d240*/  @!P4 LDC.64 R10, c[0x0][0x5c0] ;  /* 0x00017000ff0acb82 */ /* 0x001e220000000a00 */
[----:B------:R-:W-:Y:S02]  /*5d250*/  F2FP.SATFINITE.E4M3.F32.PACK_AB_MERGE_C R13, RZ, R9, RZ ;  /* 0x00000009ff0d723e */ /* 0x000fe400048070ff */
[----:B------:R-:W-:Y:S01]  /*5d260*/  LOP3.LUT P2, RZ, R0, 0x400000, RZ, 0xc0, !PT ;  /* 0x0040000000ff7812 */ /* 0x000fe2000784c0ff */
[----:B----4-:R-:W-:Y:S02]  /*5d270*/  FMUL R9, R101, UR47 ;  /* 0x0000002f65097c20 */ /* 0x010fe40008400000 */
[----:B------:R-:W4:Y:S01]  /*5d280*/  LDL.LU R101, [R1+0x830] ;  /* 0x0008300001657983 */ /* 0x000f220000300800 */
[----:B0-----:R-:W-:-:S05]  /*5d290*/  @!P4 IADD3 R10, P6, R88, R10, RZ ;  /* 0x0000000a580ac210 */ /* 0x001fca0007fde0ff */
[----:B------:R-:W-:Y:S01]  /*5d2a0*/  @!P4 IMAD.X R11, R89, 0x1, R11, P6 ;  /* 0x00000001590bc824 */ /* 0x000fe200030e060b */
[----:B------:R-:W-:-:S04]  /*5d2b0*/  LOP3.LUT P6, RZ, R0, 0x200000, RZ, 0xc0, !PT ;  /* 0x0020000000ff7812 */ /* 0x000fc800078cc0ff */
[----:B------:R0:W-:Y:S02]  /*5d2c0*/  @!P4 STG.E.U8 desc[UR54][R10.64+0x89], R15 ;  /* 0x0000890f0a00c986 */ /* 0x0001e4000c101136 */
[----:B0-----:R-:W-:Y:S01]  /*5d2d0*/  F2FP.SATFINITE.E4M3.F32.PACK_AB_MERGE_C R15, RZ, R9, RZ ;  /* 0x00000009ff0f723e */ /* 0x001fe200048070ff */
[----:B-----5:R-:W-:Y:S02]  /*5d2e0*/  FMUL R9, R100, UR47 ;  /* 0x0000002f64097c20 */ /* 0x020fe40008400000 */
[----:B------:R-:W5:Y:S04]  /*5d2f0*/  LDL.LU R100, [R1+0x834] ;  /* 0x0008340001647983 */ /* 0x000f680000300800 */
[----:B------:R-:W-:Y:S04]  /*5d300*/  @!P2 STG.E.U8 desc[UR54][R60.64+0x90], R17 ;  /* 0x000090113c00a986 */ /* 0x000fe8000c101136 */
[----:B------:R0:W-:Y:S02]  /*5d310*/  @!P6 STG.E.U8 desc[UR54][R58.64+0x91], R13 ;  /* 0x0000910d3a00e986 */ /* 0x0001e4000c101136 */
[----:B0-----:R-:W-:Y:S01]  /*5d320*/  F2FP.SATFINITE.E4M3.F32.PACK_AB_MERGE_C R13, RZ, R9, RZ ;  /* 0x00000009ff0d723e */ /* 0x001fe200048070ff */
[----:B---3--:R-:W-:-:S02]  /*5d330*/  FMUL R9, R99, UR47 ;  /* 0x0000002f63097c20 */ /* 0x008fc40008400000 */
[----:B------:R-:W3:Y:S03]  /*5d340*/  LDL.LU R99, [R1+0x838] ;  /* 0x0008380001637983 */ /* 0x000ee60000300800 */
[----:B------:R-:W-:Y:S02]  /*5d350*/  F2FP.SATFINITE.E4M3.F32.PACK_AB_MERGE_C R21, RZ, R9, RZ ;  /* 0x00000009ff15723e */ /* 0x000fe400048070ff */
[----:B------:R-:W-:-:S13]  /*5d360*/  LOP3.LUT P4, RZ, R3, 0x2000000, RZ, 0xc0, !PT ;  /* 0x0200000003ff7812 */ /* 0x000fda000788c0ff */
[----:B------:R-:W0:Y:S01]  /*5d370*/  @!P4 LDC.64 R10, c[0x0][0x5c0] ;  /* 0x00017000ff0acb82 */ /* 0x000e220000000a00 */
[----:B------:R-:W-:Y:S02]  /*5d380*/  LOP3.LUT P5, RZ, R3, 0x4000000, RZ, 0xc0, !PT ;  /* 0x0400000003ff7812 */ /* 0x000fe400078ac0ff */
[----:B0-----:R-:W-:-:S05]  /*5d390*/  @!P4 IADD3 R10, P6, R90, R10, RZ ;  /* 0x0000000a5a0ac210 */ /* 0x001fca0007fde0ff */
[----:B------:R-:W-:Y:S02]  /*5d3a0*/  @!P4 IMAD.X R11, R91, 0x1, R11, P6 ;  /* 0x000000015b0bc824 */ /* 0x000fe400030e060b */
[----:B--2---:R-:W-:Y:S02]  /*5d3b0*/  FMUL R9, R98, UR47 ;  /* 0x0000002f62097c20 */ /* 0x004fe40008400000 */
[----:B------:R-:W2:Y:S01]  /*5d3c0*/  LDL.LU R98, [R1+0x83c] ;  /* 0x00083c0001627983 */ /* 0x000ea20000300800 */
[----:B------:R-:W-:-:S13]  /*5d3d0*/  ISETP.LT.OR P6, PT, R30, 0x91, !P3 ;  /* 0x000000911e00780c */ /* 0x000fda0005fc1670 */
[----:B------:R0:W-:Y:S02]  /*5d3e0*/  @!P6 STG.E.U8 desc[UR54][R10.64+0x90], R15 ;  /* 0x0000900f0a00e986 */ /* 0x0001e4000c101136 */
[----:B0-----:R-:W0:Y:S01]  /*5d3f0*/  @!P5 LDC.64 R10, c[0x0][0x5c0] ;  /* 0x00017000ff0adb82 */ /* 0x001e220000000a00 */
[----:B------:R-:W-:Y:S02]  /*5d400*/  LOP3.LUT P1, RZ, R3, 0x8000000, RZ, 0xc0, !PT ;  /* 0x0800000003ff7812 */ /* 0x000fe4000782c0ff */
[----:B0-----:R-:W-:-:S05]  /*5d410*/  @!P5 IADD3 R10, P6, R92, R10, RZ ;  /* 0x0000000a5c0ad210 */ /* 0x001fca0007fde0ff */
[----:B------:R-:W-:-:S05]  /*5d420*/  @!P5 IMAD.X R11, R93, 0x1, R11, P6 ;  /* 0x000000015d0bd824 */ /* 0x000fca00030e060b */
[----:B------:R0:W-:Y:S01]  /*5d430*/  @!P5 STG.E.U8 desc[UR54][R10.64+0x91], R13 ;  /* 0x0000910d0a00d986 */ /* 0x0001e2000c101136 */
[----:B------:R-:W-:Y:S01]  /*5d440*/  LOP3.LUT P5, RZ, R0, 0x100000, RZ, 0xc0, !PT ;  /* 0x0010000000ff7812 */ /* 0x000fe200078ac0ff */
[----:B0-----:R-:W0:Y:S01]  /*5d450*/  @!P1 LDC.64 R10, c[0x0][0x5c0] ;  /* 0x00017000ff0a9b82 */ /* 0x001e220000000a00 */
[----:B------:R-:W-:-:S11]  /*5d460*/  LOP3.LUT P0, RZ, R3, 0x20000000, RZ, 0xc0, !PT ;  /* 0x2000000003ff7812 */ /* 0x000fd6000780c0ff */
[----:B------:R1:W-:Y:S01]  /*5d470*/  @!P5 STG.E.U8 desc[UR54][R62.64+0x98], R21 ;  /* 0x000098153e00d986 */ /* 0x0003e2000c101136 */
[----:B------:R-:W-:Y:S02]  /*5d480*/  LOP3.LUT P6, RZ, R0, 0x80000, RZ, 0xc0, !PT ;  /* 0x0008000000ff7812 */ /* 0x000fe400078cc0ff */
[----:B------:R-:W-:Y:S02]  /*5d490*/  F2FP.SATFINITE.E4M3.F32.PACK_AB_MERGE_C R23, RZ, R9, RZ ;  /* 0x00000009ff17723e */ /* 0x000fe400048070ff */
[----:B0-----:R-:W-:-:S05]  /*5d4a0*/  @!P1 IADD3 R16, P5, R94, R10, RZ ;  /* 0x0000000a5e109210 */ /* 0x001fca0007fbe0ff */
[----:B------:R-:W-:Y:S02]  /*5d4b0*/  @!P1 IMAD.X R17, R95, 0x1, R11, P5 ;  /* 0x000000015f119824 */ /* 0x000fe400028e060b */
[----:B------:R-:W0:Y:S01]  /*5d4c0*/  @!P0 LDC.64 R10, c[0x0][0x5c0] ;  /* 0x00017000ff0a8b82 */ /* 0x000e220000000a00 */
[----:B------:R-:W-:Y:S01]  /*5d4d0*/  LOP3.LUT P4, RZ, R3, 0x800000, RZ, 0xc0, !PT ;  /* 0x0080000003ff7812 */ /* 0x000fe2000788c0ff */
[----:B------:R-:W-:Y:S03]  /*5d4e0*/  @!P6 STG.E.U8 desc[UR54][R64.64+0x99], R23 ;  /* 0x000099174000e986 */ /* 0x000fe6000c101136 */
[----:B------:R-:W-:Y:S02]  /*5d4f0*/  ISETP.LT.OR P6, PT, R30, 0x81, !P4 ;  /* 0x000000811e00780c */ /* 0x000fe400067c1670 */
[----:B0-----:R-:W-:-:S05]  /*5d500*/  @!P0 IADD3 R18, P5, R96, R10, RZ ;  /* 0x0000000a60128210 */ /* 0x001fca0007fbe0ff */
[----:B------:R-:W-:-:S06]  /*5d510*/  @!P0 IMAD.X R19, R97, 0x1, R11, P5 ;  /* 0x0000000161138824 */ /* 0x000fcc00028e060b */
[----:B------:R-:W0:Y:S01]  /*5d520*/  @!P6 LDC.64 R10, c[0x0][0x5c0] ;  /* 0x00017000ff0aeb82 */ /* 0x000e220000000a00 */
[----:B------:R-:W-:Y:S02]  /*5d530*/  @!P6 IMAD.MOV.U32 R12, RZ, RZ, R26 ;  /* 0x000000ffff0ce224 */ /* 0x000fe400078e001a */
[----:B------:R-:W-:Y:S02]  /*5d540*/  @!P6 IMAD.MOV.U32 R13, RZ, RZ, R31 ;  /* 0x000000ffff0de224 */ /* 0x000fe400078e001f */
[----:B------:R-:W-:-:S04]  /*5d550*/  @!P6 IMAD.WIDE.U32 R12, R24, 0x180, R12 ;  /* 0x00000180180ce825 */ /* 0x000fc800078e000c */
[----:B------:R-:W-:Y:S01]  /*5d560*/  @!P6 IMAD R9, R25, 0x180, RZ ;  /* 0x000001801909e824 */ /* 0x000fe200078e02ff */
[----:B0-----:R-:W-:-:S04]  /*5d570*/  @!P6 IADD3 R14, P5, R12, R10, RZ ;  /* 0x0000000a0c0ee210 */ /* 0x001fc80007fbe0ff */
[----:B------:R-:W-:Y:S02]  /*5d580*/  @!P6 IADD3.X R15, R11, R13, R9, P5, !PT ;  /* 0x0000000d0b0fe210 */ /* 0x000fe40002ffe409 */
[----:B------:R-:W-:-:S13]  /*5d590*/  ISETP.LT.OR P5, PT, R30, 0x82, !P4 ;  /* 0x000000821e00780c */ /* 0x000fda00067a1670 */
[----:B------:R-:W0:Y:S01]  /*5d5a0*/  @!P5 LDC.64 R12, c[0x0][0x5c0] ;  /* 0x00017000ff0cdb82 */ /* 0x000e220000000a00 */
[----:B------:R-:W-:Y:S01]  /*5d5b0*/  FMUL R9, R103, UR47 ;  /* 0x0000002f67097c20 */ /* 0x000fe20008400000 */
[----:B------:R-:W-:Y:S02]  /*5d5c0*/  @!P5 IMAD.MOV.U32 R10, RZ, RZ, R26 ;  /* 0x000000ffff0ad224 */ /* 0x000fe400078e001a */
[----:B------:R-:W-:Y:S02]  /*5d5d0*/  @!P5 IMAD.MOV.U32 R11, RZ, RZ, R31 ;  /* 0x000000ffff0bd224 */ /* 0x000fe400078e001f */
[----:B-1----:R-:W-:Y:S01]  /*5d5e0*/  F2FP.SATFINITE.E4M3.F32.PACK_AB_MERGE_C R21, RZ, R9, RZ ;  /* 0x00000009ff15723e */ /* 0x002fe200048070ff */
        /* <DEDUP_REMOVED lines=16> */
[----:B---3--:R-:W-:Y:S01]  /*5d6f0*/  FMUL R9, R99, UR47 ;  /* 0x0000002f63097c20 */ /* 0x008fe20008400000 */
[----:B------:R-:W-:Y:S01]  /*5d700*/  BSSY B1, `(.L_x_100) ;  /* 0x0000013000017945 */ /* 0x000fe20003800000 */
[C---:B------:R-:W-:Y:S02]  /*5d710*/  LOP3.LUT P2, RZ, R3.reuse, 0x1000000, RZ, 0xc0, !PT ;  /* 0x0100000003ff7812 */ /* 0x040fe4000784c0ff */
[C---:B------:R-:W-:Y:S02]  /*5d720*/  LOP3.LUT P1, RZ, R3.reuse, 0x400000, RZ, 0xc0, !PT ;  /* 0x0040000003ff7812 */ /* 0x040fe4000782c0ff */
[----:B------:R-:W-:Y:S02]  /*5d730*/  LOP3.LUT P0, RZ, R3, 0x200000, RZ, 0xc0, !PT ;  /* 0x0020000003ff7812 */ /* 0x000fe4000780c0ff */
[----:B------:R-:W-:Y:S01]  /*5d740*/  F2FP.SATFINITE.E4M3.F32.PACK_AB_MERGE_C R9, RZ, R9, RZ ;  /* 0x00000009ff09723e */ /* 0x000fe200048070ff */
[----:B--2---:R-:W-:-:S05]  /*5d750*/  FMUL R12, R98, UR47 ;  /* 0x0000002f620c7c20 */ /* 0x004fca0008400000 */
        /* <DEDUP_REMOVED lines=13> */
.L_x_101:
[----:B------:R-:W-:Y:S05]  /*5d830*/  BSYNC B1 ;  /* 0x0000000000017941 */ /* 0x000fea0003800000 */
.L_x_100:
        /* <DEDUP_REMOVED lines=15> */
.L_x_103:
[----:B------:R-:W-:Y:S05]  /*5d930*/  BSYNC B1 ;  /* 0x0000000000017941 */ /* 0x000fea0003800000 */
.L_x_102:
[----:B------:R-:W2:Y:S04]  /*5d940*/  LDL.LU R20, [R1+0x840] ;  /* 0x0008400001147983 */ /* 0x000ea80000300800 */
[----:B------:R-:W3:Y:S04]  /*5d950*/  LDL.LU R17, [R1+0x844] ;  /* 0x0008440001117983 */ /* 0x000ee80000300800 */
[----:B------:R-:W4:Y:S04]  /*5d960*/  LDL.LU R19, [R1+0x848] ;  /* 0x0008480001137983 */ /* 0x000f280000300800 */
[----:B------:R-:W5:Y:S01]  /*5d970*/  LDL.LU R18, [R1+0x84c] ;  /* 0x00084c0001127983 */ /* 0x000f620000300800 */
[----:B------:R-:W-:Y:S01]  /*5d980*/  ISETP.LT.OR P6, PT, R30, 0x89, !P4 ;  /* 0x000000891e00780c */ /* 0x000fe200067c1670 */
[----:B------:R-:W-:Y:S01]  /*5d990*/  BSSY B1, `(.L_x_104) ;  /* 0x000002a000017945 */ /* 0x000fe20003800000 */
[----:B------:R-:W-:-:S11]  /*5d9a0*/  P2R R16, PR, RZ, 0x1 ;  /* 0x00000001ff107803 */ /* 0x000fd60000000000 */
        /* <DEDUP_REMOVED lines=40> */
.L_x_105:
[----:B------:R-:W-:Y:S05]  /*5dc30*/  BSYNC B1 ;  /* 0x0000000000017941 */ /* 0x000fea0003800000 */
.L_x_104:
        /* <DEDUP_REMOVED lines=15> */
.L_x_107:
[----:B------:R-:W-:Y:S05]  /*5dd30*/  BSYNC B1 ;  /* 0x0000000000017941 */ /* 0x000fea0003800000 */
.L_x_106:
        /* <DEDUP_REMOVED lines=47> */
.L_x_109:
[----:B------:R-:W-:Y:S05]  /*5e030*/  BSYNC B1 ;  /* 0x0000000000017941 */ /* 0x000fea0003800000 */
.L_x_108:
        /* <DEDUP_REMOVED lines=15> */
.L_x_111:
[----:B------:R-:W-:Y:S05]  /*5e130*/  BSYNC B1 ;  /* 0x0000000000017941 */ /* 0x000fea0003800000 */
.L_x_110:
        /* <DEDUP_REMOVED lines=47> */
.L_x_113:
[----:B------:R-:W-:Y:S05]  /*5e430*/  BSYNC B1 ;  /* 0x0000000000017941 */ /* 0x000fea0003800000 */
.L_x_112:
        /* <DEDUP_REMOVED lines=15> */
.L_x_115:
[----:B------:R-:W-:Y:S05]  /*5e530*/  BSYNC B1 ;  /* 0x0000000000017941 */ /* 0x000fea0003800000 */
.L_x_114:
[----:B------:R-:W-:Y:S01]  /*5e540*/  P2R R105, PR, RZ, 0x10 ;  /* 0x00000010ff697803 */ /* 0x000fe20000000000 */
[----:B------:R-:W2:Y:S01]  /*5e550*/  LDL.LU R106, [R1+0x870] ;  /* 0x00087000016a7983 */ /* 0x000ea20000300800 */
[----:B------:R-:W-:Y:S02]  /*5e560*/  LOP3.LUT P4, RZ, R0, 0x8000, RZ, 0xc0, !PT ;  /* 0x0000800000ff7812 */ /* 0x000fe4000788c0ff */
[----:B0-----:R-:W-:Y:S01]  /*5e570*/  P2R R9, PR, RZ, 0x8 ;  /* 0x00000008ff097803 */ /* 0x001fe20000000000 */
[----:B------:R-:W3:Y:S01]  /*5e580*/  LDL.LU R107, [R1+0x874] ;  /* 0x00087400016b7983 */ /* 0x000ee20000300800 */
[----:B------:R-:W-:Y:S02]  /*5e590*/  ISETP.LT.OR P3, PT, R30, 0xa1, !P4 ;  /* 0x000000a11e00780c */ /* 0x000fe40006761670 */
[----:B------:R-:W-:Y:S02]  /*5e5a0*/  LOP3.LUT R2, R2, 0xfffffbff, RZ, 0xc0, !PT ;  /* 0xfffffbff02027812 */ /* 0x000fe400078ec0ff */
[----:B------:R-:W-:Y:S01]  /*5e5b0*/  P2R R104, PR, RZ, 0x1 ;  /* 0x00000001ff687803 */ /* 0x000fe20000000000 */
[----:B------:R-:W-:Y:S01]  /*5e5c0*/  IMAD.U32 R77, RZ, RZ, UR8 ;  /* 0x00000008ff4d7e24 */ /* 0x000fe2000f8e00ff */
[----:B------:R-:W-:Y:S01]  /*5e5d0*/  LOP3.LUT R0, R0, 0x7fffffff, RZ, 0xc0, !PT ;  /* 0x7fffffff00007812 */ /* 0x000fe200078ec0ff */
[----:B------:R-:W4:Y:S04]  /*5e5e0*/  LDL.LU R112, [R1+0x878] ;  /* 0x0008780001707983 */ /* 0x000f280000300800 */
[----:B------:R-:W5:Y:S02]  /*5e5f0*/  LDL.LU R111, [R1+0x87c] ;  /* 0x00087c00016f7983 */ /* 0x000f640000300800 */
[----:B-1----:R-:W0:Y:S01]  /*5e600*/  @!P3 LDC.64 R10, c[0x0][0x5c0] ;  /* 0x00017000ff0abb82 */ /* 0x002e220000000a00 */
[----:B------:R-:W-:Y:S01]  /*5e610*/  @P3 LOP3.LUT R2, R2, 0x400, RZ, 0xfc, !PT ;  /* 0x0000040002023812 */ /* 0x000fe200078efcff */
[----:B------:R-:W5:Y:S01]  /*5e620*/  LDL.LU R108, [R1+0x880] ;  /* 0x00088000016c7983 */ /* 0x000f620000300800 */
[----:B------:R-:W-:Y:S01]  /*5e630*/  IMAD.U32 R73, RZ, RZ, UR8 ;  /* 0x00000008ff497e24 */ /* 0x000fe2000f8e00ff */
[----:B------:R-:W-:Y:S01]  /*5e640*/  P2R R103, PR, RZ, 0x2 ;  /* 0x00000002ff677803 */ /* 0x000fe20000000000 */
[----:B------:R-:W-:Y:S01]  /*5e650*/  IMAD.U32 R69, RZ, RZ, UR8 ;  /* 0x00000008ff457e24 */ /* 0x000fe2000f8e00ff */
[----:B------:R-:W-:Y:S01]  /*5e660*/  LOP3.LUT R2, R2, 0xffffffbf, RZ, 0xc0, !PT ;  /* 0xffffffbf02027812 */ /* 0x000fe200078ec0ff */
[----:B------:R-:W-:Y:S01]  /*5e670*/  IMAD.U32 R66, RZ, RZ, UR7 ;  /* 0x00000007ff427e24 */ /* 0x000fe2000f8e00ff */
[----:B------:R-:W5:Y:S01]  /*5e680*/  LDL.LU R115, [R1+0x884] ;  /* 0x0008840001737983 */ /* 0x000f620000300800 */
[----:B------:R-:W-:Y:S01]  /*5e690*/  IMAD.U32 R70, RZ, RZ, UR7 ;  /* 0x00000007ff467e24 */ /* 0x000fe2000f8e00ff */
[----:B------:R-:W-:Y:S01]  /*5e6a0*/  P2R R101, PR, RZ, 0x4 ;  /* 0x00000004ff657803 */ /* 0x000fe20000000000 */
[----:B------:R-:W-:Y:S01]  /*5e6b0*/  IMAD.U32 R74, RZ, RZ, UR7 ;  /* 0x00000007ff4a7e24 */ /* 0x000fe2000f8e00ff */
[----:B------:R-:W5:Y:S01]  /*5e6c0*/  LDL.LU R110, [R1+0x888] ;  /* 0x00088800016e7983 */ /* 0x000f620000300800 */
[----:B------:R-:W-:-:S02]  /*5e6d0*/  IMAD.U32 R81, RZ, RZ, UR8 ;  /* 0x00000008ff517e24 */ /* 0x000fc4000f8e00ff */
[----:B------:R-:W-:Y:S01]  /*5e6e0*/  IMAD.U32 R98, RZ, RZ, UR7 ;  /* 0x00000007ff627e24 */ /* 0x000fe2000f8e00ff */
[----:B------:R-:W5:Y:S01]  /*5e6f0*/  LDL.LU R114, [R1+0x88c] ;  /* 0x00088c0001727983 */ /* 0x000f620000300800 */
[----:B------:R-:W-:Y:S02]  /*5e700*/  IMAD.U32 R97, RZ, RZ, UR8 ;  /* 0x00000008ff617e24 */ /* 0x000fe4000f8e00ff */
[----:B------:R-:W-:Y:S01]  /*5e710*/  IMAD.U32 R100, RZ, RZ, UR7 ;  /* 0x00000007ff647e24 */ /* 0x000fe2000f8e00ff */
[----:B------:R-:W5:Y:S01]  /*5e720*/  LDL.LU R113, [R1+0x890] ;  /* 0x0008900001717983 */ /* 0x000f620000300800 */
[----:B------:R-:W-:Y:S02]  /*5e730*/  IMAD.U32 R85, RZ, RZ, UR8 ;  /* 0x00000008ff557e24 */ /* 0x000fe4000f8e00ff */
[----:B------:R-:W-:Y:S01]  /*5e740*/  IMAD.U32 R84, RZ, RZ, UR7 ;  /* 0x00000007ff547e24 */ /* 0x000fe2000f8e00ff */
[----:B0-----:R-:W-:Y:S01]  /*5e750*/  @!P3 IADD3 R18, P5, P6, R26, UR8, R10 ;  /* 0x000000081a12bc10 */ /* 0x001fe2000febe00a */
[----:B------:R-:W-:-:S02]  /*5e760*/  IMAD.U32 R83, RZ, RZ, UR8 ;  /* 0x00000008ff537e24 */ /* 0x000fc4000f8e00ff */
[----:B------:R-:W-:Y:S01]  /*5e770*/  IMAD.U32 R82, RZ, RZ, UR7 ;  /* 0x00000007ff527e24 */ /* 0x000fe2000f8e00ff */
        /* <DEDUP_REMOVED lines=38> */
[----:B0-----:R-:W-:Y:S01]  /*5e9e0*/  @!P3 IADD3 R52, P5, P6, R26, UR8, R10 ;  /* 0x000000081a34bc10 */ /* 0x001fe2000febe00a */
[----:B--2---:R-:W-:-:S03]  /*5e9f0*/  FMUL R106, R106, UR47 ;  /* 0x0000002f6a6a7c20 */ /* 0x004fc60008400000 */
[----:B------:R-:W-:Y:S02]  /*5ea00*/  @!P3 IADD3.X R53, R31, UR7, R11, P5, P6 ;  /* 0x000000071f35bc10 */ /* 0x000fe4000afec40b */
[----:B------:R-:W0:Y:S01]  /*5ea10*/  @!P4 LDC.64 R10, c[0x0][0x5c0] ;  /* 0x00017000ff0acb82 */ /* 0x000e220000000a00 */
[----:B------:R-:W-:Y:S01]  /*5ea20*/  ISETP.NE.AND P3, PT, R9, RZ, PT ;  /* 0x000000ff0900720c */ /* 0x000fe20003f65270 */
[----:B------:R-:W-:Y:S01]  /*5ea30*/  IMAD.U32 R9, RZ, RZ, UR8 ;  /* 0x00000008ff097e24 */ /* 0x000fe2000f8e00ff */
[----:B------:R-:W-:Y:S01]  /*5ea40*/  F2FP.SATFINITE.E4M3.F32.PACK_AB_MERGE_C R106, RZ, R106, RZ ;  /* 0x0000006aff6a723e */ /* 0x000fe200048070ff */
[----:B---3--:R-:W-:Y:S01]  /*5ea50*/  FMUL R107, R107, UR47 ;  /* 0x0000002f6b6b7c20 */ /* 0x008fe20008400000 */
[----:B------:R-:W-:Y:S02]  /*5ea60*/  P2R R80, PR, RZ, 0x8 ;  /* 0x00000008ff507803 */ /* 0x000fe40000000000 */
        /* <DEDUP_REMOVED lines=53> */
[----:B------:R-:W-:-:S04]  /*5edc0*/  ISETP.LT.OR P4, PT, R30, 0xb1, !P3 ;  /* 0x000000b11e00780c */ /* 0x000fc80005f81670 */
        /* <DEDUP_REMOVED lines=40> */
[----:B------:R-:W-:-:S04]  /*5f050*/  ISETP.LT.OR P1, PT, R30, 0xb9, !P3 ;  /* 0x000000b91e00780c */ /* 0x000fc80005f21670 */
[----:B------:R-:W-:-:S07]  /*5f060*/  P2R R88, PR, RZ, 0x2 ;  /* 0x00000002ff587803 */ /* 0x000fce0000000000 */
[----:B------:R-:W0:Y:S01]  /*5f070*/  @!P0 LDC.64 R10, c[0x0][0x5c0] ;  /* 0x00017000ff0a8b82 */ /* 0x000e220000000a00 */
[----:B------:R-:W-:-:S04]  /*5f080*/  @P0 LOP3.LUT R0, R0, 0x80000, RZ, 0xfc, !PT ;  /* 0x0008000000000812 */ /* 0x000fc800078efcff */
[----:B------:R-:W-:Y:S02]  /*5f090*/  LOP3.LUT R0, R0, 0xffffbfff, RZ, 0xc0, !PT ;  /* 0xffffbfff00007812 */ /* 0x000fe400078ec0ff */
[----:B0-----:R-:W-:Y:S01]  /*5f0a0*/  @!P0 IADD3 R12, P5, P6, R26, UR11, R10 ;  /* 0x0000000b1a0c8c10 */ /* 0x001fe2000febe00a */
[----:B------:R-:W-:-:S03]  /*5f0b0*/  IMAD.U32 R10, RZ, RZ, UR7 ;  /* 0x00000007ff0a7e24 */ /* 0x000fc6000f8e00ff */
[----:B------:R-:W-:Y:S01]  /*5f0c0*/  @!P0 IADD3.X R13, R31, UR10, R11, P5, P6 ;  /* 0x0000000a1f0d8c10 */ /* 0x000fe2000afec40b */
[----:B------:R-:W-:Y:S01]  /*5f0d0*/  IMAD.U32 R11, RZ, RZ, UR8 ;  /* 0x00000008ff0b7e24 */ /* 0x000fe2000f8e00ff */
        /* <DEDUP_REMOVED lines=55> */
[----:B------:R-:W-:Y:S01]  /*5f450*/  ISETP.LT.OR P5, PT, R30, 0xb2, !P3 ;  /* 0x000000b21e00780c */ /* 0x000fe20005fa1670 */
[----:B----4-:R-:W-:Y:S02]  /*5f460*/  FMUL R107, R112, UR47 ;  /* 0x0000002f706b7c20 */ /* 0x010fe40008400000 */
[----:B------:R-:W2:Y:S01]  /*5f470*/  LDL.LU R112, [R1+0x894] ;  /* 0x0008940001707983 */ /* 0x000ea20000300800 */
[----:B------:R-:W-:-:S09]  /*5f480*/  P2R R99, PR, RZ, 0x20 ;  /* 0x00000020ff637803 */ /* 0x000fd20000000000 */
[----:B------:R-:W-:-:S04]  /*5f490*/  @!P5 IADD3 R92, P0, P6, R11, UR11, R26 ;  /* 0x0000000b0b5cdc10 */ /* 0x000fc8000fe1e01a */
[--C-:B------:R-:W-:Y:S02]  /*5f4a0*/  @!P5 IADD3.X R89, R10, UR10, R31.reuse, P0, P6 ;  /* 0x0000000a0a59dc10 */ /* 0x100fe400087ec41f */
[----:B------:R-:W-:Y:S02]  /*5f4b0*/  @!P1 IADD3 R85, P0, P6, R85, UR11, R26 ;  /* 0x0000000b55559c10 */ /* 0x000fe4000fe1e01a */
[----:B------:R-:W-:Y:S02]  /*5f4c0*/  LOP3.LUT P5, RZ, R2, 0x400, RZ, 0xc0, !PT ;  /* 0x0000040002ff7812 */ /* 0x000fe400078ac0ff */
[----:B------:R-:W-:Y:S02]  /*5f4d0*/  @!P1 IADD3.X R84, R84, UR10, R31, P0, P6 ;  /* 0x0000000a54549c10 */ /* 0x000fe400087ec41f */
[----:B------:R-:W-:-:S04]  /*5f4e0*/  ISETP.LT.OR P0, PT, R30, 0xba, !P3 ;  /* 0x000000ba1e00780c */ /* 0x000fc80005f01670 */
[----:B------:R-:W-:-:S09]  /*5f4f0*/  P2R R76, PR, RZ, 0x1 ;  /* 0x00000001ff4c7803 */ /* 0x000fd20000000000 */
[----:B------:R-:W-:-:S04]  /*5f500*/  @!P0 IADD3 R83, P4, P6, R83, UR11, R26 ;  /* 0x0000000b53538c10 */ /* 0x000fc8000fe9e01a */
[----:B------:R-:W-:Y:S02]  /*5f510*/  @!P0 IADD3.X R82, R82, UR10, R31, P4, P6 ;  /* 0x0000000a52528c10 */ /* 0x000fe4000a7ec41f */
[----:B------:R-:W-:-:S04]  /*5f520*/  LOP3.LUT P0, RZ, R0, 0x10000, RZ, 0xc0, !PT ;  /* 0x0001000000ff7812 */ /* 0x000fc8000780c0ff */
[----:B------:R-:W-:-:S13]  /*5f530*/  ISETP.LT.OR P6, PT, R30, 0xa1, !P0 ;  /* 0x000000a11e00780c */ /* 0x000fda00047c1670 */
[----:B------:R-:W0:Y:S02]  /*5f540*/  @!P6 LDC.64 R10, c[0x0][0x5c0] ;  /* 0x00017000ff0aeb82 */ /* 0x000e240000000a00 */
[----:B0-----:R-:W-:-:S05]  /*5f550*/  @!P6 IADD3 R10, P1, R26, R10, RZ ;  /* 0x0000000a1a0ae210 */ /* 0x001fca0007f3e0ff */
[----:B------:R-:W-:Y:S01]  /*5f560*/  @!P6 IMAD.X R11, R31, 0x1, R11, P1 ;  /* 0x000000011f0be824 */ /* 0x000fe200008e060b */
[----:B------:R-:W-:Y:S02]  /*5f570*/  F2FP.SATFINITE.E4M3.F32.PACK_AB_MERGE_C R107, RZ, R107, RZ ;  /* 0x0000006bff6b723e */ /* 0x000fe400048070ff */
[----:B------:R-:W-:Y:S02]  /*5f580*/  LOP3.LUT P1, RZ, R2, 0x200, RZ, 0xc0, !PT ;  /* 0x0000020002ff7812 */ /* 0x000fe4000782c0ff */
[----:B------:R5:W-:Y:S02]  /*5f590*/  @!P6 STG.E.U8 desc[UR54][R10.64+0xa0], R106 ;  /* 0x0000a06a0a00e986 */ /* 0x000be4000c101136 */
[----:B-----5:R-:W-:-:S05]  /*5f5a0*/  FMUL R106, R111, UR47 ;  /* 0x0000002f6f6a7c20 */ /* 0x020fca0008400000 */
[----:B------:R-:W-:Y:S01]  /*5f5b0*/  F2FP.SATFINITE.E4M3.F32.PACK_AB_MERGE_C R111, RZ, R106, RZ ;  /* 0x0000006aff6f723e */ /* 0x000fe200048070ff */
[----:B------:R-:W-:Y:S02]  /*5f5c0*/  FMUL R106, R108, UR47 ;  /* 0x0000002f6c6a7c20 */ /* 0x000fe40008400000 */
[----:B------:R-:W3:Y:S01]  /*5f5d0*/  LDL.LU R108, [R1+0x898] ;  /* 0x00089800016c7983 */ /* 0x000ee20000300800 */
[----:B------:R-:W-:-:S13]  /*5f5e0*/  ISETP.LT.OR P6, PT, R30, 0xa2, !P0 ;  /* 0x000000a21e00780c */ /* 0x000fda00047c1670 */
[----:B------:R-:W0:Y:S02]  /*5f5f0*/  @!P6 LDC.64 R10, c[0x0][0x5c0] ;  /* 0x00017000ff0aeb82 */ /* 0x000e240000000a00 */
[----:B0-----:R-:W-:-:S05]  /*5f600*/  @!P6 IADD3 R10, P3, R26, R10, RZ ;  /* 0x0000000a1a0ae210 */ /* 0x001fca0007f7e0ff */
[----:B------:R-:W-:-:S05]  /*5f610*/  @!P6 IMAD.X R11, R31, 0x1, R11, P3 ;  /* 0x000000011f0be824 */ /* 0x000fca00018e060b */
[----:B------:R0:W-:Y:S01]  /*5f620*/  @!P6 STG.E.U8 desc[UR54][R10.64+0xa1], R109 ;  /* 0x0000a16d0a00e986 */ /* 0x0001e2000c101136 */
[----:B------:R-:W-:-:S13]  /*5f630*/  ISETP.LT.OR P6, PT, R30, 0xa9, !P0 ;  /* 0x000000a91e00780c */ /* 0x000fda00047c1670 */
[----:B0-----:R-:W0:Y:S01]  /*5f640*/  @!P6 LDC.64 R10, c[0x0][0x5c0] ;  /* 0x00017000ff0aeb82 */ /* 0x001e220000000a00 */
[----:B------:R-:W-:Y:S04]  /*5f650*/  @!P5 STG.E.U8 desc[UR54][R18.64+0xa0], R107 ;  /* 0x0000a06b1200d986 */ /* 0x000fe8000c101136 */
[----:B------:R1:W-:Y:S01]  /*5f660*/  @!P2 STG.E.U8 desc[UR54][R16.64+0xa1], R111 ;  /* 0x0000a16f1000a986 */ /* 0x0003e2000c101136 */
[----:B------:R-:W-:Y:S02]  /*5f670*/  F2FP.SATFINITE.E4M3.F32.PACK_AB_MERGE_C R109, RZ, R106, RZ ;  /* 0x0000006aff6d723e */ /* 0x000fe400048070ff */
[----:B0-----:R-:W-:-:S05]  /*5f680*/  @!P6 IADD3 R10, P2, R26, R10, RZ ;  /* 0x0000000a1a0ae210 */ /* 0x001fca0007f5e0ff */
[----:B------:R-:W-:Y:S02]  /*5f690*/  @!P6 IMAD.X R11, R31, 0x1, R11, P2 ;  /* 0x000000011f0be824 */ /* 0x000fe400010e060b */
[----:B-1----:R-:W-:-:S03]  /*5f6a0*/  FMUL R16, R115, UR47 ;  /* 0x0000002f73107c20 */ /* 0x002fc60008400000 */
[----:B------:R0:W-:Y:S01]  /*5f6b0*/  @!P6 STG.E.U8 desc[UR54][R10.64+0xa8], R109 ;  /* 0x0000a86d0a00e986 */ /* 0x0001e2000c101136 */
[----:B------:R-:W-:Y:S02]  /*5f6c0*/  ISETP.LT.OR P6, PT, R30, 0xaa, !P0 ;  /* 0x000000aa1e00780c */ /* 0x000fe400047c1670 */
[----:B------:R-:W-:Y:S01]  /*5f6d0*/  F2FP.SATFINITE.E4M3.F32.PACK_AB_MERGE_C R17, RZ, R16, RZ ;  /* 0x00000010ff11723e */ /* 0x000fe200048070ff */
[----:B------:R-:W-:Y:S02]  /*5f6e0*/  FMUL R16, R110, UR47 ;  /* 0x0000002f6e107c20 */ /* 0x000fe40008400000 */
[----:B------:R-:W4:Y:S08]  /*5f6f0*/  LDL.LU R110, [R1+0x89c] ;  /* 0x00089c00016e7983 */ /* 0x000f300000300800 */
[----:B0-----:R-:W0:Y:S01]  /*5f700*/  @!P6 LDC.64 R10, c[0x0][0x5c0] ;  /* 0x00017000ff0aeb82 */ /* 0x001e220000000a00 */
[----:B------:R-:W-:Y:S01]  /*5f710*/  F2FP.SATFINITE.E4M3.F32.PACK_AB_MERGE_C R19, RZ, R16, RZ ;  /* 0x00000010ff13723e */ /* 0x000fe200048070ff */
[----:B------:R-:W-:-:S02]  /*5f720*/  FMUL R16, R114, UR47 ;  /* 0x0000002f72107c20 */ /* 0x000fc40008400000 */
[----:B------:R-:W5:Y:S03]  /*5f730*/  LDL.LU R114, [R1+0x8a0] ;  /* 0x0008a00001727983 */ /* 0x000f660000300800 */
[----:B------:R-:W-:Y:S01]  /*5f740*/  F2FP.SATFINITE.E4M3.F32.PACK_AB_MERGE_C R107, RZ, R16, RZ ;  /* 0x00000010ff6b723e */ /* 0x000fe200048070ff */
[----:B------:R-:W-:Y:S01]  /*5f750*/  FMUL R16, R113, UR47 ;  /* 0x0000002f71107c20 */ /* 0x000fe20008400000 */
[----:B------:R-:W5:Y:S04]  /*5f760*/  LDL.LU R115, [R1+0x8a4] ;  /* 0x0008a40001737983 */ /* 0x000f680000300800 */
[----:B------:R-:W5:Y:S01]  /*5f770*/  LDL.LU R113, [R1+0x8a8] ;  /* 0x0008a80001717983 */ /* 0x000f620000300800 */
[----:B0-----:R-:W-:-:S05]  /*5f780*/  @!P6 IADD3 R10, P2, R26, R10, RZ ;  /* 0x0000000a1a0ae210 */ /* 0x001fca0007f5e0ff */
[----:B------:R-:W-:-:S05]  /*5f790*/  @!P6 IMAD.X R11, R31, 0x1, R11, P2 ;  /* 0x000000011f0be824 */ /* 0x000fca00010e060b */
[----:B------:R0:W-:Y:S04]  /*5f7a0*/  @!P6 STG.E.U8 desc[UR54][R10.64+0xa9], R17 ;  /* 0x0000a9110a00e986 */ /* 0x0001e8000c101136 */
[----:B------:R1:W-:Y:S01]  /*5f7b0*/  @!P1 STG.E.U8 desc[UR54][R28.64+0xa8], R19 ;  /* 0x0000a8131c009986 */ /* 0x0003e2000c101136 */
[----:B0-----:R-:W-:Y:S01]  /*5f7c0*/  F2FP.SATFINITE.E4M3.F32.PACK_AB_MERGE_C R17, RZ, R16, RZ ;  /* 0x00000010ff11723e */ /* 0x001fe200048070ff */
[----:B--2---:R-:W-:-:S05]  /*5f7d0*/  FMUL R16, R112, UR47 ;  /* 0x0000002f70107c20 */ /* 0x004fca0008400000 */
[----:B-1----:R-:W-:Y:S01]  /*5f7e0*/  F2FP.SATFINITE.E4M3.F32.PACK_AB_MERGE_C R19, RZ, R16, RZ ;  /* 0x00000010ff13723e */ /* 0x002fe200048070ff */
[----:B---3--:R-:W-:Y:S02]  /*5f7f0*/  FMUL R16, R108, UR47 ;  /* 0x0000002f6c107c20 */ /* 0x008fe40008400000 */
[----:B------:R-:W2:Y:S01]  /*5f800*/  LDL.LU R108, [R1+0x8ac] ;  /* 0x0008ac00016c7983 */ /* 0x000ea20000300800 */
[----:B------:R-:W-:Y:S02]  /*5f810*/  ISETP.LT.OR P6, PT, R30, 0xb1, !P0 ;  /* 0x000000b11e00780c */ /* 0x000fe400047c1670 */
[----:B------:R-:W-:Y:S01]  /*5f820*/  LOP3.LUT P4, RZ, R2, 0x20, RZ, 0xc0, !PT ;  /* 0x0000002002ff7812 */ /* 0x000fe2000788c0ff */
[----:B------:R-:W3:Y:S10]  /*5f830*/  LDL.LU R112, [R1+0x8b0] ;  /* 0x0008b00001707983 */ /* 0x000ef40000300800 */
[----:B------:R-:W0:Y:S02]  /*5f840*/  @!P6 LDC.64 R10, c[0x0][0x5c0] ;  /* 0x00017000ff0aeb82 */ /* 0x000e240000000a00 */
[----:B------:R1:W-:Y:S01]  /*5f850*/  @!P4 STG.E.U8 desc[UR54][R22.64+0xa9], R107 ;  /* 0x0000a96b1600c986 */ /* 0x0003e2000c101136 */
[----:B0-----:R-:W-:-:S05]  /*5f860*/  @!P6 IADD3 R10, P1, R26, R10, RZ ;  /* 0x0000000a1a0ae210 */ /* 0x001fca0007f3e0ff */
[----:B------:R-:W-:-:S05]  /*5f870*/  @!P6 IMAD.X R11, R31, 0x1, R11, P1 ;  /* 0x000000011f0be824 */ /* 0x000fca00008e060b */
[----:B------:R0:W-:Y:S01]  /*5f880*/  @!P6 STG.E.U8 desc[UR54][R10.64+0xb0], R17 ;  /* 0x0000b0110a00e986 */ /* 0x0001e2000c101136 */
[----:B------:R-:W-:Y:S02]  /*5f890*/  ISETP.LT.OR P6, PT, R30, 0xb2, !P0 ;  /* 0x000000b21e00780c */ /* 0x000fe400047c1670 */
[----:B-1----:R-:W-:-:S11]  /*5f8a0*/  F2FP.SATFINITE.E4M3.F32.PACK_AB_MERGE_C R23, RZ, R16, RZ ;  /* 0x00000010ff17723e */ /* 0x002fd600048070ff */
[----:B0-----:R-:W0:Y:S01]  /*5f8b0*/  @!P6 LDC.64 R10, c[0x0][0x5c0] ;  /* 0x00017000ff0aeb82 */ /* 0x001e220000000a00 */
[C---:B------:R-:W-:Y:S02]  /*5f8c0*/  LOP3.LUT P5, RZ, R2.reuse, 0x100, RZ, 0xc0, !PT ;  /* 0x0000010002ff7812 */ /* 0x040fe400078ac0ff */
[----:B------:R-:W-:Y:S01]  /*5f8d0*/  LOP3.LUT P2, RZ, R2, 0x10, RZ, 0xc0, !PT ;  /* 0x0000001002ff7812 */ /* 0x000fe2000784c0ff */
[----:B----4-:R-:W-:Y:S02]  /*5f8e0*/  FMUL R16, R110, UR47 ;  /* 0x0000002f6e107c20 */ /* 0x010fe40008400000 */
[----:B------:R-:W4:Y:S01]  /*5f8f0*/  LDL.LU R110, [R1+0x8b4] ;  /* 0x0008b400016e7983 */ /* 0x000f220000300800 */
[----:B0-----:R-:W-:Y:S02]  /*5f900*/  @!P6 IADD3 R10, P1, R26, R10, RZ ;  /* 0x0000000a1a0ae210 */ /* 0x001fe40007f3e0ff */
[----:B------:R-:W-:-:S03]  /*5f910*/  F2FP.SATFINITE.E4M3.F32.PACK_AB_MERGE_C R17, RZ, R16, RZ ;  /* 0x00000010ff11723e */ /* 0x000fc600048070ff */
[----:B------:R-:W-:Y:S02]  /*5f920*/  @!P6 IMAD.X R11, R31, 0x1, R11, P1 ;  /* 0x000000011f0be824 */ /* 0x000fe400008e060b */
[----:B-----5:R-:W-:-:S03]  /*5f930*/  FMUL R16, R114, UR47 ;  /* 0x0000002f72107c20 */ /* 0x020fc60008400000 */
[----:B------:R0:W-:Y:S04]  /*5f940*/  @!P6 STG.E.U8 desc[UR54][R10.64+0xb1], R19 ;  /* 0x0000b1130a00e986 */ /* 0x0001e8000c101136 */
[----:B------:R-:W5:Y:S04]  /*5f950*/  LDL.LU R114, [R1+0x8b8] ;  /* 0x0008b80001727983 */ /* 0x000f680000300800 */
[----:B------:R-:W-:Y:S01]  /*5f960*/  @!P5 STG.E.U8 desc[UR54][R40.64+0xb0], R23 ;  /* 0x0000b0172800d986 */ /* 0x000fe2000c101136 */
[----:B0-----:R-:W-:Y:S01]  /*5f970*/  F2FP.SATFINITE.E4M3.F32.PACK_AB_MERGE_C R19, RZ, R16, RZ ;  /* 0x00000010ff13723e */ /* 0x001fe200048070ff */
[----:B------:R-:W-:-:S02]  /*5f980*/  FMUL R16, R115, UR47 ;  /* 0x0000002f73107c20 */ /* 0x000fc40008400000 */
[----:B------:R0:W-:Y:S03]  /*5f990*/  @!P2 STG.E.U8 desc[UR54][R34.64+0xb1], R17 ;  /* 0x0000b1112200a986 */ /* 0x0001e6000c101136 */
[----:B0-----:R-:W-:Y:S01]  /*5f9a0*/  F2FP.SATFINITE.E4M3.F32.PACK_AB_MERGE_C R17, RZ, R16, RZ ;  /* 0x00000010ff11723e */ /* 0x001fe200048070ff */
[----:B------:R-:W-:Y:S02]  /*5f9b0*/  FMUL R16, R113, UR47 ;  /* 0x0000002f71107c20 */ /* 0x000fe40008400000 */
[----:B------:R-:W5:Y:S03]  /*5f9c0*/  LDL.LU R113, [R1+0x8bc] ;  /* 0x0008bc0001717983 */ /* 0x000f660000300800 */
[----:B------:R-:W-:Y:S01]  /*5f9d0*/  F2FP.SATFINITE.E4M3.F32.PACK_AB_MERGE_C R23, RZ, R16, RZ ;  /* 0x00000010ff17723e */ /* 0x000fe200048070ff */
[----:B--2---:R-:W-:-:S02]  /*5f9e0*/  FMUL R16, R108, UR47 ;  /* 0x0000002f6c107c20 */ /* 0x004fc40008400000 */
[----:B------:R-:W2:Y:S01]  /*5f9f0*/  LDL.LU R108, [R1+0x8c0] ;  /* 0x0008c000016c7983 */ /* 0x000ea20000300800 */
[----:B------:R-:W-:-:S13]  /*5fa00*/  ISETP.LT.OR P6, PT, R30, 0xb9, !P0 ;  /* 0x000000b91e00780c */ /* 0x000fda00047c1670 */
[----:B------:R-:W0:Y:S01]  /*5fa10*/  @!P6 LDC.64 R10, c[0x0][0x5c0] ;  /* 0x00017000ff0aeb82 */ /* 0x000e220000000a00 */
[----:B------:R-:W-:-:S04]  /*5fa20*/  LOP3.LUT P3, RZ, R2, 0x80, RZ, 0xc0, !PT ;  /* 0x0000008002ff7812 */ /* 0x000fc8000786c0ff */
[----:B------:R-:W-:Y:S02]  /*5fa30*/  P2R R18, PR, RZ, 0x8 ;  /* 0x00000008ff127803 */ /* 0x000fe40000000000 */
[----:B0-----:R-:W-:-:S05]  /*5fa40*/  @!P6 IADD3 R10, P3, R26, R10, RZ ;  /* 0x0000000a1a0ae210 */ /* 0x001fca0007f7e0ff */
[----:B------:R-:W-:-:S05]  /*5fa50*/  @!P6 IMAD.X R11, R31, 0x1, R11, P3 ;  /* 0x000000011f0be824 */ /* 0x000fca00018e060b */
[----:B------:R0:W-:Y:S01]  /*5fa60*/  @!P6 STG.E.U8 desc[UR54][R10.64+0xb8], R19 ;  /* 0x0000b8130a00e986 */ /* 0x0001e2000c101136 */
[----:B------:R-:W-:Y:S02]  /*5fa70*/  ISETP.LT.OR P6, PT, R30, 0xba, !P0 ;  /* 0x000000ba1e00780c */ /* 0x000fe400047c1670 */
[----:B0-----:R-:W-:Y:S01]  /*5fa80*/  F2FP.SATFINITE.E4M3.F32.PACK_AB_MERGE_C R19, RZ, R16, RZ ;  /* 0x00000010ff13723e */ /* 0x001fe200048070ff */
[----:B---3--:R-:W-:-:S10]  /*5fa90*/  FMUL R16, R112, UR47 ;  /* 0x0000002f70107c20 */ /* 0x008fd40008400000 */
[----:B------:R-:W0:Y:S01]  /*5faa0*/  @!P6 LDC.64 R10, c[0x0][0x5c0] ;  /* 0x00017000ff0aeb82 */ /* 0x000e220000000a00 */
[----:B------:R-:W3:Y:S01]  /*5fab0*/  LDL.LU R112, [R1+0x8c4] ;  /* 0x0008c40001707983 */ /* 0x000ee20000300800 */
[----:B------:R-:W-:Y:S02]  /*5fac0*/  F2FP.SATFINITE.E4M3.F32.PACK_AB_MERGE_C R29, RZ, R16, RZ ;  /* 0x00000010ff1d723e */ /* 0x000fe400048070ff */
[----:B------:R-:W-:Y:S02]  /*5fad0*/  ISETP.NE.AND P3, PT, R18, RZ, PT ;  /* 0x000000ff1200720c */ /* 0x000fe40003f65270 */
[----:B------:R-:W-:Y:S01]  /*5fae0*/  LOP3.LUT P4, RZ, R2, 0x8, RZ, 0xc0, !PT ;  /* 0x0000000802ff7812 */ /* 0x000fe2000788c0ff */
[----:B----4-:R-:W-:Y:S02]  /*5faf0*/  FMUL R16, R110, UR47 ;  /* 0x0000002f6e107c20 */ /* 0x010fe40008400000 */
[----:B------:R-:W4:Y:S01]  /*5fb00*/  LDL.LU R110, [R1+0x8c8] ;  /* 0x0008c800016e7983 */ /* 0x000f220000300800 */
[----:B0-----:R-:W-:-:S02]  /*5fb10*/  @!P6 IADD3 R10, P0, R26, R10, RZ ;  /* 0x0000000a1a0ae210 */ /* 0x001fc40007f1e0ff */
[----:B------:R-:W-:-:S03]  /*5fb20*/  LOP3.LUT P1, RZ, R2, 0x4, RZ, 0xc0, !PT ;  /* 0x0000000402ff7812 */ /* 0x000fc6000782c0ff */
[----:B------:R-:W-:Y:S01]  /*5fb30*/  @!P6 IMAD.X R11, R31, 0x1, R11, P0 ;  /* 0x000000011f0be824 */ /* 0x000fe200000e060b */
[----:B------:R-:W-:-:S04]  /*5fb40*/  LOP3.LUT P5, RZ, R2, 0x2, RZ, 0xc0, !PT ;  /* 0x0000000202ff7812 */ /* 0x000fc800078ac0ff */
[----:B------:R0:W-:Y:S04]  /*5fb50*/  @!P6 STG.E.U8 desc[UR54][R10.64+0xb9], R17 ;  /* 0x0000b9110a00e986 */ /* 0x0001e8000c101136 */
[----:B------:R-:W-:Y:S01]  /*5fb60*/  @!P3 STG.E.U8 desc[UR54][R52.64+0xb8], R23 ;  /* 0x0000b8173400b986 */ /* 0x000fe2000c101136 */
[----:B0-----:R-:W-:Y:S01]  /*5fb70*/  F2FP.SATFINITE.E4M3.F32.PACK_AB_MERGE_C R17, RZ, R16, RZ ;  /* 0x00000010ff11723e */ /* 0x001fe200048070ff */
[----:B-----5:R-:W-:Y:S02]  /*5fb80*/  FMUL R16, R114, UR47 ;  /* 0x0000002f72107c20 */ /* 0x020fe40008400000 */
[----:B------:R-:W5:Y:S04]  /*5fb90*/  LDL.LU R114, [R1+0x8cc] ;  /* 0x0008cc0001727983 */ /* 0x000f680000300800 */
[----:B------:R0:W-:Y:S04]  /*5fba0*/  @!P4 STG.E.U8 desc[UR54][R46.64+0xb9], R19 ;  /* 0x0000b9132e00c986 */ /* 0x0001e8000c101136 */
[----:B------:R-:W-:Y:S01]  /*5fbb0*/  @!P1 STG.E.U8 desc[UR54][R38.64+0xa0], R29 ;  /* 0x0000a01d26009986 */ /* 0x000fe2000c101136 */
[----:B0-----:R-:W-:Y:S01]  /*5fbc0*/  F2FP.SATFINITE.E4M3.F32.PACK_AB_MERGE_C R19, RZ, R16, RZ ;  /* 0x00000010ff13723e */ /* 0x001fe200048070ff */
[----:B------:R-:W-:-:S02]  /*5fbd0*/  FMUL R16, R113, UR47 ;  /* 0x0000002f71107c20 */ /* 0x000fc40008400000 */
[----:B------:R-:W5:Y:S04]  /*5fbe0*/  LDL.LU R113, [R1+0x8d0] ;  /* 0x0008d00001717983 */ /* 0x000f680000300800 */
[----:B------:R0:W-:Y:S02]  /*5fbf0*/  @!P5 STG.E.U8 desc[UR54][R32.64+0xa1], R17 ;  /* 0x0000a1112000d986 */ /* 0x0001e4000c101136 */
[----:B0-----:R-:W-:Y:S01]  /*5fc00*/  F2FP.SATFINITE.E4M3.F32.PACK_AB_MERGE_C R17, RZ, R16, RZ ;  /* 0x00000010ff11723e */ /* 0x001fe200048070ff */
[----:B--2---:R-:W-:Y:S02]  /*5fc10*/  FMUL R16, R108, UR47 ;  /* 0x0000002f6c107c20 */ /* 0x004fe40008400000 */
[----:B------:R-:W2:Y:S01]  /*5fc20*/  LDL.LU R108, [R1+0x8d4] ;  /* 0x0008d400016c7983 */ /* 0x000ea20000300800 */
[----:B------:R-:W-:-:S13]  /*5fc30*/  LOP3.LUT P2, RZ, R0, 0x4000, RZ, 0xc0, !PT ;  /* 0x0000400000ff7812 */ /* 0x000fda000784c0ff */
[----:B------:R-:W0:Y:S01]  /*5fc40*/  @!P2 LDC.64 R10, c[0x0][0x5c0] ;  /* 0x00017000ff0aab82 */ /* 0x000e220000000a00 */
[----:B------:R-:W-:-:S04]  /*5fc50*/  LOP3.LUT P0, RZ, R2, 0x1, RZ, 0xc0, !PT ;  /* 0x0000000102ff7812 */ /* 0x000fc8000780c0ff */
[----:B------:R-:W-:Y:S02]  /*5fc60*/  P2R R18, PR, RZ, 0x1 ;  /* 0x00000001ff127803 */ /* 0x000fe40000000000 */
[----:B------:R-:W-:Y:S02]  /*5fc70*/  LOP3.LUT P0, RZ, R0, 0x2000, RZ, 0xc0, !PT ;  /* 0x0000200000ff7812 */ /* 0x000fe4000780c0ff */
[----:B0-----:R-:W-:-:S05]  /*5fc80*/  @!P2 IADD3 R10, P6, R77, R10, RZ ;  /* 0x0000000a4d0aa210 */ /* 0x001fca0007fde0ff */
[----:B------:R-:W-:-:S05]  /*5fc90*/  @!P2 IMAD.X R11, R75, 0x1, R11, P6 ;  /* 0x000000014b0ba824 */ /* 0x000fca00030e060b */
[----:B------:R0:W-:Y:S02]  /*5fca0*/  @!P2 STG.E.U8 desc[UR54][R10.64+0xa0], R19 ;  /* 0x0000a0130a00a986 */ /* 0x0001e4000c101136 */
[----:B0-----:R-:W0:Y:S01]  /*5fcb0*/  @!P0 LDC.64 R10, c[0x0][0x5c0] ;  /* 0x00017000ff0a8b82 */ /* 0x001e220000000a00 */
[----:B------:R-:W-:Y:S02]  /*5fcc0*/  LOP3.LUT P4, RZ, R0, 0x800, RZ, 0xc0, !PT ;  /* 0x0000080000ff7812 */ /* 0x000fe4000788c0ff */
[----:B0-----:R-:W-:-:S05]  /*5fcd0*/  @!P0 IADD3 R10, P6, R73, R10, RZ ;  /* 0x0000000a490a8210 */ /* 0x001fca0007fde0ff */
[----:B------:R-:W-:Y:S01]  /*5fce0*/  @!P0 IMAD.X R11, R71, 0x1, R11, P6 ;  /* 0x00000001470b8824 */ /* 0x000fe200030e060b */
[----:B------:R-:W-:-:S13]  /*5fcf0*/  LOP3.LUT P6, RZ, R0, 0x2000, RZ, 0xc0, !PT ;  /* 0x0000200000ff7812 */ /* 0x000fda00078cc0ff */
[----:B------:R0:W-:Y:S02]  /*5fd00*/  @!P6 STG.E.U8 desc[UR54][R10.64+0xa1], R17 ;  /* 0x0000a1110a00e986 */ /* 0x0001e4000c101136 */
[----:B0-----:R-:W0:Y:S01]  /*5fd10*/  @!P4 LDC.64 R10, c[0x0][0x5c0] ;  /* 0x00017000ff0acb82 */ /* 0x001e220000000a00 */
[----:B------:R-:W-:Y:S02]  /*5fd20*/  LOP3.LUT P1, RZ, R0, 0x40000000, RZ, 0xc0, !PT ;  /* 0x4000000000ff7812 */ /* 0x000fe4000782c0ff */
[----:B------:R-:W-:Y:S01]  /*5fd30*/  F2FP.SATFINITE.E4M3.F32.PACK_AB_MERGE_C R23, RZ, R16, RZ ;  /* 0x00000010ff17723e */ /* 0x000fe200048070ff */
[----:B---3--:R-:W-:Y:S01]  /*5fd40*/  FMUL R16, R112, UR47 ;  /* 0x0000002f70107c20 */ /* 0x008fe20008400000 */
[----:B------:R-:W-:Y:S01]  /*5fd50*/  ISETP.NE.AND P0, PT, R18, RZ, PT ;  /* 0x000000ff1200720c */ /* 0x000fe20003f05270 */
[----:B------:R-:W3:Y:S01]  /*5fd60*/  LDL.LU R112, [R1+0x8d8] ;  /* 0x0008d80001707983 */ /* 0x000ee20000300800 */
[----:B------:R-:W-:Y:S02]  /*5fd70*/  LOP3.LUT P3, RZ, R0, 0x80000000, RZ, 0xc0, !PT ;  /* 0x8000000000ff7812 */ /* 0x000fe4000786c0ff */
[----:B------:R-:W-:-:S02]  /*5fd80*/  P2R R22, PR, RZ, 0x2 ;  /* 0x00000002ff167803 */ /* 0x000fc40000000000 */
[----:B------:R-:W-:Y:S02]  /*5fd90*/  LOP3.LUT P1, RZ, R0, 0x400, RZ, 0xc0, !PT ;  /* 0x0000040000ff7812 */ /* 0x000fe4000782c0ff */
[----:B------:R-:W-:Y:S01]  /*5fda0*/  F2FP.SATFINITE.E4M3.F32.PACK_AB_MERGE_C R19, RZ, R16, RZ ;  /* 0x00000010ff13723e */ /* 0x000fe200048070ff */
[----:B----4-:R-:W-:Y:S02]  /*5fdb0*/  FMUL R16, R110, UR47 ;  /* 0x0000002f6e107c20 */ /* 0x010fe40008400000 */
[----:B------:R-:W4:Y:S03]  /*5fdc0*/  LDL.LU R110, [R1+0x8dc] ;  /* 0x0008dc00016e7983 */ /* 0x000f260000300800 */
[----:B------:R-:W-:Y:S02]  /*5fdd0*/  F2FP.SATFINITE.E4M3.F32.PACK_AB_MERGE_C R17, RZ, R16, RZ ;  /* 0x00000010ff11723e */ /* 0x000fe400048070ff */
[----:B0-----:R-:W-:Y:S01]  /*5fde0*/  @!P4 IADD3 R10, P6, R69, R10, RZ ;  /* 0x0000000a450ac210 */ /* 0x001fe20007fde0ff */
[----:B------:R-:W-:Y:S04]  /*5fdf0*/  @!P0 STG.E.U8 desc[UR54][R50.64+0xa8], R23 ;  /* 0x0000a81732008986 */ /* 0x000fe8000c101136 */
[----:B------:R-:W-:Y:S01]  /*5fe00*/  @!P4 IMAD.X R11, R67, 0x1, R11, P6 ;  /* 0x00000001430bc824 */ /* 0x000fe200030e060b */
[----:B------:R-:W-:Y:S04]  /*5fe10*/  @!P3 STG.E.U8 desc[UR54][R44.64+0xa9], R19 ;  /* 0x0000a9132c00b986 */ /* 0x000fe8000c101136 */
[----:B------:R0:W-:Y:S04]  /*5fe20*/  @!P4 STG.E.U8 desc[UR54][R10.64+0xa8], R17 ;  /* 0x0000a8110a00c986 */ /* 0x0001e8000c101136 */
[----:B------:R-:W4:Y:S01]  /*5fe30*/  LDL.LU R115, [R1+0x8e0] ;  /* 0x0008e00001737983 */ /* 0x000f220000300800 */
[----:B0-----:R-:W0:Y:S02]  /*5fe40*/  @!P1 LDC.64 R10, c[0x0][0x5c0] ;  /* 0x00017000ff0a9b82 */ /* 0x001e240000000a00 */
[----:B0-----:R-:W-:Y:S01]  /*5fe50*/  @!P1 IADD3 R10, P6, R9, R10, RZ ;  /* 0x0000000a090a9210 */ /* 0x001fe20007fde0ff */
[----:B-----5:R-:W-:-:S02]  /*5fe60*/  FMUL R9, R114, UR47 ;  /* 0x0000002f72097c20 */ /* 0x020fc40008400000 */
[----:B------:R-:W5:Y:S03]  /*5fe70*/  LDL.LU R114, [R1+0x8e4] ;  /* 0x0008e40001727983 */ /* 0x000f660000300800 */
[----:B------:R-:W-:Y:S01]  /*5fe80*/  F2FP.SATFINITE.E4M3.F32.PACK_AB_MERGE_C R19, RZ, R9, RZ ;  /* 0x00000009ff13723e */ /* 0x000fe200048070ff */
[----:B------:R-:W-:-:S05]  /*5fe90*/  FMUL R9, R113, UR47 ;  /* 0x0000002f71097c20 */ /* 0x000fca0008400000 */
[----:B------:R-:W-:Y:S01]  /*5fea0*/  F2FP.SATFINITE.E4M3.F32.PACK_AB_MERGE_C R23, RZ, R9, RZ ;  /* 0x00000009ff17723e */ /* 0x000fe200048070ff */
[----:B--2---:R-:W-:Y:S02]  /*5feb0*/  FMUL R9, R108, UR47 ;  /* 0x0000002f6c097c20 */ /* 0x004fe40008400000 */
[----:B------:R-:W2:Y:S01]  /*5fec0*/  LDL.LU R108, [R1+0x8e8] ;  /* 0x0008e800016c7983 */ /* 0x000ea20000300800 */
[----:B------:R-:W-:Y:S01]  /*5fed0*/  @!P1 IMAD.X R11, R66, 0x1, R11, P6 ;  /* 0x00000001420b9824 */ /* 0x000fe200030e060b */
[C---:B------:R-:W-:Y:S02]  /*5fee0*/  LOP3.LUT P6, RZ, R0.reuse, 0x400, RZ, 0xc0, !PT ;  /* 0x0000040000ff7812 */ /* 0x040fe400078cc0ff */
[----:B------:R-:W-:Y:S01]  /*5fef0*/  LOP3.LUT P2, RZ, R0, 0x200, RZ, 0xc0, !PT ;  /* 0x0000020000ff7812 */ /* 0x000fe2000784c0ff */
[----:B------:R-:W2:Y:S01]  /*5ff00*/  LDL.LU R113, [R1+0x8ec] ;  /* 0x0008ec0001717983 */ /* 0x000ea20000300800 */
[----:B------:R-:W-:-:S09]  /*5ff10*/  ISETP.NE.AND P1, PT, R22, RZ, PT ;  /* 0x000000ff1600720c */ /* 0x000fd20003f25270 */
[----:B------:R0:W-:Y:S01]  /*5ff20*/  @!P6 STG.E.U8 desc[UR54][R10.64+0xa9], R19 ;  /* 0x0000a9130a00e986 */ /* 0x0001e2000c101136 */
[----:B------:R-:W-:Y:S01]  /*5ff30*/  LOP3.LUT P5, RZ, R0, 0x20000000, RZ, 0xc0, !PT ;  /* 0x2000000000ff7812 */ /* 0x000fe200078ac0ff */
[----:B0-----:R-:W0:Y:S01]  /*5ff40*/  @!P2 LDC.64 R10, c[0x0][0x5c0] ;  /* 0x00017000ff0aab82 */ /* 0x001e220000000a00 */
[----:B------:R-:W-:Y:S01]  /*5ff50*/  F2FP.SATFINITE.E4M3.F32.PACK_AB_MERGE_C R17, RZ, R9, RZ ;  /* 0x00000009ff11723e */ /* 0x000fe200048070ff */
[----:B------:R-:W-:Y:S10]  /*5ff60*/  @!P1 STG.E.U8 desc[UR54][R56.64+0xb0], R23 ;  /* 0x0000b01738009986 */ /* 0x000ff4000c101136 */
[----:B------:R1:W-:Y:S01]  /*5ff70*/  @!P5 STG.E.U8 desc[UR54][R54.64+0xb1], R17 ;  /* 0x0000b1113600d986 */ /* 0x0003e2000c101136 */
[----:B0-----:R-:W-:-:S05]  /*5ff80*/  @!P2 IADD3 R10, P6, R68, R10, RZ ;  /* 0x0000000a440aa210 */ /* 0x001fca0007fde0ff */
[----:B------:R-:W-:Y:S02]  /*5ff90*/  @!P2 IMAD.X R11, R70, 0x1, R11, P6 ;  /* 0x00000001460ba824 */ /* 0x000fe400030e060b */
[----:B---3--:R-:W-:Y:S02]  /*5ffa0*/  FMUL R9, R112, UR47 ;  /* 0x0000002f70097c20 */ /* 0x008fe40008400000 */
[----:B------:R-:W3:Y:S03]  /*5ffb0*/  LDL.LU R112, [R1+0x8f0] ;  /* 0x0008f00001707983 */ /* 0x000ee60000300800 */
[----:B------:R-:W-:Y:S01]  /*5ffc0*/  F2FP.SATFINITE.E4M3.F32.PACK_AB_MERGE_C R19, RZ, R9, RZ ;  /* 0x00000009ff13723e */ /* 0x000fe200048070ff */
[----:B----4-:R-:W-:Y:S02]  /*5ffd0*/  FMUL R9, R110, UR47 ;  /* 0x0000002f6e097c20 */ /* 0x010fe40008400000 */
[----:B------:R-:W4:Y:S03]  /*5ffe0*/  LDL.LU R110, [R1+0x8f4] ;  /* 0x0008f400016e7983 */ /* 0x000f260000300800 */
[----:B-1----:R-:W-:Y:S01]  /*5fff0*/  F2FP.SATFINITE.E4M3.F32.PACK_AB_MERGE_C R17, RZ, R9, RZ ;  /* 0x00000009ff11723e */ /* 0x002fe200048070ff */
[----:B------:R0:W-:Y:S01]  /*60000*/  @!P2 STG.E.U8 desc[UR54][R10.64+0xb0], R19 ;  /* 0x0000b0130a00a986 */ /* 0x0001e2000c101136 */
[----:B------:R-:W-:-:S05]  /*60010*/  FMUL R9, R115, UR47 ;  /* 0x0000002f73097c20 */ /* 0x000fca0008400000 */
[----:B------:R-:W-:Y:S01]  /*60020*/  F2FP.SATFINITE.E4M3.F32.PACK_AB_MERGE_C R23, RZ, R9, RZ ;  /* 0x00000009ff17723e */ /* 0x000fe200048070ff */
[----:B-----5:R-:W-:Y:S02]  /*60030*/  FMUL R9, R114, UR47 ;  /* 0x0000002f72097c20 */ /* 0x020fe40008400000 */
[----:B------:R-:W5:Y:S03]  /*60040*/  LDL.LU R114, [R1+0x8f8] ;  /* 0x0008f80001727983 */ /* 0x000f660000300800 */
        /* <DEDUP_REMOVED lines=12> */
[----:B------:R-:W-:Y:S01]  /*60110*/  @!P6 STG.E.U8 desc[UR54][R62.64+0xb8], R23 ;  /* 0x0000b8173e00e986 */ /* 0x000fe2000c101136 */
[----:B------:R-:W-:Y:S02]  /*60120*/  LOP3.LUT P1, RZ, R0, 0x20, RZ, 0xc0, !PT ;  /* 0x0000002000ff7812 */ /* 0x000fe4000782c0ff */
[----:B------:R-:W-:Y:S01]  /*60130*/  F2FP.SATFINITE.E4M3.F32.PACK_AB_MERGE_C R17, RZ, R9, RZ ;  /* 0x00000009ff11723e */ /* 0x000fe200048070ff */
[----:B------:R-:W-:Y:S02]  /*60140*/  FMUL R9, R113, UR47 ;  /* 0x0000002f71097c20 */ /* 0x000fe40008400000 */
[----:B------:R-:W2:Y:S04]  /*60150*/  LDL.LU R113, [R1+0x900] ;  /* 0x0009000001717983 */ /* 0x000ea80000300800 */
[----:B------:R1:W-:Y:S01]  /*60160*/  @!P4 STG.E.U8 desc[UR54][R60.64+0xb9], R19 ;  /* 0x0000b9133c00c986 */ /* 0x0003e2000c101136 */
[----:B0-----:R-:W-:-:S05]  /*60170*/  @!P3 IADD3 R10, P6, R78, R10, RZ ;  /* 0x0000000a4e0ab210 */ /* 0x001fca0007fde0ff */
[----:B------:R-:W-:-:S05]  /*60180*/  @!P3 IMAD.X R11, R79, 0x1, R11, P6 ;  /* 0x000000014f0bb824 */ /* 0x000fca00030e060b */
[----:B------:R0:W-:Y:S01]  /*60190*/  @!P3 STG.E.U8 desc[UR54][R10.64+0xb8], R17 ;  /* 0x0000b8110a00b986 */ /* 0x0001e2000c101136 */
[----:B-1----:R-:W-:Y:S01]  /*601a0*/  F2FP.SATFINITE.E4M3.F32.PACK_AB_MERGE_C R19, RZ, R9, RZ ;  /* 0x00000009ff13723e */ /* 0x002fe200048070ff */
[----:B0-----:R-:W0:Y:S01]  /*601b0*/  @!P1 LDC.64 R10, c[0x0][0x5c0] ;  /* 0x00017000ff0a9b82 */ /* 0x001e220000000a00 */
[----:B---3--:R-:W-:Y:S02]  /*601c0*/  FMUL R9, R112, UR47 ;  /* 0x0000002f70097c20 */ /* 0x008fe40008400000 */
[----:B------:R-:W3:Y:S03]  /*601d0*/  LDL.LU R112, [R1+0x904] ;  /* 0x0009040001707983 */ /* 0x000ee60000300800 */
[----:B------:R-:W-:Y:S01]  /*601e0*/  F2FP.SATFINITE.E4M3.F32.PACK_AB_MERGE_C R23, RZ, R9, RZ ;  /* 0x00000009ff17723e */ /* 0x000fe200048070ff */
[----:B----4-:R-:W-:Y:S02]  /*601f0*/  FMUL R9, R110, UR47 ;  /* 0x0000002f6e097c20 */ /* 0x010fe40008400000 */
[----:B------:R-:W4:Y:S01]  /*60200*/  LDL.LU R110, [R1+0x908] ;  /* 0x00090800016e7983 */ /* 0x000f220000300800 */
[----:B0-----:R-:W-:-:S03]  /*60210*/  @!P1 IADD3 R10, P6, R81, R10, RZ ;  /* 0x0000000a510a9210 */ /* 0x001fc60007fde0ff */
[----:B------:R-:W4:Y:S01]  /*60220*/  LDL.LU R115, [R1+0x90c] ;  /* 0x00090c0001737983 */ /* 0x000f220000300800 */
[----:B------:R-:W-:Y:S01]  /*60230*/  F2FP.SATFINITE.E4M3.F32.PACK_AB_MERGE_C R17, RZ, R9, RZ ;  /* 0x00000009ff11723e */ /* 0x000fe200048070ff */
[----:B------:R-:W-:-:S05]  /*60240*/  @!P1 IMAD.X R11, R87, 0x1, R11, P6 ;  /* 0x00000001570b9824 */ /* 0x000fca00030e060b */
[----:B------:R0:W-:Y:S01]  /*60250*/  @!P1 STG.E.U8 desc[UR54][R10.64+0xb9], R19 ;  /* 0x0000b9130a009986 */ /* 0x0001e2000c101136 */
[----:B-----5:R-:W-:-:S03]  /*60260*/  FMUL R9, R114, UR47 ;  /* 0x0000002f72097c20 */ /* 0x020fc60008400000 */
[----:B------:R-:W5:Y:S02]  /*60270*/  LDL.LU R114, [R1+0x910] ;  /* 0x0009100001727983 */ /* 0x000f640000300800 */
[----:B0-----:R-:W-:Y:S01]  /*60280*/  F2FP.SATFINITE.E4M3.F32.PACK_AB_MERGE_C R19, RZ, R9, RZ ;  /* 0x00000009ff13723e */ /* 0x001fe200048070ff */
[----:B--2---:R-:W-:Y:S02]  /*60290*/  FMUL R9, R108, UR47 ;  /* 0x0000002f6c097c20 */ /* 0x004fe40008400000 */
[----:B------:R-:W2:Y:S01]  /*602a0*/  LDL.LU R108, [R1+0x914] ;  /* 0x00091400016c7983 */ /* 0x000ea20000300800 */
[----:B------:R-:W-:Y:S02]  /*602b0*/  LOP3.LUT P5, RZ, R0, 0x4000000, RZ, 0xc0, !PT ;  /* 0x0400000000ff7812 */ /* 0x000fe400078ac0ff */
[----:B------:R-:W-:-:S11]  /*602c0*/  ISETP.NE.AND P3, PT, R80, RZ, PT ;  /* 0x000000ff5000720c */ /* 0x000fd60003f65270 */
        /* <DEDUP_REMOVED lines=12> */
[----:B------:R-:W-:-:S02]  /*60390*/  FMUL R9, R113, UR47 ;  /* 0x0000002f71097c20 */ /* 0x000fc40008400000 */
[----:B------:R-:W2:Y:S03]  /*603a0*/  LDL.LU R113, [R1+0x918] ;  /* 0x0009180001717983 */ /* 0x000ea60000300800 */
[----:B------:R-:W-:Y:S02]  /*603b0*/  F2FP.SATFINITE.E4M3.F32.PACK_AB_MERGE_C R23, RZ, R9, RZ ;  /* 0x00000009ff17723e */ /* 0x000fe400048070ff */
[----:B------:R-:W-:Y:S02]  /*603c0*/  LOP3.LUT P4, RZ, R0, 0x1000000, RZ, 0xc0, !PT ;  /* 0x0100000000ff7812 */ /* 0x000fe4000788c0ff */
[----:B0-----:R-:W-:-:S05]  /*603d0*/  @!P5 IADD3 R10, P6, R90, R10, RZ ;  /* 0x0000000a5a0ad210 */ /* 0x001fca0007fde0ff */
[----:B------:R-:W-:Y:S01]  /*603e0*/  @!P5 IMAD.X R11, R98, 0x1, R11, P6 ;  /* 0x00000001620bd824 */ /* 0x000fe200030e060b */
[----:B------:R-:W-:Y:S01]  /*603f0*/  LOP3.LUT P6, RZ, R0, 0x800000, RZ, 0xc0, !PT ;  /* 0x0080000000ff7812 */ /* 0x000fe200078cc0ff */
[----:B---3--:R-:W-:Y:S02]  /*60400*/  FMUL R9, R112, UR47 ;  /* 0x0000002f70097c20 */ /* 0x008fe40008400000 */
[----:B------:R-:W3:Y:S03]  /*60410*/  LDL.LU R112, [R1+0x91c] ;  /* 0x00091c0001707983 */ /* 0x000ee60000300800 */
[----:B------:R-:W-:Y:S01]  /*60420*/  F2FP.SATFINITE.E4M3.F32.PACK_AB_MERGE_C R19, RZ, R9, RZ ;  /* 0x00000009ff13723e */ /* 0x000fe200048070ff */
[----:B------:R0:W-:Y:S01]  /*60430*/  @!P5 STG.E.U8 desc[UR54][R10.64+0xa1], R17 ;  /* 0x0000a1110a00d986 */ /* 0x0001e2000c101136 */
[----:B----4-:R-:W-:-:S03]  /*60440*/  FMUL R9, R110, UR47 ;  /* 0x0000002f6e097c20 */ /* 0x010fc60008400000 */
[----:B------:R-:W-:Y:S04]  /*60450*/  @!P4 STG.E.U8 desc[UR54][R48.64+0xa8], R23 ;  /* 0x0000a8173000c986 */ /* 0x000fe8000c101136 */
[----:B------:R-:W4:Y:S01]  /*60460*/  LDL.LU R110, [R1+0x920] ;  /* 0x00092000016e7983 */ /* 0x000f220000300800 */
[----:B0-----:R-:W-:Y:S01]  /*60470*/  F2FP.SATFINITE.E4M3.F32.PACK_AB_MERGE_C R17, RZ, R9, RZ ;  /* 0x00000009ff11723e */ /* 0x001fe200048070ff */
[----:B------:R-:W-:Y:S02]  /*60480*/  FMUL R9, R115, UR47 ;  /* 0x0000002f73097c20 */ /* 0x000fe40008400000 */
[----:B------:R0:W-:Y:S03]  /*60490*/  @!P6 STG.E.U8 desc[UR54][R42.64+0xa9], R19 ;  /* 0x0000a9132a00e986 */ /* 0x0001e6000c101136 */
[----:B0-----:R-:W-:Y:S01]  /*604a0*/  F2FP.SATFINITE.E4M3.F32.PACK_AB_MERGE_C R19, RZ, R9, RZ ;  /* 0x00000009ff13723e */ /* 0x001fe200048070ff */
[----:B-----5:R-:W-:-:S05]  /*604b0*/  FMUL R9, R114, UR47 ;  /* 0x0000002f72097c20 */ /* 0x020fca0008400000 */
[----:B------:R-:W-:Y:S01]  /*604c0*/  F2FP.SATFINITE.E4M3.F32.PACK_AB_MERGE_C R23, RZ, R9, RZ ;  /* 0x00000009ff17723e */ /* 0x000fe200048070ff */
[----:B--2---:R-:W-:Y:S02]  /*604d0*/  FMUL R9, R108, UR47 ;  /* 0x0000002f6c097c20 */ /* 0x004fe40008400000 */
[----:B------:R-:W2:Y:S01]  /*604e0*/  LDL.LU R108, [R1+0x924] ;  /* 0x00092400016c7983 */ /* 0x000ea20000300800 */
[----:B------:R-:W-:Y:S02]  /*604f0*/  ISETP.LT.OR P4, PT, R30, 0xa9, !P3 ;  /* 0x000000a91e00780c */ /* 0x000fe40005f81670 */
[----:B------:R-:W-:Y:S01]  /*60500*/  ISETP.NE.AND P5, PT, R99, RZ, PT ;  /* 0x000000ff6300720c */ /* 0x000fe20003fa5270 */
[----:B------:R-:W5:Y:S01]  /*60510*/  LDL.LU R115, [R1+0x928] ;  /* 0x0009280001737983 */ /* 0x000f620000300800 */
[----:B------:R-:W-:-:S03]  /*60520*/  LOP3.LUT P2, RZ, R0, 0x400000, RZ, 0xc0, !PT ;  /* 0x0040000000ff7812 */ /* 0x000fc6000784c0ff */
[----:B------:R-:W5:Y:S06]  /*60530*/  LDL.LU R114, [R1+0x92c] ;  /* 0x00092c0001727983 */ /* 0x000f6c0000300800 */
[----:B------:R-:W0:Y:S02]  /*60540*/  @!P4 LDC.64 R10, c[0x0][0x5c0] ;  /* 0x00017000ff0acb82 */ /* 0x000e240000000a00 */
[----:B0-----:R-:W-:-:S05]  /*60550*/  @!P4 IADD3 R10, P6, R97, R10, RZ ;  /* 0x0000000a610ac210 */ /* 0x001fca0007fde0ff */
[----:B------:R-:W-:Y:S01]  /*60560*/  @!P4 IMAD.X R11, R100, 0x1, R11, P6 ;  /* 0x00000001640bc824 */ /* 0x000fe200030e060b */
[C---:B------:R-:W-:Y:S02]  /*60570*/  ISETP.LT.OR P6, PT, R30.reuse, 0xa9, !P3 ;  /* 0x000000a91e00780c */ /* 0x040fe40005fc1670 */
[----:B------:R-:W-:-:S11]  /*60580*/  ISETP.LT.OR P4, PT, R30, 0xaa, !P3 ;  /* 0x000000aa1e00780c */ /* 0x000fd60005f81670 */
[----:B------:R0:W-:Y:S02]  /*60590*/  @!P6 STG.E.U8 desc[UR54][R10.64+0xa8], R17 ;  /* 0x0000a8110a00e986 */ /* 0x0001e4000c101136 */
[----:B0-----:R-:W0:Y:S02]  /*605a0*/  @!P4 LDC.64 R10, c[0x0][0x5c0] ;  /* 0x00017000ff0acb82 */ /* 0x001e240000000a00 */
[----:B0-----:R-:W-:-:S05]  /*605b0*/  @!P4 IADD3 R10, P6, R96, R10, RZ ;  /* 0x0000000a600ac210 */ /* 0x001fca0007fde0ff */
[----:B------:R-:W-:-:S05]  /*605c0*/  @!P4 IMAD.X R11, R95, 0x1, R11, P6 ;  /* 0x000000015f0bc824 */ /* 0x000fca00030e060b */
[----:B------:R0:W-:Y:S01]  /*605d0*/  @!P4 STG.E.U8 desc[UR54][R10.64+0xa9], R19 ;  /* 0x0000a9130a00c986 */ /* 0x0001e2000c101136 */
[----:B------:R-:W-:Y:S02]  /*605e0*/  ISETP.NE.AND P4, PT, R102, RZ, PT ;  /* 0x000000ff6600720c */ /* 0x000fe40003f85270 */
[----:B------:R-:W-:Y:S02]  /*605f0*/  LOP3.LUT P6, RZ, R0, 0x200000, RZ, 0xc0, !PT ;  /* 0x0020000000ff7812 */ /* 0x000fe400078cc0ff */
[----:B------:R-:W-:Y:S01]  /*60600*/  F2FP.SATFINITE.E4M3.F32.PACK_AB_MERGE_C R17, RZ, R9, RZ ;  /* 0x00000009ff11723e */ /* 0x000fe200048070ff */
[----:B0-----:R-:W0:Y:S08]  /*60610*/  @!P5 LDC.64 R18, c[0x0][0x5c0] ;  /* 0x00017000ff12db82 */ /* 0x001e300000000a00 */
[----:B------:R-:W1:Y:S01]  /*60620*/  @!P4 LDC.64 R28, c[0x0][0x5c0] ;  /* 0x00017000ff1ccb82 */ /* 0x000e620000000a00 */
[----:B------:R-:W-:Y:S04]  /*60630*/  @!P2 STG.E.U8 desc[UR54][R36.64+0xb0], R23 ;  /* 0x0000b0172400a986 */ /* 0x000fe8000c101136 */
[----:B------:R4:W-:Y:S01]  /*60640*/  @!P6 STG.E.U8 desc[UR54][R20.64+0xb1], R17 ;  /* 0x0000b1111400e986 */ /* 0x0009e2000c101136 */
[----:B------:R-:W-:-:S03]  /*60650*/  FMUL R9, R113, UR47 ;  /* 0x0000002f71097c20 */ /* 0x000fc60008400000 */
[----:B------:R-:W5:Y:S02]  /*60660*/  LDL.LU R113, [R1+0x930] ;  /* 0x0009300001717983 */ /* 0x000f640000300800 */
[----:B------:R-:W-:Y:S01]  /*60670*/  F2FP.SATFINITE.E4M3.F32.PACK_AB_MERGE_C R11, RZ, R9, RZ ;  /* 0x00000009ff0b723e */ /* 0x000fe200048070ff */
[----:B---3--:R-:W-:Y:S02]  /*60680*/  FMUL R9, R112, UR47 ;  /* 0x0000002f70097c20 */ /* 0x008fe40008400000 */
[----:B------:R-:W3:Y:S01]  /*60690*/  LDL.LU R112, [R1+0x934] ;  /* 0x0009340001707983 */ /* 0x000ee20000300800 */
[----:B-1----:R-:W-:-:S05]  /*606a0*/  @!P4 IADD3 R94, P6, R94, R28, RZ ;  /* 0x0000001c5e5ec210 */ /* 0x002fca0007fde0ff */
[----:B------:R-:W-:Y:S01]  /*606b0*/  @!P4 IMAD.X R95, R93, 0x1, R29, P6 ;  /* 0x000000015d5fc824 */ /* 0x000fe200030e061d */
[----:B------:R-:W-:-:S13]  /*606c0*/  ISETP.LT.OR P6, PT, R30, 0xb1, !P3 ;  /* 0x000000b11e00780c */ /* 0x000fda0005fc1670 */
[----:B------:R-:W-:Y:S01]  /*606d0*/  @!P6 STG.E.U8 desc[UR54][R94.64+0xb0], R11 ;  /* 0x0000b00b5e00e986 */ /* 0x000fe2000c101136 */
[----:B0-----:R-:W-:-:S05]  /*606e0*/  @!P5 IADD3 R92, P6, R92, R18, RZ ;  /* 0x000000125c5cd210 */ /* 0x001fca0007fde0ff */
[----:B------:R-:W-:Y:S01]  /*606f0*/  @!P5 IMAD.X R93, R89, 0x1, R19, P6 ;  /* 0x00000001595dd824 */ /* 0x000fe200030e0613 */
[----:B------:R-:W-:Y:S01]  /*60700*/  F2FP.SATFINITE.E4M3.F32.PACK_AB_MERGE_C R19, RZ, R9, RZ ;  /* 0x00000009ff13723e */ /* 0x000fe200048070ff */
[----:B----4-:R-:W-:Y:S02]  /*60710*/  FMUL R9, R110, UR47 ;  /* 0x0000002f6e097c20 */ /* 0x010fe40008400000 */
[----:B------:R-:W4:Y:S03]  /*60720*/  LDL.LU R110, [R1+0x938] ;  /* 0x00093800016e7983 */ /* 0x000f260000300800 */
[----:B------:R-:W-:Y:S01]  /*60730*/  F2FP.SATFINITE.E4M3.F32.PACK_AB_MERGE_C R21, RZ, R9, RZ ;  /* 0x00000009ff15723e */ /* 0x000fe200048070ff */
[----:B--2---:R-:W-:Y:S02]  /*60740*/  FMUL R9, R108, UR47 ;  /* 0x0000002f6c097c20 */ /* 0x004fe40008400000 */
[----:B------:R-:W2:Y:S01]  /*60750*/  LDL.LU R108, [R1+0x93c] ;  /* 0x00093c00016c7983 */ /* 0x000ea20000300800 */
[----:B------:R-:W-:-:S03]  /*60760*/  LOP3.LUT P6, RZ, R0, 0x80000, RZ, 0xc0, !PT ;  /* 0x0008000000ff7812 */ /* 0x000fc600078cc0ff */
[----:B------:R0:W-:Y:S01]  /*60770*/  @!P5 STG.E.U8 desc[UR54][R92.64+0xb1], R19 ;  /* 0x0000b1135c00d986 */ /* 0x0001e2000c101136 */
[----:B------:R-:W-:Y:S02]  /*60780*/  LOP3.LUT P5, RZ, R0, 0x100000, RZ, 0xc0, !PT ;  /* 0x0010000000ff7812 */ /* 0x000fe400078ac0ff */
[----:B------:R-:W-:Y:S02]  /*60790*/  ISETP.NE.AND P1, PT, R88, RZ, PT ;  /* 0x000000ff5800720c */ /* 0x000fe40003f25270 */
[----:B------:R-:W-:Y:S02]  /*607a0*/  ISETP.NE.AND P0, PT, R76, RZ, PT ;  /* 0x000000ff4c00720c */ /* 0x000fe40003f05270 */
[----:B------:R-:W-:Y:S02]  /*607b0*/  ISETP.NE.AND P4, PT, R105, RZ, PT ;  /* 0x000000ff6900720c */ /* 0x000fe40003f85270 */
[----:B0-----:R-:W-:-:S05]  /*607c0*/  F2FP.SATFINITE.E4M3.F32.PACK_AB_MERGE_C R19, RZ, R9, RZ ;  /* 0x00000009ff13723e */ /* 0x001fca00048070ff */
[----:B------:R0:W-:Y:S02]  /*607d0*/  @!P5 STG.E.U8 desc[UR54][R14.64+0xb8], R21 ;  /* 0x0000b8150e00d986 */ /* 0x0001e4000c101136 */
[----:B------:R-:W1:Y:S02]  /*607e0*/  @!P1 LDC.64 R16, c[0x0][0x5c0] ;  /* 0x00017000ff109b82 */ /* 0x000e640000000a00 */
[----:B------:R0:W-:Y:S01]  /*607f0*/  @!P6 STG.E.U8 desc[UR54][R12.64+0xb9], R19 ;  /* 0x0000b9130c00e986 */ /* 0x0001e2000c101136 */
[----:B------:R-:W-:-:S05]  /*60800*/  ISETP.LT.OR P6, PT, R30, 0xa1, !P4 ;  /* 0x000000a11e00780c */ /* 0x000fca00067c1670 */
[----:B------:R-:W1:Y:S08]  /*60810*/  @!P0 LDC.64 R10, c[0x0][0x5c0] ;  /* 0x00017000ff0a8b82 */ /* 0x000e700000000a00 */
[----:B0-----:R-:W0:Y:S01]  /*60820*/  @!P6 LDC.64 R20, c[0x0][0x5c0] ;  /* 0x00017000ff14eb82 */ /* 0x001e220000000a00 */
[----:B------:R-:W-:Y:S02]  /*60830*/  @!P6 IMAD.MOV.U32 R12, RZ, RZ, R26 ;  /* 0x000000ffff0ce224 */ /* 0x000fe400078e001a */
[----:B------:R-:W-:Y:S01]  /*60840*/  @!P6 IMAD.MOV.U32 R13, RZ, RZ, R31 ;  /* 0x000000ffff0de224 */ /* 0x000fe200078e001f */
[----:B-1----:R-:W-:Y:S01]  /*60850*/  @!P1 IADD3 R16, P5, R85, R16, RZ ;  /* 0x0000001055109210 */ /* 0x002fe20007fbe0ff */
[----:B------:R-:W-:-:S04]  /*60860*/  @!P6 IMAD.WIDE.U32 R14, R24, 0x180, R12 ;  /* 0x00000180180ee825 */ /* 0x000fc800078e000c */
[----:B------:R-:W-:Y:S01]  /*60870*/  @!P1 IMAD.X R17, R84, 0x1, R17, P5 ;  /* 0x0000000154119824 */ /* 0x000fe200028e0611 */
[----:B------:R-:W-:Y:S01]  /*60880*/  @!P0 IADD3 R10, P5, R83, R10, RZ ;  /* 0x0000000a530a8210 */ /* 0x000fe20007fbe0ff */
[----:B------:R-:W-:-:S04]  /*60890*/  @!P6 IMAD R9, R25, 0x180, RZ ;  /* 0x000001801909e824 */ /* 0x000fc800078e02ff */
[----:B------:R-:W-:Y:S01]  /*608a0*/  @!P0 IMAD.X R11, R82, 0x1, R11, P5 ;  /* 0x00000001520b8824 */ /* 0x000fe200028e060b */
[----:B0-----:R-:W-:-:S04]  /*608b0*/  @!P6 IADD3 R14, P5, R14, R20, RZ ;  /* 0x000000140e0ee210 */ /* 0x001fc80007fbe0ff */
[----:B------:R-:W-:Y:S02]  /*608c0*/  @!P6 IADD3.X R15, R21, R15, R9, P5, !PT ;  /* 0x0000000f150fe210 */ /* 0x000fe40002ffe409 */
[----:B------:R-:W-:-:S13]  /*608d0*/  ISETP.LT.OR P5, PT, R30, 0xa2, !P4 ;  /* 0x000000a21e00780c */ /* 0x000fda00067a1670 */
[----:B------:R-:W0:Y:S01]  /*608e0*/  @!P5 LDC.64 R18, c[0x0][0x5c0] ;  /* 0x00017000ff12db82 */ /* 0x000e220000000a00 */
[----:B-----5:R-:W-:Y:S01]  /*608f0*/  FMUL R9, R115, UR47 ;  /* 0x0000002f73097c20 */ /* 0x020fe20008400000 */
        /* <DEDUP_REMOVED lines=9> */
[----:B------:R-:W-:-:S05]  /*60990*/  F2FP.SATFINITE.E4M3.F32.PACK_AB_MERGE_C R19, RZ, R9, RZ ;  /* 0x00000009ff13723e */ /* 0x000fca00048070ff */
[----:B------:R0:W-:Y:S01]  /*609a0*/  @!P0 STG.E.U8 desc[UR54][R10.64+0xb9], R19 ;  /* 0x0000b9130a008986 */ /* 0x0001e2000c101136 */
[----:B------:R-:W-:-:S05]  /*609b0*/  FMUL R9, R113, UR47 ;  /* 0x0000002f71097c20 */ /* 0x000fca0008400000 */
[----:B-1----:R-:W-:Y:S01]  /*609c0*/  F2FP.SATFINITE.E4M3.F32.PACK_AB_MERGE_C R17, RZ, R9, RZ ;  /* 0x00000009ff11723e */ /* 0x002fe200048070ff */
[----:B---3--:R-:W-:-:S04]  /*609d0*/  FMUL R9, R112, UR47 ;  /* 0x0000002f70097c20 */ /* 0x008fc80008400000 */
[----:B------:R0:W-:Y:S01]  /*609e0*/  @!P6 STG.E.U8 desc[UR54][R14.64+0xa0], R17 ;  /* 0x0000a0110e00e986 */ /* 0x0001e2000c101136 */
[----:B------:R-:W-:Y:S02]  /*609f0*/  F2FP.SATFINITE.E4M3.F32.PACK_AB_MERGE_C R21, RZ, R9, RZ ;  /* 0x00000009ff15723e */ /* 0x000fe400048070ff */
[----:B------:R-:W-:-:S03]  /*60a00*/  LOP3.LUT P6, RZ, R0, 0x40000, RZ, 0xc0, !PT ;  /* 0x0004000000ff7812 */ /* 0x000fc600078cc0ff */
[----:B------:R0:W-:Y:S01]  /*60a10*/  @!P5 STG.E.U8 desc[UR54][R12.64+0xa1], R21 ;  /* 0x0000a1150c00d986 */ /* 0x0001e2000c101136 */
[----:B------:R-:W-:Y:S01]  /*60a20*/  ISETP.LT.OR P5, PT, R30, 0xa1, !P6 ;  /* 0x000000a11e00780c */ /* 0x000fe200077a1670 */
[----:B------:R-:W-:Y:S01]  /*60a30*/  BSSY B1, `(.L_x_116) ;  /* 0x0000014000017945 */ /* 0x000fe20003800000 */
[----:B------:R-:W-:Y:S02]  /*60a40*/  ISETP.NE.AND P2, PT, R101, RZ, PT ;  /* 0x000000ff6500720c */ /* 0x000fe40003f45270 */
[----:B------:R-:W-:Y:S02]  /*60a50*/  ISETP.NE.AND P1, PT, R103, RZ, PT ;  /* 0x000000ff6700720c */ /* 0x000fe40003f25270 */
[----:B------:R-:W-:Y:S01]  /*60a60*/  ISETP.NE.AND P0, PT, R104, RZ, PT ;  /* 0x000000ff6800720c */ /* 0x000fe20003f05270 */
[----:B----4-:R-:W-:-:S05]  /*60a70*/  FMUL R9, R110, UR47 ;  /* 0x0000002f6e097c20 */ /* 0x010fca0008400000 */
        /* <DEDUP_REMOVED lines=15> */
.L_x_117:
[----:B------:R-:W-:Y:S05]  /*60b70*/  BSYNC B1 ;  /* 0x0000000000017941 */ /* 0x000fea0003800000 */
.L_x_116:
        /* <DEDUP_REMOVED lines=15> */
.L_x_119:
[----:B------:R-:W-:Y:S05]  /*60c70*/  BSYNC B1 ;  /* 0x0000000000017941 */ /* 0x000fea0003800000 */
.L_x_118:
[----:B------:R-:W2:Y:S04]  /*60c80*/  LDL.LU R20, [R1+0x940] ;  /* 0x0009400001147983 */ /* 0x000ea80000300800 */
[----:B------:R-:W3:Y:S04]  /*60c90*/  LDL.LU R17, [R1+0x944] ;  /* 0x0009440001117983 */ /* 0x000ee80000300800 */
[----:B------:R-:W4:Y:S04]  /*60ca0*/  LDL.LU R19, [R1+0x948] ;  /* 0x0009480001137983 */ /* 0x000f280000300800 */
[----:B------:R-:W5:Y:S01]  /*60cb0*/  LDL.LU R18, [R1+0x94c] ;  /* 0x00094c0001127983 */ /* 0x000f620000300800 */
[----:B------:R-:W-:Y:S01]  /*60cc0*/  ISETP.LT.OR P6, PT, R30, 0xa9, !P4 ;  /* 0x000000a91e00780c */ /* 0x000fe200067c1670 */
[----:B------:R-:W-:Y:S01]  /*60cd0*/  BSSY B1, `(.L_x_120) ;  /* 0x000002a000017945 */ /* 0x000fe20003800000 */
[----:B------:R-:W-:-:S11]  /*60ce0*/  P2R R16, PR, RZ, 0x1 ;  /* 0x00000001ff107803 */ /* 0x000fd60000000000 */
[----:B------:R-:W0:Y:S02]  /*60cf0*/  @!P6 LDC.64 R12, c[0x0][0x5c0] ;  /* 0x00017000ff0ceb82 */ /* 0x000e240000000a00 */
[----:B01----:R-:W-:Y:S02]  /*60d00*/  @!P6 IMAD.MOV.U32 R10, RZ, RZ, R26 ;  /* 0x000000ffff0ae224 */ /* 0x003fe400078e001a */
[----:B------:R-:W-:Y:S02]  /*60d10*/  @!P6 IMAD.MOV.U32 R11, RZ, RZ, R31 ;  /* 0x000000ffff0be224 */ /* 0x000fe400078e001f */
[----:B------:R-:W-:Y:S02]  /*60d20*/  @!P6 IMAD R9, R25, 0x180, RZ ;  /* 0x000001801909e824 */ /* 0x000fe400078e02ff */
[----:B------:R-:W-:-:S03]  /*60d30*/  @!P6 IMAD.WIDE.U32 R10, R24, 0x180, R10 ;  /* 0x00000180180ae825 */ /* 0x000fc600078e000a */
[----:B------:R-:W-:-:S04]  /*60d40*/  @!P6 IADD3 R10, P5, R10, R12, RZ ;  /* 0x0000000c0a0ae210 */ /* 0x000fc80007fbe0ff */
        /* <DEDUP_REMOVED lines=34> */
.L_x_121:
[----:B------:R-:W-:Y:S05]  /*60f70*/  BSYNC B1 ;  /* 0x0000000000017941 */ /* 0x000fea0003800000 */
.L_x_120:
        /* <DEDUP_REMOVED lines=15> */
.L_x_123:
[----:B------:R-:W-:Y:S05]  /*61070*/  BSYNC B1 ;  /* 0x0000000000017941 */ /* 0x000fea0003800000 */
.L_x_122:
[----:B------:R-:W2:Y:S04]  /*61080*/  LDL.LU R20, [R1+0x950] ;  /* 0x0009500001147983 */ /* 0x000ea80000300800 */
[----:B------:R-:W3:Y:S04]  /*61090*/  LDL.LU R17, [R1+0x954] ;  /* 0x0009540001117983 */ /* 0x000ee80000300800 */
[----:B-1----:R-:W4:Y:S04]  /*610a0*/  LDL.LU R19, [R1+0x958] ;  /* 0x0009580001137983 */ /* 0x002f280000300800 */
[----:B------:R-:W5:Y:S01]  /*610b0*/  LDL.LU R18, [R1+0x95c] ;  /* 0x00095c0001127983 */ /* 0x000f620000300800 */
[----:B------:R-:W-:Y:S01]  /*610c0*/  ISETP.LT.OR P6, PT, R30, 0xb1, !P4 ;  /* 0x000000b11e00780c */ /* 0x000fe200067c1670 */
[----:B------:R-:W-:Y:S01]  /*610d0*/  BSSY B1, `(.L_x_124) ;  /* 0x000002a000017945 */ /* 0x000fe20003800000 */
[----:B------:R-:W-:-:S11]  /*610e0*/  P2R R16, PR, RZ, 0x1 ;  /* 0x00000001ff107803 */ /* 0x000fd60000000000 */
[----:B------:R-:W1:Y:S01]  /*610f0*/  @!P6 LDC.64 R12, c[0x0][0x5c0] ;  /* 0x00017000ff0ceb82 */ /* 0x000e620000000a00 */
[----:B0-----:R-:W-:Y:S02]  /*61100*/  @!P6 IMAD.MOV.U32 R10, RZ, RZ, R26 ;  /* 0x000000ffff0ae224 */ /* 0x001fe400078e001a */
[----:B------:R-:W-:Y:S02]  /*61110*/  @!P6 IMAD.MOV.U32 R11, RZ, RZ, R31 ;  /* 0x000000ffff0be224 */ /* 0x000fe400078e001f */
[----:B------:R-:W-:Y:S02]  /*61120*/  @!P6 IMAD R9, R25, 0x180, RZ ;  /* 0x000001801909e824 */ /* 0x000fe400078e02ff */
[----:B------:R-:W-:-:S03]  /*61130*/  @!P6 IMAD.WIDE.U32 R10, R24, 0x180, R10 ;  /* 0x00000180180ae825 */ /* 0x000fc600078e000a */
[----:B-1----:R-:W-:-:S04]  /*61140*/  @!P6 IADD3 R10, P5, R10, R12, RZ ;  /* 0x0000000c0a0ae210 */ /* 0x002fc80007fbe0ff */
        /* <DEDUP_REMOVED lines=34> */
.L_x_125:
[----:B------:R-:W-:Y:S05]  /*61370*/  BSYNC B1 ;  /* 0x0000000000017941 */ /* 0x000fea0003800000 */
.L_x_124:
        /* <DEDUP_REMOVED lines=15> */
.L_x_127:
[----:B------:R-:W-:Y:S05]  /*61470*/  BSYNC B1 ;  /* 0x0000000000017941 */ /* 0x000fea0003800000 */
.L_x_126:
        /* <DEDUP_REMOVED lines=47> */
.L_x_129:
[----:B------:R-:W-:Y:S05]  /*61770*/  BSYNC B1 ;  /* 0x0000000000017941 */ /* 0x000fea0003800000 */
.L_x_128:
        /* <DEDUP_REMOVED lines=15> */
.L_x_131:
[----:B------:R-:W-:Y:S05]  /*61870*/  BSYNC B1 ;  /* 0x0000000000017941 */ /* 0x000fea0003800000 */
.L_x_130:
[----:B------:R-:W-:Y:S01]  /*61880*/  P2R R99, PR, RZ, 0x10 ;  /* 0x00000010ff637803 */ /* 0x000fe20000000000 */
[----:B------:R-:W2:Y:S01]  /*61890*/  LDL.LU R67, [R1+0x970] ;  /* 0x0009700001437983 */ /* 0x000ea20000300800 */
[----:B------:R-:W-:Y:S02]  /*618a0*/  LOP3.LUT P4, RZ, R0, 0x8000, RZ, 0xc0, !PT ;  /* 0x0000800000ff7812 */ /* 0x000fe4000788c0ff */
[----:B01----:R-:W-:Y:S01]  /*618b0*/  P2R R10, PR, RZ, 0x8 ;  /* 0x00000008ff0a7803 */ /* 0x003fe20000000000 */
[----:B------:R-:W-:Y:S01]  /*618c0*/  IMAD.U32 R97, RZ, RZ, UR8 ;  /* 0x00000008ff617e24 */ /* 0x000fe2000f8e00ff */
[----:B------:R-:W-:Y:S01]  /*618d0*/  ISETP.LT.OR P3, PT, R30, 0xc1, !P4 ;  /* 0x000000c11e00780c */ /* 0x000fe20006761670 */
[----:B------:R-:W-:Y:S01]  /*618e0*/  IMAD.U32 R98, RZ, RZ, UR7 ;  /* 0x00000007ff627e24 */ /* 0x000fe2000f8e00ff */
[----:B------:R-:W3:Y:S11]  /*618f0*/  LDL.LU R102, [R1+0x974] ;  /* 0x0009740001667983 */ /* 0x000ef60000300800 */
[----:B------:R-:W0:Y:S01]  /*61900*/  @!P3 LDC.64 R60, c[0x0][0x5c0] ;  /* 0x00017000ff3cbb82 */ /* 0x000e220000000a00 */
[----:B------:R-:W-:Y:S01]  /*61910*/  P2R R9, PR, RZ, 0x8 ;  /* 0x00000008ff097803 */ /* 0x000fe20000000000 */
[----:B------:R-:W-:Y:S01]  /*61920*/  IMAD.U32 R95, RZ, RZ, UR8 ;  /* 0x00000008ff5f7e24 */ /* 0x000fe2000f8e00ff */
[----:B------:R-:W4:Y:S01]  /*61930*/  LDL.LU R137, [R1+0x978] ;  /* 0x0009780001897983 */ /* 0x000f220000300800 */
[----:B------:R-:W-:-:S03]  /*61940*/  IMAD.U32 R96, RZ, RZ, UR7 ;  /* 0x00000007ff607e24 */ /* 0x000fc6000f8e00ff */
[----:B------:R-:W5:Y:S01]  /*61950*/  LDL.LU R142, [R1+0x97c] ;  /* 0x00097c00018e7983 */ /* 0x000f620000300800 */
[----:B------:R-:W-:-:S03]  /*61960*/  IMAD.U32 R93, RZ, RZ, UR8 ;  /* 0x00000008ff5d7e24 */ /* 0x000fc6000f8e00ff */
[----:B------:R-:W4:Y:S01]  /*61970*/  LDL.LU R140, [R1+0x980] ;  /* 0x00098000018c7983 */ /* 0x000f220000300800 */
[----:B------:R-:W-:Y:S02]  /*61980*/  IMAD.U32 R94, RZ, RZ, UR7 ;  /* 0x00000007ff5e7e24 */ /* 0x000fe4000f8e00ff */
[----:B------:R-:W-:Y:S01]  /*61990*/  IMAD.U32 R91, RZ, RZ, UR8 ;  /* 0x00000008ff5b7e24 */ /* 0x000fe2000f8e00ff */
[----:B------:R-:W4:Y:S01]  /*619a0*/  LDL.LU R141, [R1+0x984] ;  /* 0x00098400018d7983 */ /* 0x000f220000300800 */
[----:B------:R-:W-:Y:S02]  /*619b0*/  IMAD.U32 R92, RZ, RZ, UR7 ;  /* 0x00000007ff5c7e24 */ /* 0x000fe4000f8e00ff */
[----:B------:R-:W-:Y:S01]  /*619c0*/  IMAD.U32 R89, RZ, RZ, UR8 ;  /* 0x00000008ff597e24 */ /* 0x000fe2000f8e00ff */
[----:B------:R-:W4:Y:S01]  /*619d0*/  LDL.LU R145, [R1+0x988] ;  /* 0x0009880001917983 */ /* 0x000f220000300800 */
[----:B------:R-:W-:Y:S02]  /*619e0*/  IMAD.U32 R90, RZ, RZ, UR7 ;  /* 0x00000007ff5a7e24 */ /* 0x000fe4000f8e00ff */
[----:B------:R-:W-:Y:S01]  /*619f0*/  IMAD.U32 R87, RZ, RZ, UR8 ;  /* 0x00000008ff577e24 */ /* 0x000fe2000f8e00ff */
[----:B------:R-:W4:Y:S01]  /*61a00*/  LDL.LU R143, [R1+0x98c] ;  /* 0x00098c00018f7983 */ /* 0x000f220000300800 */
[----:B0-----:R-:W-:Y:S01]  /*61a10*/  @!P3 IADD3 R60, P5, P6, R26, UR8, R60 ;  /* 0x000000081a3cbc10 */ /* 0x001fe2000febe03c */
[----:B------:R-:W-:-:S02]  /*61a20*/  IMAD.U32 R88, RZ, RZ, UR7 ;  /* 0x00000007ff587e24 */ /* 0x000fc4000f8e00ff */
[----:B------:R-:W-:Y:S01]  /*61a30*/  IMAD.U32 R85, RZ, RZ, UR8 ;  /* 0x00000008ff557e24 */ /* 0x000fe2000f8e00ff */
[----:B------:R-:W-:Y:S01]  /*61a40*/  @!P3 IADD3.X R61, R31, UR7, R61, P5, P6 ;  /* 0x000000071f3dbc10 */ /* 0x000fe2000afec43d */
[----:B------:R-:W-:Y:S01]  /*61a50*/  IMAD.U32 R86, RZ, RZ, UR7 ;  /* 0x00000007ff567e24 */ /* 0x000fe2000f8e00ff */
[----:B------:R-:W-:Y:S01]  /*61a60*/  ISETP.LT.OR P3, PT, R30, 0xc2, !P4 ;  /* 0x000000c21e00780c */ /* 0x000fe20006761670 */
[----:B------:R-:W-:Y:S01]  /*61a70*/  IMAD.U32 R83, RZ, RZ, UR8 ;  /* 0x00000008ff537e24 */ /* 0x000fe2000f8e00ff */
[----:B------:R-:W4:Y:S01]  /*61a80*/  LDL.LU R144, [R1+0x990] ;  /* 0x0009900001907983 */ /* 0x000f220000300800 */
[----:B------:R-:W-:Y:S01]  /*61a90*/  IMAD.U32 R84, RZ, RZ, UR7 ;  /* 0x00000007ff547e24 */ /* 0x000fe2000f8e00ff */
[----:B------:R-:W-:Y:S01]  /*61aa0*/  P2R R65, PR, RZ, 0x8 ;  /* 0x00000008ff417803 */ /* 0x000fe20000000000 */
[----:B------:R-:W-:Y:S02]  /*61ab0*/  IMAD.U32 R81, RZ, RZ, UR8 ;  /* 0x00000008ff517e24 */ /* 0x000fe4000f8e00ff */
[----:B------:R-:W-:-:S02]  /*61ac0*/  IMAD.U32 R82, RZ, RZ, UR7 ;  /* 0x00000007ff527e24 */ /* 0x000fc4000f8e00ff */
[----:B------:R-:W-:Y:S02]  /*61ad0*/  IMAD.U32 R79, RZ, RZ, UR8 ;  /* 0x00000008ff4f7e24 */ /* 0x000fe4000f8e00ff */
[----:B------:R-:W-:Y:S02]  /*61ae0*/  IMAD.U32 R80, RZ, RZ, UR7 ;  /* 0x00000007ff507e24 */ /* 0x000fe4000f8e00ff */
[----:B------:R-:W0:Y:S01]  /*61af0*/  @!P3 LDC.64 R62, c[0x0][0x5c0] ;  /* 0x00017000ff3ebb82 */ /* 0x000e220000000a00 */
[----:B------:R-:W-:Y:S02]  /*61b00*/  IMAD.U32 R77, RZ, RZ, UR8 ;  /* 0x00000008ff4d7e24 */ /* 0x000fe4000f8e00ff */
[----:B------:R-:W-:Y:S02]  /*61b10*/  IMAD.U32 R78, RZ, RZ, UR7 ;  /* 0x00000007ff4e7e24 */ /* 0x000fe4000f8e00ff */
[----:B------:R-:W-:Y:S02]  /*61b20*/  IMAD.U32 R75, RZ, RZ, UR8 ;  /* 0x00000008ff4b7e24 */ /* 0x000fe4000f8e00ff */
        /* <DEDUP_REMOVED lines=10> */
[----:B------:R-:W-:-:S04]  /*61bd0*/  ISETP.LT.OR P3, PT, R30, 0xc9, !P4 ;  /* 0x000000c91e00780c */ /* 0x000fc80006761670 */
[----:B------:R-:W-:-:S09]  /*61be0*/  P2R R64, PR, RZ, 0x8 ;  /* 0x00000008ff407803 */ /* 0x000fd20000000000 */
[----:B------:R-:W0:Y:S02]  /*61bf0*/  @!P3 LDC.64 R58, c[0x0][0x5c0] ;  /* 0x00017000ff3abb82 */ /* 0x000e240000000a00 */
        /* <DEDUP_REMOVED lines=17> */
[C---:B------:R-:W-:Y:S02]  /*61d10*/  ISETP.LT.OR P3, PT, R30.reuse, 0xd9, !P4 ;  /* 0x000000d91e00780c */ /* 0x040fe40006761670 */
[----:B------:R-:W-:Y:S02]  /*61d20*/  ISETP.LT.OR P4, PT, R30, 0xda, !P4 ;  /* 0x000000da1e00780c */ /* 0x000fe40006781670 */
[----:B------:R-:W-:Y:S02]  /*61d30*/  P2R R134, PR, RZ, 0x8 ;  /* 0x00000008ff867803 */ /* 0x000fe40000000000 */
[----:B------:R-:W-:-:S07]  /*61d40*/  P2R R123, PR, RZ, 0x10 ;  /* 0x00000010ff7b7803 */ /* 0x000fce0000000000 */
[----:B------:R-:W0:Y:S08]  /*61d50*/  @!P3 LDC.64 R50, c[0x0][0x5c0] ;  /* 0x00017000ff32bb82 */ /* 0x000e300000000a00 */
[----:B------:R-:W1:Y:S01]  /*61d60*/  @!P4 LDC.64 R48, c[0x0][0x5c0] ;  /* 0x00017000ff30cb82 */ /* 0x000e620000000a00 */
[----:B0-----:R-:W-:-:S04]  /*61d70*/  @!P3 IADD3 R50, P5, P6, R26, UR8, R50 ;  /* 0x000000081a32bc10 */ /* 0x001fc8000febe032 */
[----:B------:R-:W-:Y:S02]  /*61d80*/  @!P3 IADD3.X R51, R31, UR7, R51, P5, P6 ;  /* 0x000000071f33bc10 */ /* 0x000fe4000afec433 */
[----:B------:R-:W-:-:S04]  /*61d90*/  ISETP.LT.OR P3, PT, R30, 0xc1, !P0 ;  /* 0x000000c11e00780c */ /* 0x000fc80004761670 */
[----:B------:R-:W-:-:S09]  /*61da0*/  P2R R128, PR, RZ, 0x8 ;  /* 0x00000008ff807803 */ /* 0x000fd20000000000 */
[----:B------:R-:W0:Y:S02]  /*61db0*/  @!P3 LDC.64 R46, c[0x0][0x5c0] ;  /* 0x00017000ff2ebb82 */ /* 0x000e240000000a00 */
[----:B0-----:R-:W-:-:S04]  /*61dc0*/  @!P3 IADD3 R46, P5, P6, R26, UR6, R46 ;  /* 0x000000061a2ebc10 */ /* 0x001fc8000febe02e */
[C---:B------:R-:W-:Y:S02]  /*61dd0*/  @!P3 IADD3.X R47, R31.reuse, UR5, R47, P5, P6 ;  /* 0x000000051f2fbc10 */ /* 0x040fe4000afec42f */
[----:B-1----:R-:W-:Y:S02]  /*61de0*/  @!P4 IADD3 R48, P5, P6, R26, UR8, R48 ;  /* 0x000000081a30cc10 */ /* 0x002fe4000febe030 */
[----:B------:R-:W-:Y:S02]  /*61df0*/  ISETP.NE.AND P3, PT, R10, RZ, PT ;  /* 0x000000ff0a00720c */ /* 0x000fe40003f65270 */
        /* <DEDUP_REMOVED lines=68> */
[C---:B------:R-:W-:Y:S02]  /*62240*/  @!P4 IADD3.X R15, R31.reuse, UR10, R15, P0, P5 ;  /* 0x0000000a1f0fcc10 */ /* 0x040fe400087ea40f */
[----:B------:R-:W-:Y:S02]  /*62250*/  ISETP.LT.OR P4, PT, R30, 0xda, !P1 ;  /* 0x000000da1e00780c */ /* 0x000fe40004f81670 */
[----:B-1----:R-:W-:Y:S02]  /*62260*/  @!P6 IADD3 R12, P0, P5, R26, UR11, R12 ;  /* 0x0000000b1a0cec10 */ /* 0x002fe4000fd1e00c */
[----:B------:R-:W-:Y:S02]  /*62270*/  P2R R105, PR, RZ, 0x10 ;  /* 0x00000010ff697803 */ /* 0x000fe40000000000 */
[----:B------:R-:W-:-:S07]  /*62280*/  @!P6 IADD3.X R13, R31, UR10, R13, P0, P5 ;  /* 0x0000000a1f0dec10 */ /* 0x000fce00087ea40d */
[----:B------:R-:W0:Y:S02]  /*62290*/  @!P4 LDC.64 R10, c[0x0][0x5c0] ;  /* 0x00017000ff0acb82 */ /* 0x000e240000000a00 */
[----:B0-----:R-:W-:-:S04]  /*622a0*/  @!P4 IADD3 R10, P0, P1, R26, UR11, R10 ;  /* 0x0000000b1a0acc10 */ /* 0x001fc8000f91e00a */
[----:B------:R-:W-:Y:S02]  /*622b0*/  @!P4 IADD3.X R11, R31, UR10, R11, P0, P1 ;  /* 0x0000000a1f0bcc10 */ /* 0x000fe400087e240b */
[----:B------:R-:W-:-:S04]  /*622c0*/  ISETP.LT.OR P4, PT, R30, 0xc1, !P2 ;  /* 0x000000c11e00780c */ /* 0x000fc80005781670 */
[----:B------:R-:W-:-:S09]  /*622d0*/  P2R R136, PR, RZ, 0x10 ;  /* 0x00000010ff887803 */ /* 0x000fd20000000000 */
[----:B------:R-:W-:-:S04]  /*622e0*/  @!P4 IADD3 R97, P0, P1, R97, UR6, R26 ;  /* 0x000000066161cc10 */ /* 0x000fc8000f91e01a */
        /* <DEDUP_REMOVED lines=21> */
[C---:B------:R-:W-:Y:S02]  /*62440*/  ISETP.LT.OR P4, PT, R30.reuse, 0xd9, !P2 ;  /* 0x000000d91e00780c */ /* 0x040fe40005781670 */
[----:B------:R-:W-:Y:S02]  /*62450*/  ISETP.LT.OR P2, PT, R30, 0xda, !P2 ;  /* 0x000000da1e00780c */ /* 0x000fe40005741670 */
[----:B------:R-:W-:Y:S02]  /*62460*/  P2R R124, PR, RZ, 0x10 ;  /* 0x00000010ff7c7803 */ /* 0x000fe40000000000 */
[----:B------:R-:W-:-:S07]  /*62470*/  P2R R122, PR, RZ, 0x4 ;  /* 0x00000004ff7a7803 */ /* 0x000fce0000000000 */
[----:B------:R-:W-:-:S04]  /*62480*/  @!P4 IADD3 R85, P0, P1, R85, UR6, R26 ;  /* 0x000000065555cc10 */ /* 0x000fc8000f91e01a */
[--C-:B------:R-:W-:Y:S02]  /*62490*/  @!P4 IADD3.X R86, R86, UR5, R31.reuse, P0, P1 ;  /* 0x000000055656cc10 */ /* 0x100fe400087e241f */
[----:B------:R-:W-:Y:S02]  /*624a0*/  @!P2 IADD3 R83, P0, P1, R83, UR6, R26 ;  /* 0x000000065353ac10 */ /* 0x000fe4000f91e01a */
[----:B------:R-:W-:Y:S02]  /*624b0*/  ISETP.LT.OR P4, PT, R30, 0xca, !P3 ;  /* 0x000000ca1e00780c */ /* 0x000fe40005f81670 */
[----:B------:R-:W-:Y:S02]  /*624c0*/  @!P2 IADD3.X R84, R84, UR5, R31, P0, P1 ;  /* 0x000000055454ac10 */ /* 0x000fe400087e241f */
[----:B------:R-:W-:Y:S02]  /*624d0*/  ISETP.LT.OR P2, PT, R30, 0xc1, !P3 ;  /* 0x000000c11e00780c */ /* 0x000fe40005f41670 */
[----:B------:R-:W-:-:S02]  /*624e0*/  P2R R112, PR, RZ, 0x10 ;  /* 0x00000010ff707803 */ /* 0x000fc40000000000 */
        /* <DEDUP_REMOVED lines=10> */
[--C-:B------:R-:W-:Y:S02]  /*62590*/  @!P2 IADD3.X R78, R78, UR10, R31.reuse, P0, P1 ;  /* 0x0000000a4e4eac10 */ /* 0x100fe400087e241f */
[----:B------:R-:W-:Y:S02]  /*625a0*/  ISETP.LT.OR P2, PT, R30, 0xd1, !P3 ;  /* 0x000000d11e00780c */ /* 0x000fe40005f41670 */
[----:B------:R-:W-:Y:S02]  /*625b0*/  @!P4 IADD3 R75, P0, P1, R75, UR11, R26 ;  /* 0x0000000b4b4bcc10 */ /* 0x000fe4000f91e01a */
[----:B------:R-:W-:Y:S02]  /*625c0*/  P2R R110, PR, RZ, 0x4 ;  /* 0x00000004ff6e7803 */ /* 0x000fe40000000000 */
[----:B------:R-:W-:Y:S02]  /*625d0*/  @!P4 IADD3.X R76, R76, UR10, R31, P0, P1 ;  /* 0x0000000a4c4ccc10 */ /* 0x000fe400087e241f */
[----:B------:R-:W-:-:S05]  /*625e0*/  LOP3.LUT P4, RZ, R0, 0x10000, RZ, 0xc0, !PT ;  /* 0x0001000000ff7812 */ /* 0x000fca000788c0ff */
[----:B------:R-:W-:-:S04]  /*625f0*/  @!P2 IADD3 R73, P0, P1, R73, UR11, R26 ;  /* 0x0000000b4949ac10 */ /* 0x000fc8000f91e01a */
[----:B------:R-:W-:Y:S02]  /*62600*/  @!P2 IADD3.X R74, R74, UR10, R31, P0, P1 ;  /* 0x0000000a4a4aac10 */ /* 0x000fe400087e241f */
[----:B------:R-:W-:Y:S02]  /*62610*/  ISETP.LT.OR P1, PT, R30, 0xd2, !P3 ;  /* 0x000000d21e00780c */ /* 0x000fe40005f21670 */
[----:B------:R-:W-:Y:S01]  /*62620*/  ISETP.NE.AND P2, PT, R66, RZ, PT ;  /* 0x000000ff4200720c */ /* 0x000fe20003f45270 */
[----:B--2---:R-:W-:Y:S01]  /*62630*/  FMUL R66, R67, UR47 ;  /* 0x0000002f43427c20 */ /* 0x004fe20008400000 */
[----:B------:R-:W-:-:S09]  /*62640*/  P2R R113, PR, RZ, 0x2 ;  /* 0x00000002ff717803 */ /* 0x000fd20000000000 */
[----:B------:R-:W-:-:S04]  /*62650*/  @!P1 IADD3 R71, P0, P5, R71, UR11, R26 ;  /* 0x0000000b47479c10 */ /* 0x000fc8000fd1e01a */
[----:B------:R-:W-:Y:S02]  /*62660*/  @!P1 IADD3.X R72, R72, UR10, R31, P0, P5 ;  /* 0x0000000a48489c10 */ /* 0x000fe400087ea41f */
[C---:B------:R-:W-:Y:S02]  /*62670*/  ISETP.LT.OR P0, PT, R30.reuse, 0xd9, !P3 ;  /* 0x000000d91e00780c */ /* 0x040fe40005f01670 */
[----:B------:R-:W-:Y:S02]  /*62680*/  ISETP.LT.OR P3, PT, R30, 0xda, !P3 ;  /* 0x000000da1e00780c */ /* 0x000fe40005f61670 */
[----:B------:R-:W-:Y:S02]  /*62690*/  P2R R115, PR, RZ, 0x1 ;  /* 0x00000001ff737803 */ /* 0x000fe40000000000 */
[----:B------:R-:W-:Y:S02]  /*626a0*/  P2R R116, PR, RZ, 0x8 ;  /* 0x00000008ff747803 */ /* 0x000fe40000000000 */
[----:B------:R-:W-:-:S05]  /*626b0*/  ISETP.NE.AND P1, PT, R65, RZ, PT ;  /* 0x000000ff4100720c */ /* 0x000fca0003f25270 */
[----:B------:R-:W-:-:S04]  /*626c0*/  @!P0 IADD3 R69, P5, P6, R69, UR11, R26 ;  /* 0x0000000b45458c10 */ /* 0x000fc8000febe01a */
[----:B------:R-:W-:Y:S02]  /*626d0*/  @!P0 IADD3.X R70, R70, UR10, R31, P5, P6 ;  /* 0x0000000a46468c10 */ /* 0x000fe4000afec41f */
[----:B------:R-:W-:Y:S01]  /*626e0*/  ISETP.NE.AND P0, PT, R9, RZ, PT ;  /* 0x000000ff0900720c */ /* 0x000fe20003f05270 */
[----:B------:R-:W-:-:S05]  /*626f0*/  IMAD.U32 R9, RZ, RZ, UR8 ;  /* 0x00000008ff097e24 */ /* 0x000fca000f8e00ff */
[----:B------:R-:W-:-:S04]  /*62700*/  @!P3 IADD3 R9, P5, P6, R9, UR11, R26 ;  /* 0x0000000b0909bc10 */ /* 0x000fc8000febe01a */
[----:B------:R-:W-:Y:S02]  /*62710*/  @!P3 IADD3.X R68, R68, UR10, R31, P5, P6 ;  /* 0x0000000a4444bc10 */ /* 0x000fe4000afec41f */
[----:B------:R-:W-:Y:S02]  /*62720*/  ISETP.LT.OR P5, PT, R30, 0xc1, !P4 ;  /* 0x000000c11e00780c */ /* 0x000fe400067a1670 */
[----:B------:R-:W-:-:S11]  /*62730*/  ISETP.NE.AND P3, PT, R64, RZ, PT ;  /* 0x000000ff4000720c */ /* 0x000fd60003f65270 */
[----:B------:R-:W0:Y:S01]  /*62740*/  @!P5 LDC.64 R64, c[0x0][0x5c0] ;  /* 0x00017000ff40db82 */ /* 0x000e220000000a00 */
[----:B------:R-:W-:Y:S02]  /*62750*/  F2FP.SATFINITE.E4M3.F32.PACK_AB_MERGE_C R133, RZ, R66, RZ ;  /* 0x00000042ff85723e */ /* 0x000fe400048070ff */
[----:B0-----:R-:W-:-:S05]  /*62760*/  @!P5 IADD3 R64, P6, R26, R64, RZ ;  /* 0x000000401a40d210 */ /* 0x001fca0007fde0ff */
[----:B------:R-:W-:-:S05]  /*62770*/  @!P5 IMAD.X R65, R31, 0x1, R65, P6 ;  /* 0x000000011f41d824 */ /* 0x000fca00030e0641 */
[----:B------:R5:W-:Y:S01]  /*62780*/  @!P5 STG.E.U8 desc[UR54][R64.64+0xc0], R133 ;  /* 0x0000c0854000d986 */ /* 0x000be2000c101136 */
[----:B------:R-:W-:-:S13]  /*62790*/  ISETP.LT.OR P5, PT, R30, 0xc2, !P4 ;  /* 0x000000c21e00780c */ /* 0x000fda00067a1670 */
[----:B------:R-:W0:Y:S01]  /*627a0*/  @!P5 LDC.64 R66, c[0x0][0x5c0] ;  /* 0x00017000ff42db82 */ /* 0x000e220000000a00 */
[----:B---3--:R-:W-:Y:S01]  /*627b0*/  FMUL R102, R102, UR47 ;  /* 0x0000002f66667c20 */ /* 0x008fe20008400000 */
[----:B-----5:R-:W-:Y:S02]  /*627c0*/  FMUL R64, R142, UR47 ;  /* 0x0000002f8e407c20 */ /* 0x020fe40008400000 */
[----:B------:R-:W2:Y:S02]  /*627d0*/  LDL.LU R142, [R1+0x994] ;  /* 0x00099400018e7983 */ /* 0x000ea40000300800 */
        /* <DEDUP_REMOVED lines=9> */
[----:B------:R-:W-:Y:S01]  /*62870*/  FMUL R102, R137, UR47 ;  /* 0x0000002f89667c20 */ /* 0x000fe20008400000 */
[----:B------:R-:W-:-:S04]  /*62880*/  F2FP.SATFINITE.E4M3.F32.PACK_AB_MERGE_C R67, RZ, R66, RZ ;  /* 0x00000042ff43723e */ /* 0x000fc800048070ff */
[----:B------:R-:W-:-:S05]  /*62890*/  F2FP.SATFINITE.E4M3.F32.PACK_AB_MERGE_C R137, RZ, R102, RZ ;  /* 0x00000066ff89723e */ /* 0x000fca00048070ff */
[----:B------:R1:W-:Y:S04]  /*628a0*/  @!P0 STG.E.U8 desc[UR54][R60.64+0xc0], R137 ;  /* 0x0000c0893c008986 */ /* 0x0003e8000c101136 */
[----:B------:R4:W-:Y:S01]  /*628b0*/  @!P1 STG.E.U8 desc[UR54][R62.64+0xc1], R133 ;  /* 0x0000c1853e009986 */ /* 0x0009e2000c101136 */
[----:B0-----:R-:W-:-:S05]  /*628c0*/  @!P5 IADD3 R64, P6, R26, R64, RZ ;  /* 0x000000401a40d210 */ /* 0x001fca0007fde0ff */
[----:B------:R-:W-:-:S05]  /*628d0*/  @!P5 IMAD.X R65, R31, 0x1, R65, P6 ;  /* 0x000000011f41d824 */ /* 0x000fca00030e0641 */
[----:B------:R0:W-:Y:S01]  /*628e0*/  @!P5 STG.E.U8 desc[UR54][R64.64+0xc8], R67 ;  /* 0x0000c8434000d986 */ /* 0x0001e2000c101136 */
[----:B------:R-:W-:-:S13]  /*628f0*/  ISETP.LT.OR P5, PT, R30, 0xca, !P4 ;  /* 0x000000ca1e00780c */ /* 0x000fda00067a1670 */
[----:B-1----:R-:W1:Y:S01]  /*62900*/  @!P5 LDC.64 R60, c[0x0][0x5c0] ;  /* 0x00017000ff3cdb82 */ /* 0x002e620000000a00 */
[----:B----4-:R-:W-:Y:S02]  /*62910*/  FMUL R62, R141, UR47 ;  /* 0x0000002f8d3e7c20 */ /* 0x010fe40008400000 */
[----:B------:R-:W4:Y:S03]  /*62920*/  LDL.LU R141, [R1+0x99c] ;  /* 0x00099c00018d7983 */ /* 0x000f260000300800 */
[----:B------:R-:W-:Y:S01]  /*62930*/  F2FP.SATFINITE.E4M3.F32.PACK_AB_MERGE_C R133, RZ, R62, RZ ;  /* 0x0000003eff85723e */ /* 0x000fe200048070ff */
[----:B------:R-:W-:-:S05]  /*62940*/  FMUL R62, R145, UR47 ;  /* 0x0000002f913e7c20 */ /* 0x000fca0008400000 */
[----:B------:R-:W-:Y:S01]  /*62950*/  F2FP.SATFINITE.E4M3.F32.PACK_AB_MERGE_C R135, RZ, R62, RZ ;  /* 0x0000003eff87723e */ /* 0x000fe200048070ff */
[----:B------:R-:W-:Y:S02]  /*62960*/  FMUL R62, R143, UR47 ;  /* 0x0000002f8f3e7c20 */ /* 0x000fe40008400000 */
[----:B------:R-:W5:Y:S01]  /*62970*/  LDL.LU R143, [R1+0x9a0] ;  /* 0x0009a000018f7983 */ /* 0x000f620000300800 */
[----:B-1----:R-:W-:-:S03]  /*62980*/  @!P5 IADD3 R60, P6, R26, R60, RZ ;  /* 0x0000003c1a3cd210 */ /* 0x002fc60007fde0ff */
[----:B------:R-:W5:Y:S01]  /*62990*/  LDL.LU R145, [R1+0x9a4] ;  /* 0x0009a40001917983 */ /* 0x000f620000300800 */
[----:B0-----:R-:W-:Y:S01]  /*629a0*/  F2FP.SATFINITE.E4M3.F32.PACK_AB_MERGE_C R65, RZ, R62, RZ ;  /* 0x0000003eff41723e */ /* 0x001fe200048070ff */
[----:B------:R-:W-:-:S05]  /*629b0*/  @!P5 IMAD.X R61, R31, 0x1, R61, P6 ;  /* 0x000000011f3dd824 */ /* 0x000fca00030e063d */
[----:B------:R-:W-:Y:S04]  /*629c0*/  @!P5 STG.E.U8 desc[UR54][R60.64+0xc9], R133 ;  /* 0x0000c9853c00d986 */ /* 0x000fe8000c101136 */
[----:B------:R-:W-:Y:S04]  /*629d0*/  @!P3 STG.E.U8 desc[UR54][R58.64+0xc8], R135 ;  /* 0x0000c8873a00b986 */ /* 0x000fe8000c101136 */
[----:B------:R2:W-:Y:S02]  /*629e0*/  @!P2 STG.E.U8 desc[UR54][R56.64+0xc9], R65 ;  /* 0x0000c9413800a986 */ /* 0x0005e4000c101136 */
[----:B--2---:R-:W-:-:S05]  /*629f0*/  FMUL R56, R142, UR47 ;  /* 0x0000002f8e387c20 */ /* 0x004fca0008400000 */
[----:B------:R-:W-:Y:S01]  /*62a00*/  F2FP.SATFINITE.E4M3.F32.PACK_AB_MERGE_C R65, RZ, R56, RZ ;  /* 0x00000038ff41723e */ /* 0x000fe200048070ff */
[----:B---3--:R-:W-:Y:S02]  /*62a10*/  FMUL R56, R140, UR47 ;  /* 0x0000002f8c387c20 */ /* 0x008fe40008400000 */
[----:B------:R-:W2:Y:S01]  /*62a20*/  LDL.LU R140, [R1+0x9a8] ;  /* 0x0009a800018c7983 */ /* 0x000ea20000300800 */
[----:B------:R-:W-:-:S13]  /*62a30*/  ISETP.LT.OR P5, PT, R30, 0xd1, !P4 ;  /* 0x000000d11e00780c */ /* 0x000fda00067a1670 */
[----:B------:R-:W0:Y:S01]  /*62a40*/  @!P5 LDC.64 R62, c[0x0][0x5c0] ;  /* 0x00017000ff3edb82 */ /* 0x000e220000000a00 */
[----:B------:R-:W-:Y:S02]  /*62a50*/  FMUL R60, R144, UR47 ;  /* 0x0000002f903c7c20 */ /* 0x000fe40008400000 */
[----:B------:R-:W3:Y:S03]  /*62a60*/  LDL.LU R144, [R1+0x9ac] ;  /* 0x0009ac0001907983 */ /* 0x000ee60000300800 */
[----:B------:R-:W-:Y:S01]  /*62a70*/  F2FP.SATFINITE.E4M3.F32.PACK_AB_MERGE_C R61, RZ, R60, RZ ;  /* 0x0000003cff3d723e */ /* 0x000fe200048070ff */
[----:B------:R-:W3:Y:S01]  /*62a80*/  LDL.LU R142, [R1+0x9b0] ;  /* 0x0009b000018e7983 */ /* 0x000ee20000300800 */
[----:B0-----:R-:W-:-:S05]  /*62a90*/  @!P5 IADD3 R62, P6, R26, R62, RZ ;  /* 0x0000003e1a3ed210 */ /* 0x001fca0007fde0ff */
[----:B------:R-:W-:-:S05]  /*62aa0*/  @!P5 IMAD.X R63, R31, 0x1, R63, P6 ;  /* 0x000000011f3fd824 */ /* 0x000fca00030e063f */
[----:B------:R0:W-:Y:S01]  /*62ab0*/  @!P5 STG.E.U8 desc[UR54][R62.64+0xd0], R61 ;  /* 0x0000d03d3e00d986 */ /* 0x0001e2000c101136 */
[----:B------:R-:W-:-:S13]  /*62ac0*/  ISETP.LT.OR P5, PT, R30, 0xd2, !P4 ;  /* 0x000000d21e00780c */ /* 0x000fda00067a1670 */
[----:B------:R-:W1:Y:S01]  /*62ad0*/  @!P5 LDC.64 R58, c[0x0][0x5c0] ;  /* 0x00017000ff3adb82 */ /* 0x000e620000000a00 */
[----:B------:R-:W-:Y:S02]  /*62ae0*/  ISETP.NE.AND P0, PT, R138, RZ, PT ;  /* 0x000000ff8a00720c */ /* 0x000fe40003f05270 */
[----:B------:R-:W-:Y:S02]  /*62af0*/  ISETP.NE.AND P1, PT, R139, RZ, PT ;  /* 0x000000ff8b00720c */ /* 0x000fe40003f25270 */
[----:B------:R-:W-:Y:S01]  /*62b00*/  F2FP.SATFINITE.E4M3.F32.PACK_AB_MERGE_C R67, RZ, R56, RZ ;  /* 0x00000038ff43723e */ /* 0x000fe200048070ff */
[----:B----4-:R-:W-:Y:S02]  /*62b10*/  FMUL R56, R141, UR47 ;  /* 0x0000002f8d387c20 */ /* 0x010fe40008400000 */
[----:B------:R-:W4:Y:S03]  /*62b20*/  LDL.LU R141, [R1+0x9b4] ;  /* 0x0009b400018d7983 */ /* 0x000f260000300800 */
[----:B0-----:R-:W-:-:S02]  /*62b30*/  F2FP.SATFINITE.E4M3.F32.PACK_AB_MERGE_C R61, RZ, R56, RZ ;  /* 0x00000038ff3d723e */ /* 0x001fc400048070ff */
[----:B-1----:R-:W-:-:S05]  /*62b40*/  @!P5 IADD3 R58, P6, R26, R58, RZ ;  /* 0x0000003a1a3ad210 */ /* 0x002fca0007fde0ff */
[----:B------:R-:W-:-:S05]  /*62b50*/  @!P5 IMAD.X R59, R31, 0x1, R59, P6 ;  /* 0x000000011f3bd824 */ /* 0x000fca00030e063b */
[----:B------:R5:W-:Y:S04]  /*62b60*/  @!P5 STG.E.U8 desc[UR54][R58.64+0xd1], R65 ;  /* 0x0000d1413a00d986 */ /* 0x000be8000c101136 */
[----:B------:R-:W-:Y:S04]  /*62b70*/  @!P0 STG.E.U8 desc[UR54][R54.64+0xd0], R67 ;  /* 0x0000d04336008986 */ /* 0x000fe8000c101136 */
[----:B------:R0:W-:Y:S01]  /*62b80*/  @!P1 STG.E.U8 desc[UR54][R52.64+0xd1], R61 ;  /* 0x0000d13d34009986 */ /* 0x0001e2000c101136 */
[----:B-----5:R-:W-:-:S03]  /*62b90*/  FMUL R58, R143, UR47 ;  /* 0x0000002f8f3a7c20 */ /* 0x020fc60008400000 */
[----:B------:R-:W5:Y:S01]  /*62ba0*/  LDL.LU R143, [R1+0x9b8] ;  /* 0x0009b800018f7983 */ /* 0x000f620000300800 */
[----:B0-----:R-:W-:-:S05]  /*62bb0*/  FMUL R52, R145, UR47 ;  /* 0x0000002f91347c20 */ /* 0x001fca0008400000 */
[----:B------:R-:W-:Y:S01]  /*62bc0*/  F2FP.SATFINITE.E4M3.F32.PACK_AB_MERGE_C R53, RZ, R52, RZ ;  /* 0x00000034ff35723e */ /* 0x000fe200048070ff */
[----:B--2---:R-:W-:Y:S02]  /*62bd0*/  FMUL R52, R140, UR47 ;  /* 0x0000002f8c347c20 */ /* 0x004fe40008400000 */
[----:B------:R-:W2:Y:S01]  /*62be0*/  LDL.LU R140, [R1+0x9bc] ;  /* 0x0009bc00018c7983 */ /* 0x000ea20000300800 */
[----:B------:R-:W-:Y:S02]  /*62bf0*/  ISETP.LT.OR P5, PT, R30, 0xd9, !P4 ;  /* 0x000000d91e00780c */ /* 0x000fe400067a1670 */
[----:B------:R-:W-:Y:S01]  /*62c00*/  F2FP.SATFINITE.E4M3.F32.PACK_AB_MERGE_C R59, RZ, R58, RZ ;  /* 0x0000003aff3b723e */ /* 0x000fe200048070ff */
[----:B------:R-:W2:Y:S10]  /*62c10*/  LDL.LU R145, [R1+0x9c0] ;  /* 0x0009c00001917983 */ /* 0x000eb40000300800 */
[----:B------:R-:W0:Y:S01]  /*62c20*/  @!P5 LDC.64 R56, c[0x0][0x5c0] ;  /* 0x00017000ff38db82 */ /* 0x000e220000000a00 */
[----:B------:R-:W-:Y:S01]  /*62c30*/  F2FP.SATFINITE.E4M3.F32.PACK_AB_MERGE_C R61, RZ, R52, RZ ;  /* 0x00000034ff3d723e */ /* 0x000fe200048070ff */
[----:B---3--:R-:W-:Y:S01]  /*62c40*/  FMUL R52, R144, UR47 ;  /* 0x0000002f90347c20 */ /* 0x008fe20008400000 */
[----:B0-----:R-:W-:-:S05]  /*62c50*/  @!P5 IADD3 R56, P6, R26, R56, RZ ;  /* 0x000000381a38d210 */ /* 0x001fca0007fde0ff */
[----:B------:R-:W-:-:S05]  /*62c60*/  @!P5 IMAD.X R57, R31, 0x1, R57, P6 ;  /* 0x000000011f39d824 */ /* 0x000fca00030e0639 */
[----:B------:R0:W-:Y:S01]  /*62c70*/  @!P5 STG.E.U8 desc[UR54][R56.64+0xd8], R59 ;  /* 0x0000d83b3800d986 */ /* 0x0001e2000c101136 */
[----:B------:R-:W-:Y:S02]  /*62c80*/  ISETP.LT.OR P5, PT, R30, 0xda, !P4 ;  /* 0x000000da1e00780c */ /* 0x000fe400067a1670 */
[----:B0-----:R-:W-:-:S11]  /*62c90*/  F2FP.SATFINITE.E4M3.F32.PACK_AB_MERGE_C R57, RZ, R52, RZ ;  /* 0x00000034ff39723e */ /* 0x001fd600048070ff */
[----:B------:R-:W0:Y:S01]  /*62ca0*/  @!P5 LDC.64 R54, c[0x0][0x5c0] ;  /* 0x00017000ff36db82 */ /* 0x000e220000000a00 */
[----:B------:R-:W-:Y:S02]  /*62cb0*/  FMUL R52, R142, UR47 ;  /* 0x0000002f8e347c20 */ /* 0x000fe40008400000 */
[----:B------:R-:W3:Y:S01]  /*62cc0*/  LDL.LU R142, [R1+0x9c4] ;  /* 0x0009c400018e7983 */ /* 0x000ee20000300800 */
[----:B------:R-:W-:Y:S02]  /*62cd0*/  ISETP.NE.AND P2, PT, R134, RZ, PT ;  /* 0x000000ff8600720c */ /* 0x000fe40003f45270 */
[----:B------:R-:W-:Y:S02]  /*62ce0*/  ISETP.NE.AND P3, PT, R128, RZ, PT ;  /* 0x000000ff8000720c */ /* 0x000fe40003f65270 */
[----:B------:R-:W-:Y:S01]  /*62cf0*/  F2FP.SATFINITE.E4M3.F32.PACK_AB_MERGE_C R59, RZ, R52, RZ ;  /* 0x00000034ff3b723e */ /* 0x000fe200048070ff */
[----:B----4-:R-:W-:Y:S02]  /*62d00*/  FMUL R52, R141, UR47 ;  /* 0x0000002f8d347c20 */ /* 0x010fe40008400000 */
[----:B------:R-:W4:Y:S04]  /*62d10*/  LDL.LU R141, [R1+0x9c8] ;  /* 0x0009c800018d7983 */ /* 0x000f280000300800 */
[----:B------:R-:W4:Y:S01]  /*62d20*/  LDL.LU R144, [R1+0x9cc] ;  /* 0x0009cc0001907983 */ /* 0x000f220000300800 */
[----:B0-----:R-:W-:-:S05]  /*62d30*/  @!P5 IADD3 R54, P6, R26, R54, RZ ;  /* 0x000000361a36d210 */ /* 0x001fca0007fde0ff */
[----:B------:R-:W-:Y:S01]  /*62d40*/  @!P5 IMAD.X R55, R31, 0x1, R55, P6 ;  /* 0x000000011f37d824 */ /* 0x000fe200030e0637 */
[----:B------:R-:W-:-:S04]  /*62d50*/  ISETP.NE.AND P6, PT, R123, RZ, PT ;  /* 0x000000ff7b00720c */ /* 0x000fc80003fc5270 */
[----:B------:R-:W-:Y:S04]  /*62d60*/  @!P5 STG.E.U8 desc[UR54][R54.64+0xd9], R53 ;  /* 0x0000d9353600d986 */ /* 0x000fe8000c101136 */
[----:B------:R5:W-:Y:S05]  /*62d70*/  @!P2 STG.E.U8 desc[UR54][R50.64+0xd8], R61 ;  /* 0x0000d83d3200a986 */ /* 0x000bea000c101136 */
[----:B------:R-:W-:Y:S01]  /*62d80*/  @!P6 STG.E.U8 desc[UR54][R48.64+0xd9], R57 ;  /* 0x0000d9393000e986 */ /* 0x000fe2000c101136 */
[----:B-----5:R-:W-:-:S03]  /*62d90*/  FMUL R50, R143, UR47 ;  /* 0x0000002f8f327c20 */ /* 0x020fc60008400000 */
[----:B------:R-:W5:Y:S04]  /*62da0*/  LDL.LU R143, [R1+0x9d0] ;  /* 0x0009d000018f7983 */ /* 0x000f680000300800 */
[----:B------:R2:W-:Y:S02]  /*62db0*/  @!P3 STG.E.U8 desc[UR54][R46.64+0xc0], R59 ;  /* 0x0000c03b2e00b986 */ /* 0x0005e4000c101136 */
[----:B--2---:R-:W-:Y:S02]  /*62dc0*/  FMUL R46, R140, UR47 ;  /* 0x0000002f8c2e7c20 */ /* 0x004fe40008400000 */
[----:B------:R-:W2:Y:S01]  /*62dd0*/  LDL.LU R140, [R1+0x9d4] ;  /* 0x0009d400018c7983 */ /* 0x000ea20000300800 */
[----:B------:R-:W-:Y:S02]  /*62de0*/  ISETP.NE.AND P1, PT, R136, RZ, PT ;  /* 0x000000ff8800720c */ /* 0x000fe40003f25270 */
[----:B------:R-:W-:-:S04]  /*62df0*/  ISETP.NE.AND P4, PT, R125, RZ, PT ;  /* 0x000000ff7d00720c */ /* 0x000fc80003f85270 */
[----:B------:R-:W-:Y:S02]  /*62e00*/  P2R R56, PR, RZ, 0x10 ;  /* 0x00000010ff387803 */ /* 0x000fe40000000000 */
[----:B------:R-:W-:Y:S02]  /*62e10*/  ISETP.NE.AND P4, PT, R132, RZ, PT ;  /* 0x000000ff8400720c */ /* 0x000fe40003f85270 */
[----:B------:R-:W-:Y:S02]  /*62e20*/  ISETP.NE.AND P0, PT, R127, RZ, PT ;  /* 0x000000ff7f00720c */ /* 0x000fe40003f05270 */
[----:B------:R-:W-:Y:S02]  /*62e30*/  F2FP.SATFINITE.E4M3.F32.PACK_AB_MERGE_C R55, RZ, R52, RZ ;  /* 0x00000034ff37723e */ /* 0x000fe400048070ff */
[----:B------:R-:W0:Y:S08]  /*62e40*/  @!P1 LDC.64 R52, c[0x0][0x5c0] ;  /* 0x00017000ff349b82 */ /* 0x000e300000000a00 */
[----:B------:R-:W1:Y:S01]  /*62e50*/  @!P4 LDC.64 R48, c[0x0][0x5c0] ;  /* 0x00017000ff30cb82 */ /* 0x000e620000000a00 */
[----:B------:R0:W-:Y:S02]  /*62e60*/  @!P0 STG.E.U8 desc[UR54][R44.64+0xc1], R55 ;  /* 0x0000c1372c008986 */ /* 0x0001e4000c101136 */
[----:B0-----:R-:W-:-:S05]  /*62e70*/  FMUL R44, R145, UR47 ;  /* 0x0000002f912c7c20 */ /* 0x001fca0008400000 */
[----:B------:R-:W-:Y:S02]  /*62e80*/  F2FP.SATFINITE.E4M3.F32.PACK_AB_MERGE_C R55, RZ, R44, RZ ;  /* 0x0000002cff37723e */ /* 0x000fe400048070ff */
[----:B------:R-:W-:-:S05]  /*62e90*/  @!P1 IADD3 R52, P5, R97, R52, RZ ;  /* 0x0000003461349210 */ /* 0x000fca0007fbe0ff */
[----:B------:R-:W-:Y:S01]  /*62ea0*/  @!P1 IMAD.X R53, R98, 0x1, R53, P5 ;  /* 0x0000000162359824 */ /* 0x000fe200028e0635 */
[----:B-1----:R-:W-:Y:S01]  /*62eb0*/  @!P4 IADD3 R48, P5, R95, R48, RZ ;  /* 0x000000305f30c210 */ /* 0x002fe20007fbe0ff */
[----:B---3--:R-:W-:Y:S02]  /*62ec0*/  FMUL R44, R142, UR47 ;  /* 0x0000002f8e2c7c20 */ /* 0x008fe40008400000 */
[----:B------:R-:W3:Y:S01]  /*62ed0*/  LDL.LU R142, [R1+0x9d8] ;  /* 0x0009d800018e7983 */ /* 0x000ee20000300800 */
[----:B------:R-:W-:Y:S01]  /*62ee0*/  F2FP.SATFINITE.E4M3.F32.PACK_AB_MERGE_C R51, RZ, R50, RZ ;  /* 0x00000032ff33723e */ /* 0x000fe200048070ff */
[----:B------:R-:W-:Y:S01]  /*62ef0*/  @!P4 IMAD.X R49, R96, 0x1, R49, P5 ;  /* 0x000000016031c824 */ /* 0x000fe200028e0631 */
[----:B------:R-:W-:-:S03]  /*62f00*/  F2FP.SATFINITE.E4M3.F32.PACK_AB_MERGE_C R47, RZ, R46, RZ ;  /* 0x0000002eff2f723e */ /* 0x000fc600048070ff */
[----:B------:R0:W-:Y:S01]  /*62f10*/  @!P1 STG.E.U8 desc[UR54][R52.64+0xc0], R51 ;  /* 0x0000c03334009986 */ /* 0x0001e2000c101136 */
[----:B------:R-:W-:-:S03]  /*62f20*/  ISETP.NE.AND P5, PT, R114, RZ, PT ;  /* 0x000000ff7200720c */ /* 0x000fc60003fa5270 */
[----:B------:R1:W-:Y:S01]  /*62f30*/  @!P4 STG.E.U8 desc[UR54][R48.64+0xc1], R47 ;  /* 0x0000c12f3000c986 */ /* 0x0003e2000c101136 */
[----:B------:R-:W-:Y:S01]  /*62f40*/  ISETP.NE.AND P4, PT, R56, RZ, PT ;  /* 0x000000ff3800720c */ /* 0x000fe20003f85270 */
[----:B----4-:R-:W-:Y:S02]  /*62f50*/  FMUL R46, R141, UR47 ;  /* 0x0000002f8d2e7c20 */ /* 0x010fe40008400000 */
[----:B------:R-:W4:Y:S01]  /*62f60*/  LDL.LU R141, [R1+0x9dc] ;  /* 0x0009dc00018d7983 */ /* 0x000f220000300800 */
[----:B0-----:R-:W-:Y:S02]  /*62f70*/  F2FP.SATFINITE.E4M3.F32.PACK_AB_MERGE_C R51, RZ, R44, RZ ;  /* 0x0000002cff33723e */ /* 0x001fe400048070ff */
[----:B-1----:R-:W-:Y:S01]  /*62f80*/  F2FP.SATFINITE.E4M3.F32.PACK_AB_MERGE_C R47, RZ, R46, RZ ;  /* 0x0000002eff2f723e */ /* 0x002fe200048070ff */
[----:B------:R-:W-:-:S06]  /*62f90*/  FMUL R46, R144, UR47 ;  /* 0x0000002f902e7c20 */ /* 0x000fcc0008400000 */
[----:B------:R-:W-:Y:S04]  /*62fa0*/  @!P4 STG.E.U8 desc[UR54][R42.64+0xc8], R55 ;  /* 0x0000c8372a00c986 */ /* 0x000fe8000c101136 */
[----:B------:R5:W-:Y:S04]  /*62fb0*/  @!P5 STG.E.U8 desc[UR54][R40.64+0xc9], R51 ;  /* 0x0000c9332800d986 */ /* 0x000be8000c101136 */
[----:B------:R-:W4:Y:S01]  /*62fc0*/  LDL.LU R144, [R1+0x9e0] ;  /* 0x0009e00001907983 */ /* 0x000f220000300800 */
[----:B-----5:R-:W-:-:S03]  /*62fd0*/  FMUL R40, R143, UR47 ;  /* 0x0000002f8f287c20 */ /* 0x020fc60008400000 */
[----:B------:R-:W5:Y:S02]  /*62fe0*/  LDL.LU R143, [R1+0x9e4] ;  /* 0x0009e400018f7983 */ /* 0x000f640000300800 */
[----:B------:R-:W-:Y:S01]  /*62ff0*/  F2FP.SATFINITE.E4M3.F32.PACK_AB_MERGE_C R51, RZ, R40, RZ ;  /* 0x00000028ff33723e */ /* 0x000fe200048070ff */
[----:B--2---:R-:W-:Y:S02]  /*63000*/  FMUL R40, R140, UR47 ;  /* 0x0000002f8c287c20 */ /* 0x004fe40008400000 */
[----:B------:R-:W2:Y:S01]  /*63010*/  LDL.LU R140, [R1+0x9e8] ;  /* 0x0009e800018c7983 */ /* 0x000ea20000300800 */
[----:B------:R-:W-:-:S13]  /*63020*/  ISETP.NE.AND P2, PT, R131, RZ, PT ;  /* 0x000000ff8300720c */ /* 0x000fda0003f45270 */
[----:B------:R-:W0:Y:S01]  /*63030*/  @!P2 LDC.64 R44, c[0x0][0x5c0] ;  /* 0x00017000ff2cab82 */ /* 0x000e220000000a00 */
[----:B------:R-:W-:Y:S02]  /*63040*/  ISETP.NE.AND P6, PT, R130, RZ, PT ;  /* 0x000000ff8200720c */ /* 0x000fe40003fc5270 */
[----:B------:R-:W-:-:S11]  /*63050*/  ISETP.NE.AND P1, PT, R129, RZ, PT ;  /* 0x000000ff8100720c */ /* 0x000fd60003f25270 */
[----:B------:R-:W1:Y:S01]  /*63060*/  @!P6 LDC.64 R48, c[0x0][0x5c0] ;  /* 0x00017000ff30eb82 */ /* 0x000e620000000a00 */
[----:B0-----:R-:W-:-:S05]  /*63070*/  @!P2 IADD3 R44, P5, R93, R44, RZ ;  /* 0x0000002c5d2ca210 */ /* 0x001fca0007fbe0ff */
[----:B------:R-:W-:-:S05]  /*63080*/  @!P2 IMAD.X R45, R94, 0x1, R45, P5 ;  /* 0x000000015e2da824 */ /* 0x000fca00028e062d */
[----:B------:R0:W-:Y:S02]  /*63090*/  @!P2 STG.E.U8 desc[UR54][R44.64+0xc8], R47 ;  /* 0x0000c82f2c00a986 */ /* 0x0001e4000c101136 */
[----:B0-----:R-:W-:Y:S02]  /*630a0*/  F2FP.SATFINITE.E4M3.F32.PACK_AB_MERGE_C R45, RZ, R40, RZ ;  /* 0x00000028ff2d723e */ /* 0x001fe400048070ff */
[----:B------:R-:W0:Y:S01]  /*630b0*/  @!P1 LDC.64 R40, c[0x0][0x5c0] ;  /* 0x00017000ff289b82 */ /* 0x000e220000000a00 */
[----:B---3--:R-:W-:Y:S02]  /*630c0*/  FMUL R44, R142, UR47 ;  /* 0x0000002f8e2c7c20 */ /* 0x008fe40008400000 */
[----:B------:R-:W3:Y:S01]  /*630d0*/  LDL.LU R142, [R1+0x9ec] ;  /* 0x0009ec00018e7983 */ /* 0x000ee20000300800 */
[----:B-1----:R-:W-:Y:S02]  /*630e0*/  @!P6 IADD3 R42, P5, R91, R48, RZ ;  /* 0x000000305b2ae210 */ /* 0x002fe40007fbe0ff */
[----:B------:R-:W-:Y:S01]  /*630f0*/  ISETP.NE.AND P3, PT, R120, RZ, PT ;  /* 0x000000ff7800720c */ /* 0x000fe20003f65270 */
[----:B------:R-:W3:Y:S01]  /*63100*/  LDL.LU R145, [R1+0x9f0] ;  /* 0x0009f00001917983 */ /* 0x000ee20000300800 */
[----:B------:R-:W-:Y:S01]  /*63110*/  ISETP.NE.AND P0, PT, R119, RZ, PT ;  /* 0x000000ff7700720c */ /* 0x000fe20003f05270 */
[----:B------:R-:W-:Y:S01]  /*63120*/  @!P6 IMAD.X R43, R92, 0x1, R49, P5 ;  /* 0x000000015c2be824 */ /* 0x000fe200028e0631 */
[----:B------:R-:W-:-:S05]  /*63130*/  F2FP.SATFINITE.E4M3.F32.PACK_AB_MERGE_C R49, RZ, R46, RZ ;  /* 0x0000002eff31723e */ /* 0x000fca00048070ff */
[----:B------:R1:W-:Y:S01]  /*63140*/  @!P6 STG.E.U8 desc[UR54][R42.64+0xc9], R49 ;  /* 0x0000c9312a00e986 */ /* 0x0003e2000c101136 */
[----:B0-----:R-:W-:Y:S02]  /*63150*/  @!P1 IADD3 R40, P5, R89, R40, RZ ;  /* 0x0000002859289210 */ /* 0x001fe40007fbe0ff */
[----:B-1----:R-:W-:-:S03]  /*63160*/  F2FP.SATFINITE.E4M3.F32.PACK_AB_MERGE_C R43, RZ, R44, RZ ;  /* 0x0000002cff2b723e */ /* 0x002fc600048070ff */
[----:B------:R-:W-:Y:S02]  /*63170*/  @!P1 IMAD.X R41, R90, 0x1, R41, P5 ;  /* 0x000000015a299824 */ /* 0x000fe400028e0629 */
[----:B----4-:R-:W-:Y:S01]  /*63180*/  FMUL R42, R141, UR47 ;  /* 0x0000002f8d2a7c20 */ /* 0x010fe20008400000 */
[----:B------:R-:W-:Y:S04]  /*63190*/  @!P3 STG.E.U8 desc[UR54][R38.64+0xd0], R51 ;  /* 0x0000d0332600b986 */ /* 0x000fe8000c101136 */
[----:B------:R-:W4:Y:S04]  /*631a0*/  LDL.LU R141, [R1+0x9f4] ;  /* 0x0009f400018d7983 */ /* 0x000f280000300800 */
[----:B------:R0:W-:Y:S04]  /*631b0*/  @!P0 STG.E.U8 desc[UR54][R36.64+0xd1], R45 ;  /* 0x0000d12d24008986 */ /* 0x0001e8000c101136 */
[----:B------:R5:W-:Y:S01]  /*631c0*/  @!P1 STG.E.U8 desc[UR54][R40.64+0xd0], R43 ;  /* 0x0000d02b28009986 */ /* 0x000be2000c101136 */
[----:B0-----:R-:W-:-:S03]  /*631d0*/  FMUL R36, R144, UR47 ;  /* 0x0000002f90247c20 */ /* 0x001fc60008400000 */
[----:B------:R-:W4:Y:S01]  /*631e0*/  LDL.LU R144, [R1+0x9f8] ;  /* 0x0009f80001907983 */ /* 0x000f220000300800 */
[----:B-----5:R-:W-:-:S05]  /*631f0*/  FMUL R40, R143, UR47 ;  /* 0x0000002f8f287c20 */ /* 0x020fca0008400000 */
[----:B------:R-:W-:Y:S01]  /*63200*/  F2FP.SATFINITE.E4M3.F32.PACK_AB_MERGE_C R41, RZ, R40, RZ ;  /* 0x00000028ff29723e */ /* 0x000fe200048070ff */
[----:B--2---:R-:W-:Y:S02]  /*63210*/  FMUL R40, R140, UR47 ;  /* 0x0000002f8c287c20 */ /* 0x004fe40008400000 */
[----:B------:R-:W2:Y:S01]  /*63220*/  LDL.LU R140, [R1+0x9fc] ;  /* 0x0009fc00018c7983 */ /* 0x000ea20000300800 */
[----:B------:R-:W-:Y:S02]  /*63230*/  ISETP.NE.AND P4, PT, R126, RZ, PT ;  /* 0x000000ff7e00720c */ /* 0x000fe40003f85270 */
[----:B------:R-:W-:Y:S01]  /*63240*/  ISETP.NE.AND P2, PT, R124, RZ, PT ;  /* 0x000000ff7c00720c */ /* 0x000fe20003f45270 */
[----:B------:R-:W5:Y:S10]  /*63250*/  LDL.LU R143, [R1+0xa00] ;  /* 0x000a0000018f7983 */ /* 0x000f740000300800 */
[----:B------:R-:W0:Y:S01]  /*63260*/  @!P4 LDC.64 R46, c[0x0][0x5c0] ;  /* 0x00017000ff2ecb82 */ /* 0x000e220000000a00 */
[----:B------:R-:W-:-:S02]  /*63270*/  ISETP.NE.AND P3, PT, R122, RZ, PT ;  /* 0x000000ff7a00720c */ /* 0x000fc40003f65270 */
[----:B------:R-:W-:-:S11]  /*63280*/  F2FP.SATFINITE.E4M3.F32.PACK_AB_MERGE_C R45, RZ, R42, RZ ;  /* 0x0000002aff2d723e */ /* 0x000fd600048070ff */
[----:B------:R-:W1:Y:S01]  /*63290*/  @!P3 LDC.64 R42, c[0x0][0x5c0] ;  /* 0x00017000ff2abb82 */ /* 0x000e620000000a00 */
[----:B0-----:R-:W-:-:S05]  /*632a0*/  @!P4 IADD3 R38, P5, R87, R46, RZ ;  /* 0x0000002e5726c210 */ /* 0x001fca0007fbe0ff */
[----:B------:R-:W-:Y:S01]  /*632b0*/  @!P4 IMAD.X R39, R88, 0x1, R47, P5 ;  /* 0x000000015827c824 */ /* 0x000fe200028e062f */
[----:B------:R-:W-:Y:S02]  /*632c0*/  F2FP.SATFINITE.E4M3.F32.PACK_AB_MERGE_C R47, RZ, R36, RZ ;  /* 0x00000024ff2f723e */ /* 0x000fe400048070ff */
[----:B------:R-:W0:Y:S02]  /*632d0*/  @!P2 LDC.64 R36, c[0x0][0x5c0] ;  /* 0x00017000ff24ab82 */ /* 0x000e240000000a00 */
[----:B------:R3:W-:Y:S01]  /*632e0*/  @!P4 STG.E.U8 desc[UR54][R38.64+0xd1], R45 ;  /* 0x0000d12d2600c986 */ /* 0x0007e2000c101136 */
[----:B------:R-:W-:Y:S01]  /*632f0*/  ISETP.NE.AND P5, PT, R106, RZ, PT ;  /* 0x000000ff6a00720c */ /* 0x000fe20003fa5270 */
[----:B---3--:R-:W-:Y:S02]  /*63300*/  FMUL R38, R142, UR47 ;  /* 0x0000002f8e267c20 */ /* 0x008fe40008400000 */
[----:B------:R-:W3:Y:S01]  /*63310*/  LDL.LU R142, [R1+0xa04] ;  /* 0x000a0400018e7983 */ /* 0x000ee20000300800 */
[----:B------:R-:W-:-:S09]  /*63320*/  ISETP.NE.AND P6, PT, R111, RZ, PT ;  /* 0x000000ff6f00720c */ /* 0x000fd20003fc5270 */
[----:B------:R1:W-:Y:S01]  /*63330*/  @!P5 STG.E.U8 desc[UR54][R34.64+0xd8], R47 ;  /* 0x0000d82f2200d986 */ /* 0x0003e2000c101136 */
[----:B0-----:R-:W-:Y:S02]  /*63340*/  @!P2 IADD3 R36, P5, R85, R36, RZ ;  /* 0x000000245524a210 */ /* 0x001fe40007fbe0ff */
[----:B------:R-:W-:-:S03]  /*63350*/  F2FP.SATFINITE.E4M3.F32.PACK_AB_MERGE_C R39, RZ, R40, RZ ;  /* 0x00000028ff27723e */ /* 0x000fc600048070ff */
[----:B------:R-:W-:Y:S01]  /*63360*/  @!P2 IMAD.X R37, R86, 0x1, R37, P5 ;  /* 0x000000015625a824 */ /* 0x000fe200028e0625 */
[----:B-1----:R-:W-:Y:S01]  /*63370*/  @!P3 IADD3 R34, P5, R83, R42, RZ ;  /* 0x0000002a5322b210 */ /* 0x002fe20007fbe0ff */
[----:B------:R4:W-:Y:S04]  /*63380*/  @!P6 STG.E.U8 desc[UR54][R32.64+0xd9], R41 ;  /* 0x0000d9292000e986 */ /* 0x0009e8000c101136 */
[----:B------:R-:W-:Y:S01]  /*63390*/  @!P3 IMAD.X R35, R84, 0x1, R43, P5 ;  /* 0x000000015423b824 */ /* 0x000fe200028e062b */
[----:B------:R-:W-:Y:S01]  /*633a0*/  F2FP.SATFINITE.E4M3.F32.PACK_AB_MERGE_C R43, RZ, R38, RZ ;  /* 0x00000026ff2b723e */ /* 0x000fe200048070ff */
[----:B------:R0:W-:Y:S01]  /*633b0*/  @!P2 STG.E.U8 desc[UR54][R36.64+0xd8], R39 ;  /* 0x0000d8272400a986 */ /* 0x0001e2000c101136 */
[----:B------:R-:W-:Y:S01]  /*633c0*/  FMUL R38, R145, UR47 ;  /* 0x0000002f91267c20 */ /* 0x000fe20008400000 */
[----:B----4-:R-:W-:-:S02]  /*633d0*/  FMUL R32, R141, UR47 ;  /* 0x0000002f8d207c20 */ /* 0x010fc40008400000 */
[----:B------:R-:W4:Y:S04]  /*633e0*/  LDL.LU R141, [R1+0xa08] ;  /* 0x000a0800018d7983 */ /* 0x000f280000300800 */
[----:B------:R-:W4:Y:S04]  /*633f0*/  LDL.LU R145, [R1+0xa0c] ;  /* 0x000a0c0001917983 */ /* 0x000f280000300800 */
[----:B------:R2:W-:Y:S01]  /*63400*/  @!P3 STG.E.U8 desc[UR54][R34.64+0xd9], R43 ;  /* 0x0000d92b2200b986 */ /* 0x0005e2000c101136 */
[----:B0-----:R-:W-:-:S03]  /*63410*/  FMUL R36, R144, UR47 ;  /* 0x0000002f90247c20 */ /* 0x001fc60008400000 */
[----:B------:R-:W4:Y:S01]  /*63420*/  LDL.LU R144, [R1+0xa10] ;  /* 0x000a100001907983 */ /* 0x000f220000300800 */
[----:B--2---:R-:W-:-:S03]  /*63430*/  FMUL R34, R140, UR47 ;  /* 0x0000002f8c227c20 */ /* 0x004fc60008400000 */
[----:B------:R-:W2:Y:S01]  /*63440*/  LDL.LU R140, [R1+0xa14] ;  /* 0x000a1400018c7983 */ /* 0x000ea20000300800 */
[----:B------:R-:W-:Y:S02]  /*63450*/  ISETP.NE.AND P1, PT, R121, RZ, PT ;  /* 0x000000ff7900720c */ /* 0x000fe40003f25270 */
[----:B------:R-:W-:Y:S02]  /*63460*/  ISETP.NE.AND P4, PT, R118, RZ, PT ;  /* 0x000000ff7600720c */ /* 0x000fe40003f85270 */
[----:B------:R-:W-:Y:S02]  /*63470*/  F2FP.SATFINITE.E4M3.F32.PACK_AB_MERGE_C R37, RZ, R32, RZ ;  /* 0x00000020ff25723e */ /* 0x000fe400048070ff */
[----:B------:R-:W-:-:S07]  /*63480*/  F2FP.SATFINITE.E4M3.F32.PACK_AB_MERGE_C R41, RZ, R38, RZ ;  /* 0x00000026ff29723e */ /* 0x000fce00048070ff */
[----:B------:R-:W0:Y:S01]  /*63490*/  @!P1 LDC.64 R32, c[0x0][0x5c0] ;  /* 0x00017000ff209b82 */ /* 0x000e220000000a00 */
[----:B------:R-:W-:Y:S02]  /*634a0*/  ISETP.NE.AND P0, PT, R109, RZ, PT ;  /* 0x000000ff6d00720c */ /* 0x000fe40003f05270 */
[----:B------:R-:W-:-:S05]  /*634b0*/  ISETP.NE.AND P5, PT, R103, RZ, PT ;  /* 0x000000ff6700720c */ /* 0x000fca0003fa5270 */
[----:B------:R-:W1:Y:S06]  /*634c0*/  @!P4 LDC.64 R38, c[0x0][0x5c0] ;  /* 0x00017000ff26cb82 */ /* 0x000e6c0000000a00 */
[----:B------:R1:W-:Y:S04]  /*634d0*/  @!P0 STG.E.U8 desc[UR54][R28.64+0xc0], R41 ;  /* 0x0000c0291c008986 */ /* 0x0003e8000c101136 */
[----:B------:R5:W-:Y:S01]  /*634e0*/  @!P5 STG.E.U8 desc[UR54][R22.64+0xc1], R37 ;  /* 0x0000c1251600d986 */ /* 0x000be2000c101136 */
[----:B0-----:R-:W-:-:S05]  /*634f0*/  @!P1 IADD3 R32, P5, R81, R32, RZ ;  /* 0x0000002051209210 */ /* 0x001fca0007fbe0ff */
[----:B------:R-:W-:Y:S01]  /*63500*/  @!P1 IMAD.X R33, R82, 0x1, R33, P5 ;  /* 0x0000000152219824 */ /* 0x000fe200028e0621 */
[----:B-1----:R-:W-:Y:S02]  /*63510*/  @!P4 IADD3 R28, P5, R79, R38, RZ ;  /* 0x000000264f1cc210 */ /* 0x002fe40007fbe0ff */
[----:B------:R-:W-:Y:S01]  /*63520*/  F2FP.SATFINITE.E4M3.F32.PACK_AB_MERGE_C R35, RZ, R36, RZ ;  /* 0x00000024ff23723e */ /* 0x000fe200048070ff */
[----:B-----5:R-:W-:Y:S01]  /*63530*/  FMUL R22, R143, UR47 ;  /* 0x0000002f8f167c20 */ /* 0x020fe20008400000 */
[----:B------:R-:W-:Y:S01]  /*63540*/  ISETP.NE.AND P2, PT, R117, RZ, PT ;  /* 0x000000ff7500720c */ /* 0x000fe20003f45270 */
[----:B------:R-:W-:Y:S01]  /*63550*/  @!P4 IMAD.X R29, R80, 0x1, R39, P5 ;  /* 0x00000001501dc824 */ /* 0x000fe200028e0627 */
[----:B------:R-:W-:Y:S01]  /*63560*/  F2FP.SATFINITE.E4M3.F32.PACK_AB_MERGE_C R37, RZ, R34, RZ ;  /* 0x00000022ff25723e */ /* 0x000fe200048070ff */
[----:B------:R0:W-:Y:S01]  /*63570*/  @!P1 STG.E.U8 desc[UR54][R32.64+0xc0], R35 ;  /* 0x0000c02320009986 */ /* 0x0001e2000c101136 */
[----:B------:R-:W-:-:S03]  /*63580*/  F2FP.SATFINITE.E4M3.F32.PACK_AB_MERGE_C R39, RZ, R22, RZ ;  /* 0x00000016ff27723e */ /* 0x000fc600048070ff */
[----:B------:R-:W-:Y:S01]  /*63590*/  @!P4 STG.E.U8 desc[UR54][R28.64+0xc1], R37 ;  /* 0x0000c1251c00c986 */ /* 0x000fe2000c101136 */
[----:B------:R-:W-:-:S03]  /*635a0*/  ISETP.NE.AND P4, PT, R112, RZ, PT ;  /* 0x000000ff7000720c */ /* 0x000fc60003f85270 */
[----:B------:R-:W5:Y:S01]  /*635b0*/  LDL.LU R143, [R1+0xa18] ;  /* 0x000a1800018f7983 */ /* 0x000f620000300800 */
[----:B---3--:R-:W-:Y:S01]  /*635c0*/  FMUL R22, R142, UR47 ;  /* 0x0000002f8e167c20 */ /* 0x008fe20008400000 */
[----:B------:R-:W-:Y:S02]  /*635d0*/  ISETP.NE.AND P5, PT, R101, RZ, PT ;  /* 0x000000ff6500720c */ /* 0x000fe40003fa5270 */
[----:B------:R-:W3:Y:S02]  /*635e0*/  LDL.LU R142, [R1+0xa1c] ;  /* 0x000a1c00018e7983 */ /* 0x000ee40000300800 */
[----:B0-----:R-:W-:Y:S02]  /*635f0*/  F2FP.SATFINITE.E4M3.F32.PACK_AB_MERGE_C R33, RZ, R22, RZ ;  /* 0x00000016ff21723e */ /* 0x001fe400048070ff */
[----:B------:R-:W0:Y:S08]  /*63600*/  @!P2 LDC.64 R22, c[0x0][0x5c0] ;  /* 0x00017000ff16ab82 */ /* 0x000e300000000a00 */
[----:B------:R-:W1:Y:S01]  /*63610*/  @!P4 LDC.64 R34, c[0x0][0x5c0] ;  /* 0x00017000ff22cb82 */ /* 0x000e620000000a00 */
[----:B------:R-:W-:Y:S01]  /*63620*/  ISETP.NE.AND P6, PT, R108, RZ, PT ;  /* 0x000000ff6c00720c */ /* 0x000fe20003fc5270 */
[----:B------:R1:W-:Y:S01]  /*63630*/  @!P5 STG.E.U8 desc[UR54][R20.64+0xc8], R39 ;  /* 0x0000c8271400d986 */ /* 0x0003e2000c101136 */
[----:B0-----:R-:W-:Y:S01]  /*63640*/  @!P2 IADD3 R22, P5, R77, R22, RZ ;  /* 0x000000164d16a210 */ /* 0x001fe20007fbe0ff */
[----:B----4-:R-:W-:-:S02]  /*63650*/  FMUL R32, R141, UR47 ;  /* 0x0000002f8d207c20 */ /* 0x010fc40008400000 */
[----:B------:R-:W4:Y:S02]  /*63660*/  LDL.LU R141, [R1+0xa20] ;  /* 0x000a2000018d7983 */ /* 0x000f240000300800 */
[----:B------:R-:W-:-:S06]  /*63670*/  @!P2 IMAD.X R23, R78, 0x1, R23, P5 ;  /* 0x000000014e17a824 */ /* 0x000fcc00028e0617 */
[----:B------:R0:W-:Y:S01]  /*63680*/  @!P6 STG.E.U8 desc[UR54][R18.64+0xc9], R33 ;  /* 0x0000c9211200e986 */ /* 0x0001e2000c101136 */
[----:B-1----:R-:W-:-:S05]  /*63690*/  @!P4 IADD3 R20, P5, R75, R34, RZ ;  /* 0x000000224b14c210 */ /* 0x002fca0007fbe0ff */
[----:B------:R-:W-:Y:S02]  /*636a0*/  @!P4 IMAD.X R21, R76, 0x1, R35, P5 ;  /* 0x000000014c15c824 */ /* 0x000fe400028e0623 */
[----:B0-----:R-:W-:Y:S02]  /*636b0*/  FMUL R18, R144, UR47 ;  /* 0x0000002f90127c20 */ /* 0x001fe40008400000 */
[----:B------:R-:W4:Y:S03]  /*636c0*/  LDL.LU R144, [R1+0xa24] ;  /* 0x000a240001907983 */ /* 0x000f260000300800 */
[----:B------:R-:W-:Y:S01]  /*636d0*/  F2FP.SATFINITE.E4M3.F32.PACK_AB_MERGE_C R35, RZ, R18, RZ ;  /* 0x00000012ff23723e */ /* 0x000fe200048070ff */
[----:B--2---:R-:W-:Y:S02]  /*636e0*/  FMUL R18, R140, UR47 ;  /* 0x0000002f8c127c20 */ /* 0x004fe40008400000 */
[----:B------:R-:W2:Y:S01]  /*636f0*/  LDL.LU R140, [R1+0xa28] ;  /* 0x000a2800018c7983 */ /* 0x000ea20000300800 */
[----:B------:R-:W-:-:S05]  /*63700*/  F2FP.SATFINITE.E4M3.F32.PACK_AB_MERGE_C R29, RZ, R32, RZ ;  /* 0x00000020ff1d723e */ /* 0x000fca00048070ff */
[----:B------:R0:W-:Y:S01]  /*63710*/  @!P2 STG.E.U8 desc[UR54][R22.64+0xc8], R29 ;  /* 0x0000c81d1600a986 */ /* 0x0001e2000c101136 */
[----:B------:R-:W-:Y:S02]  /*63720*/  ISETP.NE.AND P2, PT, R110, RZ, PT ;  /* 0x000000ff6e00720c */ /* 0x000fe40003f45270 */
[----:B------:R-:W-:Y:S01]  /*63730*/  ISETP.NE.AND P1, PT, R113, RZ, PT ;  /* 0x000000ff7100720c */ /* 0x000fe20003f25270 */
[----:B------:R-:W-:Y:S01]  /*63740*/  FMUL R28, R145, UR47 ;  /* 0x0000002f911c7c20 */ /* 0x000fe20008400000 */
[----:B0-----:R-:W-:-:S09]  /*63750*/  F2FP.SATFINITE.E4M3.F32.PACK_AB_MERGE_C R23, RZ, R18, RZ ;  /* 0x00000012ff17723e */ /* 0x001fd200048070ff */
[----:B------:R-:W0:Y:S01]  /*63760*/  @!P2 LDC.64 R18, c[0x0][0x5c0] ;  /* 0x00017000ff12ab82 */ /* 0x000e220000000a00 */
[----:B------:R-:W-:Y:S02]  /*63770*/  ISETP.NE.AND P5, PT, R100, RZ, PT ;  /* 0x000000ff6400720c */ /* 0x000fe40003fa5270 */
[----:B------:R-:W-:-:S05]  /*63780*/  F2FP.SATFINITE.E4M3.F32.PACK_AB_MERGE_C R33, RZ, R28, RZ ;  /* 0x0000001cff21723e */ /* 0x000fca00048070ff */
[----:B------:R-:W1:Y:S01]  /*63790*/  @!P1 LDC.64 R28, c[0x0][0x5c0] ;  /* 0x00017000ff1c9b82 */ /* 0x000e620000000a00 */
[----:B------:R3:W-:Y:S01]  /*637a0*/  @!P4 STG.E.U8 desc[UR54][R20.64+0xc9], R33 ;  /* 0x0000c9211400c986 */ /* 0x0007e2000c101136 */
[----:B------:R-:W-:-:S04]  /*637b0*/  ISETP.NE.AND P4, PT, R104, RZ, PT ;  /* 0x000000ff6800720c */ /* 0x000fc80003f85270 */
[----:B------:R1:W-:Y:S01]  /*637c0*/  @!P5 STG.E.U8 desc[UR54][R16.64+0xd0], R35 ;  /* 0x0000d0231000d986 */ /* 0x0003e2000c101136 */
[----:B-----5:R-:W-:-:S03]  /*637d0*/  FMUL R22, R143, UR47 ;  /* 0x0000002f8f167c20 */ /* 0x020fc60008400000 */
[----:B------:R-:W5:Y:S01]  /*637e0*/  LDL.LU R143, [R1+0xa2c] ;  /* 0x000a2c00018f7983 */ /* 0x000f620000300800 */
[----:B---3--:R-:W-:-:S03]  /*637f0*/  FMUL R20, R142, UR47 ;  /* 0x0000002f8e147c20 */ /* 0x008fc60008400000 */
[----:B------:R-:W3:Y:S01]  /*63800*/  LDL.LU R142, [R1+0xa30] ;  /* 0x000a3000018e7983 */ /* 0x000ee20000300800 */
[----:B0-----:R-:W-:Y:S02]  /*63810*/  @!P2 IADD3 R18, P5, R73, R18, RZ ;  /* 0x000000124912a210 */ /* 0x001fe40007fbe0ff */
[----:B------:R-:W-:-:S03]  /*63820*/  F2FP.SATFINITE.E4M3.F32.PACK_AB_MERGE_C R21, RZ, R22, RZ ;  /* 0x00000016ff15723e */ /* 0x000fc600048070ff */
[----:B------:R-:W-:Y:S01]  /*63830*/  @!P2 IMAD.X R19, R74, 0x1, R19, P5 ;  /* 0x000000014a13a824 */ /* 0x000fe200028e0613 */
[----:B------:R0:W-:Y:S04]  /*63840*/  @!P4 STG.E.U8 desc[UR54][R14.64+0xd1], R23 ;  /* 0x0000d1170e00c986 */ /* 0x0001e8000c101136 */
[----:B------:R-:W-:Y:S01]  /*63850*/  @!P2 STG.E.U8 desc[UR54][R18.64+0xd0], R21 ;  /* 0x0000d0151200a986 */ /* 0x000fe2000c101136 */
[----:B-1----:R-:W-:-:S05]  /*63860*/  @!P1 IADD3 R16, P2, R71, R28, RZ ;  /* 0x0000001c47109210 */ /* 0x002fca0007f5e0ff */
[----:B------:R-:W-:Y:S01]  /*63870*/  @!P1 IMAD.X R17, R72, 0x1, R29, P2 ;  /* 0x0000000148119824 */ /* 0x000fe200010e061d */
[----:B0-----:R-:W-:Y:S01]  /*63880*/  F2FP.SATFINITE.E4M3.F32.PACK_AB_MERGE_C R23, RZ, R20, RZ ;  /* 0x00000014ff17723e */ /* 0x001fe200048070ff */
[----:B----4-:R-:W-:Y:S02]  /*63890*/  FMUL R14, R141, UR47 ;  /* 0x0000002f8d0e7c20 */ /* 0x010fe40008400000 */
[----:B------:R-:W4:Y:S04]  /*638a0*/  LDL.LU R141, [R1+0xa34] ;  /* 0x000a3400018d7983 */ /* 0x000f280000300800 */
[----:B------:R2:W-:Y:S01]  /*638b0*/  @!P1 STG.E.U8 desc[UR54][R16.64+0xd1], R23 ;  /* 0x0000d11710009986 */ /* 0x0005e2000c101136 */
[----:B------:R-:W-:-:S13]  /*638c0*/  ISETP.NE.AND P0, PT, R115, RZ, PT ;  /* 0x000000ff7300720c */ /* 0x000fda0003f05270 */
[----:B------:R-:W0:Y:S01]  /*638d0*/  @!P0 LDC.64 R32, c[0x0][0x5c0] ;  /* 0x00017000ff208b82 */ /* 0x000e220000000a00 */
[----:B--2---:R-:W-:Y:S02]  /*638e0*/  FMUL R16, R140, UR47 ;  /* 0x0000002f8c107c20 */ /* 0x004fe40008400000 */
[----:B------:R-:W2:Y:S01]  /*638f0*/  LDL.LU R140, [R1+0xa38] ;  /* 0x000a3800018c7983 */ /* 0x000ea20000300800 */
[----:B------:R-:W-:Y:S02]  /*63900*/  ISETP.NE.AND P3, PT, R116, RZ, PT ;  /* 0x000000ff7400720c */ /* 0x000fe40003f65270 */
[----:B------:R-:W-:Y:S02]  /*63910*/  F2FP.SATFINITE.E4M3.F32.PACK_AB_MERGE_C R29, RZ, R14, RZ ;  /* 0x0000000eff1d723e */ /* 0x000fe400048070ff */
[----:B0-----:R-:W-:Y:S02]  /*63920*/  @!P0 IADD3 R14, P1, R69, R32, RZ ;  /* 0x00000020450e8210 */ /* 0x001fe40007f3e0ff */
[----:B------:R-:W-:-:S03]  /*63930*/  ISETP.NE.AND P4, PT, R99, RZ, PT ;  /* 0x000000ff6300720c */ /* 0x000fc60003f85270 */
[----:B------:R-:W-:Y:S01]  /*63940*/  @!P0 IMAD.X R15, R70, 0x1, R33, P1 ;  /* 0x00000001460f8824 */ /* 0x000fe200008e0621 */
[----:B------:R-:W-:-:S03]  /*63950*/  ISETP.LT.OR P1, PT, R30, 0xc1, !P4 ;  /* 0x000000c11e00780c */ /* 0x000fc60006721670 */
[----:B------:R-:W0:Y:S01]  /*63960*/  @!P3 LDC.64 R32, c[0x0][0x5c0] ;  /* 0x00017000ff20bb82 */ /* 0x000e220000000a00 */
[----:B------:R-:W-:Y:S02]  /*63970*/  ISETP.NE.AND P6, PT, R107, RZ, PT ;  /* 0x000000ff6b00720c */ /* 0x000fe40003fc5270 */
[----:B------:R-:W-:Y:S01]  /*63980*/  ISETP.NE.AND P5, PT, R105, RZ, PT ;  /* 0x000000ff6900720c */ /* 0x000fe20003fa5270 */
[----:B------:R-:W-:Y:S01]  /*63990*/  FMUL R18, R144, UR47 ;  /* 0x0000002f90127c20 */ /* 0x000fe20008400000 */
[----:B------:R-:W-:-:S05]  /*639a0*/  ISETP.LT.OR P2, PT, R30, 0xc2, !P4 ;  /* 0x000000c21e00780c */ /* 0x000fca0006741670 */
[----:B------:R-:W1:Y:S01]  /*639b0*/  @!P1 LDC.64 R34, c[0x0][0x5c0] ;  /* 0x00017000ff229b82 */ /* 0x000e620000000a00 */
[----:B------:R-:W-:Y:S02]  /*639c0*/  F2FP.SATFINITE.E4M3.F32.PACK_AB_MERGE_C R19, RZ, R18, RZ ;  /* 0x00000012ff13723e */ /* 0x000fe400048070ff */
[----:B------:R-:W-:Y:S01]  /*639d0*/  F2FP.SATFINITE.E4M3.F32.PACK_AB_MERGE_C R21, RZ, R16, RZ ;  /* 0x00000010ff15723e */ /* 0x000fe200048070ff */
[----:B------:R0:W-:Y:S04]  /*639e0*/  @!P6 STG.E.U8 desc[UR54][R12.64+0xd8], R29 ;  /* 0x0000d81d0c00e986 */ /* 0x0001e8000c101136 */
[----:B------:R0:W-:Y:S04]  /*639f0*/  @!P5 STG.E.U8 desc[UR54][R10.64+0xd9], R19 ;  /* 0x0000d9130a00d986 */ /* 0x0001e8000c101136 */
[----:B------:R3:W-:Y:S01]  /*63a00*/  @!P0 STG.E.U8 desc[UR54][R14.64+0xd8], R21 ;  /* 0x0000d8150e008986 */ /* 0x0007e2000c101136 */
[----:B0-----:R-:W-:Y:S01]  /*63a10*/  @!P3 IADD3 R12, P0, R9, R32, RZ ;  /* 0x00000020090cb210 */ /* 0x001fe20007f1e0ff */
[----:B------:R-:W0:Y:S01]  /*63a20*/  @!P2 LDC.64 R28, c[0x0][0x5c0] ;  /* 0x00017000ff1cab82 */ /* 0x000e220000000a00 */
[----:B------:R-:W-:-:S02]  /*63a30*/  @!P1 IMAD.MOV.U32 R10, RZ, RZ, R26 ;  /* 0x000000ffff0a9224 */ /* 0x000fc400078e001a */
[----:B------:R-:W-:Y:S02]  /*63a40*/  @!P1 IMAD.MOV.U32 R11, RZ, RZ, R31 ;  /* 0x000000ffff0b9224 */ /* 0x000fe400078e001f */
[----:B------:R-:W-:-:S04]  /*63a50*/  @!P1 IMAD.WIDE.U32 R16, R24, 0x180, R10 ;  /* 0x0000018018109825 */ /* 0x000fc800078e000a */
[----:B------:R-:W-:Y:S02]  /*63a60*/  @!P3 IMAD.X R13, R68, 0x1, R33, P0 ;  /* 0x00000001440db824 */ /* 0x000fe400000e0621 */
[----:B-----5:R-:W-:Y:S01]  /*63a70*/  FMUL R9, R143, UR47 ;  /* 0x0000002f8f097c20 */ /* 0x020fe20008400000 */
[----:B------:R-:W-:Y:S01]  /*63a80*/  @!P1 IMAD R18, R25, 0x180, RZ ;  /* 0x0000018019129824 */ /* 0x000fe200078e02ff */
[----:B-1----:R-:W-:-:S03]  /*63a90*/  @!P1 IADD3 R16, P0, R16, R34, RZ ;  /* 0x0000002210109210 */ /* 0x002fc60007f1e0ff */
[----:B------:R-:W-:Y:S02]  /*63aa0*/  F2FP.SATFINITE.E4M3.F32.PACK_AB_MERGE_C R23, RZ, R9, RZ ;  /* 0x00000009ff17723e */ /* 0x000fe400048070ff */
[----:B------:R-:W-:Y:S02]  /*63ab0*/  @!P1 IADD3.X R17, R35, R17, R18, P0, !PT ;  /* 0x0000001123119210 */ /* 0x000fe400007fe412 */
[C---:B------:R-:W-:Y:S01]  /*63ac0*/  ISETP.LT.OR P0, PT, R30.reuse, 0xca, !P4 ;  /* 0x000000ca1e00780c */ /* 0x040fe20006701670 */
[----:B------:R1:W-:Y:S01]  /*63ad0*/  @!P3 STG.E.U8 desc[UR54][R12.64+0xd9], R23 ;  /* 0x0000d9170c00b986 */ /* 0x0003e2000c101136 */
[----:B------:R-:W-:Y:S01]  /*63ae0*/  ISETP.LT.OR P3, PT, R30, 0xc9, !P4 ;  /* 0x000000c91e00780c */ /* 0x000fe20006761670 */
[----:B---3--:R-:W-:Y:S01]  /*63af0*/  FMUL R9, R142, UR47 ;  /* 0x0000002f8e097c20 */ /* 0x008fe20008400000 */
[----:B------:R-:W-:Y:S02]  /*63b00*/  @!P2 IMAD.MOV.U32 R10, RZ, RZ, R26 ;  /* 0x000000ffff0aa224 */ /* 0x000fe400078e001a */
[----:B------:R-:W-:-:S02]  /*63b10*/  @!P2 IMAD.MOV.U32 R11, RZ, RZ, R31 ;  /* 0x000000ffff0ba224 */ /* 0x000fc400078e001f */
[----:B------:R-:W-:Y:S01]  /*63b20*/  F2FP.SATFINITE.E4M3.F32.PACK_AB_MERGE_C R15, RZ, R9, RZ ;  /* 0x00000009ff0f723e */ /* 0x000fe200048070ff */
[----:B------:R-:W-:Y:S01]  /*63b30*/  @!P2 IMAD.WIDE.U32 R10, R24, 0x180, R10 ;  /* 0x00000180180aa825 */ /* 0x000fe200078e000a */
[----:B------:R-:W-:-:S03]  /*63b40*/  LOP3.LUT P6, RZ, R0, 0x40000, RZ, 0xc0, !PT ;  /* 0x0004000000ff7812 */ /* 0x000fc600078cc0ff */
[----:B------:R-:W-:Y:S01]  /*63b50*/  @!P1 STG.E.U8 desc[UR54][R16.64+0xc0], R15 ;  /* 0x0000c00f10009986 */ /* 0x000fe2000c101136 */
[----:B-1----:R-:W-:Y:S01]  /*63b60*/  @!P2 IMAD R12, R25, 0x180, RZ ;  /* 0x00000180190ca824 */ /* 0x002fe200078e02ff */
[----:B------:R-:W1:Y:S01]  /*63b70*/  @!P3 LDC.64 R20, c[0x0][0x5c0] ;  /* 0x00017000ff14bb82 */ /* 0x000e620000000a00 */
[----:B0-----:R-:W-:-:S07]  /*63b80*/  @!P2 IADD3 R10, P1, R10, R28, RZ ;  /* 0x0000001c0a0aa210 */ /* 0x001fce0007f3e0ff */
[----:B------:R-:W0:Y:S01]  /*63b90*/  @!P0 LDC.64 R32, c[0x0][0x5c0] ;  /* 0x00017000ff208b82 */ /* 0x000e220000000a00 */
[----:B------:R-:W-:Y:S02]  /*63ba0*/  @!P2 IADD3.X R11, R29, R11, R12, P1, !PT ;  /* 0x0000000b1d0ba210 */ /* 0x000fe40000ffe40c */
[----:B------:R-:W-:Y:S01]  /*63bb0*/  ISETP.LT.OR P1, PT, R30, 0xc1, !P6 ;  /* 0x000000c11e00780c */ /* 0x000fe20007721670 */
[----:B----4-:R-:W-:-:S05]  /*63bc0*/  FMUL R9, R141, UR47 ;  /* 0x0000002f8d097c20 */ /* 0x010fca0008400000 */
[----:B------:R-:W-:Y:S01]  /*63bd0*/  F2FP.SATFINITE.E4M3.F32.PACK_AB_MERGE_C R19, RZ, R9, RZ ;  /* 0x00000009ff13723e */ /* 0x000fe200048070ff */
[----:B------:R-:W-:Y:S04]  /*63be0*/  BSSY B1, `(.L_x_132) ;  /* 0x0000013000017945 */ /* 0x000fe80003800000 */
[----:B------:R3:W-:Y:S02]  /*63bf0*/  @!P2 STG.E.U8 desc[UR54][R10.64+0xc1], R19 ;  /* 0x0000c1130a00a986 */ /* 0x0007e4000c101136 */
[----:B---3--:R-:W-:Y:S02]  /*63c00*/  @!P3 IMAD.MOV.U32 R10, RZ, RZ, R26 ;  /* 0x000000ffff0ab224 */ /* 0x008fe400078e001a */
[----:B------:R-:W-:Y:S02]  /*63c10*/  @!P3 IMAD.MOV.U32 R11, RZ, RZ, R31 ;  /* 0x000000ffff0bb224 */ /* 0x000fe400078e001f */
[----:B------:R-:W-:-:S04]  /*63c20*/  @!P3 IMAD.WIDE.U32 R12, R24, 0x180, R10 ;  /* 0x00000180180cb825 */ /* 0x000fc800078e000a */
[----:B--2---:R-:W-:-:S05]  /*63c30*/  FMUL R9, R140, UR47 ;  /* 0x0000002f8c097c20 */ /* 0x004fca0008400000 */
[----:B------:R-:W-:Y:S01]  /*63c40*/  F2FP.SATFINITE.E4M3.F32.PACK_AB_MERGE_C R9, RZ, R9, RZ ;  /* 0x00000009ff09723e */ /* 0x000fe200048070ff */
[----:B01----:R-:W-:Y:S06]  /*63c50*/  @P1 BRA `(.L_x_133) ;  /* 0x00000000002c1947 */ /* 0x003fec0003800000 */
        /* <DEDUP_REMOVED lines=11> */
.L_x_133:
[----:B------:R-:W-:Y:S05]  /*63d10*/  BSYNC B1 ;  /* 0x0000000000017941 */ /* 0x000fea0003800000 */
.L_x_132:
[----:B0-----:R-:W2:Y:S01]  /*63d20*/  LDL.LU R9, [R1+0xa3c] ;  /* 0x000a3c0001097983 */ /* 0x001ea20000300800 */
[----:B------:R-:W-:Y:S01]  /*63d30*/  ISETP.LT.OR P1, PT, R30, 0xc2, !P6 ;  /* 0x000000c21e00780c */ /* 0x000fe20007721670 */
[----:B------:R-:W-:Y:S01]  /*63d40*/  @!P3 IMAD R10, R25, 0x180, RZ ;  /* 0x00000180190ab824 */ /* 0x000fe200078e02ff */
[----:B------:R-:W-:Y:S01]  /*63d50*/  @!P3 IADD3 R12, P2, R12, R20, RZ ;  /* 0x000000140c0cb210 */ /* 0x000fe20007f5e0ff */
[----:B------:R-:W-:Y:S03]  /*63d60*/  BSSY B1, `(.L_x_134) ;  /* 0x0000010000017945 */ /* 0x000fe60003800000 */
[----:B------:R-:W-:Y:S01]  /*63d70*/  @!P3 IADD3.X R13, R21, R13, R10, P2, !PT ;  /* 0x0000000d150db210 */ /* 0x000fe200017fe40a */
[----:B--2---:R-:W-:-:S05]  /*63d80*/  FMUL R9, R9, UR47 ;  /* 0x0000002f09097c20 */ /* 0x004fca0008400000 */
[----:B------:R-:W-:Y:S01]  /*63d90*/  F2FP.SATFINITE.E4M3.F32.PACK_AB_MERGE_C R9, RZ, R9, RZ ;  /* 0x00000009ff09723e */ /* 0x000fe200048070ff */
[----:B------:R-:W-:Y:S06]  /*63da0*/  @P1 BRA `(.L_x_135) ;  /* 0x00000000002c1947 */ /* 0x000fec0003800000 */
        /* <DEDUP_REMOVED lines=11> */
.L_x_135:
[----:B------:R-:W-:Y:S05]  /*63e60*/  BSYNC B1 ;  /* 0x0000000000017941 */ /* 0x000fea0003800000 */
.L_x_134:
[----:B0-----:R-:W2:Y:S04]  /*63e70*/  LDL.LU R9, [R1+0xa40] ;  /* 0x000a400001097983 */ /* 0x001ea80000300800 */
[----:B------:R-:W3:Y:S04]  /*63e80*/  LDL.LU R17, [R1+0xa44] ;  /* 0x000a440001117983 */ /* 0x000ee80000300800 */
[----:B------:R-:W4:Y:S01]  /*63e90*/  LDL.LU R16, [R1+0xa48] ;  /* 0x000a480001107983 */ /* 0x000f220000300800 */
[----:B------:R-:W-:Y:S01]  /*63ea0*/  @!P0 IMAD.MOV.U32 R10, RZ, RZ, R26 ;  /* 0x000000ffff0a8224 */ /* 0x000fe200078e001a */
[C---:B------:R-:W-:Y:S01]  /*63eb0*/  ISETP.LT.OR P2, PT, R30.reuse, 0xd1, !P4 ;  /* 0x000000d11e00780c */ /* 0x040fe20006741670 */
[----:B------:R-:W-:Y:S01]  /*63ec0*/  @!P0 IMAD.MOV.U32 R11, RZ, RZ, R31 ;  /* 0x000000ffff0b8224 */ /* 0x000fe200078e001f */
[----:B------:R-:W-:Y:S01]  /*63ed0*/  ISETP.LT.OR P1, PT, R30, 0xd2, !P4 ;  /* 0x000000d21e00780c */ /* 0x000fe20006721670 */
[----:B------:R-:W-:Y:S01]  /*63ee0*/  @!P0 IMAD R14, R25, 0x180, RZ ;  /* 0x00000180190e8824 */ /* 0x000fe200078e02ff */
[----:B------:R-:W-:Y:S01]  /*63ef0*/  BSSY B1, `(.L_x_136) ;  /* 0x000001b000017945 */ /* 0x000fe20003800000 */
[----:B------:R-:W-:-:S08]  /*63f00*/  @!P0 IMAD.WIDE.U32 R10, R24, 0x180, R10 ;  /* 0x00000180180a8825 */ /* 0x000fd000078e000a */
[----:B------:R-:W0:Y:S08]  /*63f10*/  @!P2 LDC.64 R18, c[0x0][0x5c0] ;  /* 0x00017000ff12ab82 */ /* 0x000e300000000a00 */
[----:B------:R-:W1:Y:S01]  /*63f20*/  @!P1 LDC.64 R20, c[0x0][0x5c0] ;  /* 0x00017000ff149b82 */ /* 0x000e620000000a00 */
[----:B--2---:R-:W-:-:S05]  /*63f30*/  FMUL R9, R9, UR47 ;  /* 0x0000002f09097c20 */ /* 0x004fca0008400000 */
[----:B------:R-:W-:Y:S01]  /*63f40*/  F2FP.SATFINITE.E4M3.F32.PACK_AB_MERGE_C R15, RZ, R9, RZ ;  /* 0x00000009ff0f723e */ /* 0x000fe200048070ff */
[----:B---3--:R-:W-:-:S04]  /*63f50*/  FMUL R9, R17, UR47 ;  /* 0x0000002f11097c20 */ /* 0x008fc80008400000 */
[----:B------:R2:W-:Y:S01]  /*63f60*/  @!P3 STG.E.U8 desc[UR54][R12.64+0xc8], R15 ;  /* 0x0000c80f0c00b986 */ /* 0x0005e2000c101136 */
[----:B------:R-:W-:Y:S02]  /*63f70*/  @!P0 IADD3 R10, P3, R10, R32, RZ ;  /* 0x000000200a0a8210 */ /* 0x000fe40007f7e0ff */
[----:B------:R-:W-:Y:S01]  /*63f80*/  F2FP.SATFINITE.E4M3.F32.PACK_AB_MERGE_C R17, RZ, R9, RZ ;  /* 0x00000009ff11723e */ /* 0x000fe200048070ff */
[----:B----4-:R-:W-:Y:S01]  /*63f90*/  FMUL R9, R16, UR47 ;  /* 0x0000002f10097c20 */ /* 0x010fe20008400000 */
[----:B------:R-:W-:Y:S02]  /*63fa0*/  @!P0 IADD3.X R11, R33, R11, R14, P3, !PT ;  /* 0x0000000b210b8210 */ /* 0x000fe40001ffe40e */
[----:B------:R-:W-:Y:S02]  /*63fb0*/  ISETP.LT.OR P3, PT, R30, 0xc9, !P6 ;  /* 0x000000c91e00780c */ /* 0x000fe40007761670 */
[----:B------:R-:W-:Y:S01]  /*63fc0*/  F2FP.SATFINITE.E4M3.F32.PACK_AB_MERGE_C R9, RZ, R9, RZ ;  /* 0x00000009ff09723e */ /* 0x000fe200048070ff */
[----:B------:R2:W-:Y:S10]  /*63fd0*/  @!P0 STG.E.U8 desc[UR54][R10.64+0xc9], R17 ;  /* 0x0000c9110a008986 */ /* 0x0005f4000c101136 */
[----:B01----:R-:W-:Y:S05]  /*63fe0*/  @P3 BRA `(.L_x_137) ;  /* 0x00000000002c3947 */ /* 0x003fea0003800000 */
[----:B--2---:R-:W-:Y:S01]  /*63ff0*/  IMAD.MOV.U32 R10, RZ, RZ, R26 ;  /* 0x000000ffff0a7224 */ /* 0x004fe200078e001a */
        /* <DEDUP_REMOVED lines=10> */
.L_x_137:
[----:B------:R-:W-:Y:S05]  /*640a0*/  BSYNC B1 ;  /* 0x0000000000017941 */ /* 0x000fea0003800000 */
.L_x_136:
[----:B0-----:R-:W3:Y:S01]  /*640b0*/  LDL.LU R9, [R1+0xa4c] ;  /* 0x000a4c0001097983 */ /* 0x001ee20000300800 */
[----:B------:R-:W-:Y:S01]  /*640c0*/  ISETP.LT.OR P0, PT, R30, 0xca, !P6 ;  /* 0x000000ca1e00780c */ /* 0x000fe20007701670 */
[----:B------:R-:W-:Y:S01]  /*640d0*/  BSSY B1, `(.L_x_138) ;  /* 0x000000f000017945 */ /* 0x000fe20003800000 */
[----:B---3--:R-:W-:-:S05]  /*640e0*/  FMUL R9, R9, UR47 ;  /* 0x0000002f09097c20 */ /* 0x008fca0008400000 */
[----:B------:R-:W-:-:S06]  /*640f0*/  F2FP.SATFINITE.E4M3.F32.PACK_AB_MERGE_C R9, RZ, R9, RZ ;  /* 0x00000009ff09723e */ /* 0x000fcc00048070ff */
[----:B------:R-:W-:Y:S05]  /*64100*/  @P0 BRA `(.L_x_139) ;  /* 0x00000000002c0947 */ /* 0x000fea0003800000 */
        /* <DEDUP_REMOVED lines=11> */
.L_x_139:
[----:B------:R-:W-:Y:S05]  /*641c0*/  BSYNC B1 ;  /* 0x0000000000017941 */ /* 0x000fea0003800000 */
.L_x_138:
[----:B0-----:R-:W3:Y:S04]  /*641d0*/  LDL.LU R9, [R1+0xa50] ;  /* 0x000a500001097983 */ /* 0x001ee80000300800 */
[----:B--2---:R-:W2:Y:S04]  /*641e0*/  LDL.LU R17, [R1+0xa54] ;  /* 0x000a540001117983 */ /* 0x004ea80000300800 */
[----:B------:R-:W4:Y:S01]  /*641f0*/  LDL.LU R16, [R1+0xa58] ;  /* 0x000a580001107983 */ /* 0x000f220000300800 */
[--C-:B------:R-:W-:Y:S01]  /*64200*/  @!P2 IMAD.MOV.U32 R10, RZ, RZ, R26.reuse ;  /* 0x000000ffff0aa224 */ /* 0x100fe200078e001a */
[C---:B------:R-:W-:Y:S01]  /*64210*/  ISETP.LT.OR P0, PT, R30.reuse, 0xd9, !P4 ;  /* 0x000000d91e00780c */ /* 0x040fe20006701670 */
[----:B------:R-:W-:Y:S01]  /*64220*/  @!P2 IMAD.MOV.U32 R11, RZ, RZ, R31 ;  /* 0x000000ffff0ba224 */ /* 0x000fe200078e001f */
[----:B------:R-:W-:Y:S01]  /*64230*/  ISETP.LT.OR P4, PT, R30, 0xda, !P4 ;  /* 0x000000da1e00780c */ /* 0x000fe20006781670 */
[----:B------:R-:W-:Y:S01]  /*64240*/  @!P1 IMAD.MOV.U32 R12, RZ, RZ, R26 ;  /* 0x000000ffff0c9224 */ /* 0x000fe200078e001a */
[----:B------:R-:W-:Y:S01]  /*64250*/  BSSY B1, `(.L_x_140) ;  /* 0x0000021000017945 */ /* 0x000fe20003800000 */
[----:B------:R-:W-:-:S04]  /*64260*/  @!P2 IMAD.WIDE.U32 R10, R24, 0x180, R10 ;  /* 0x00000180180aa825 */ /* 0x000fc800078e000a */
[----:B------:R-:W-:Y:S01]  /*64270*/  @!P1 IMAD.MOV.U32 R13, RZ, RZ, R31 ;  /* 0x000000ffff0d9224 */ /* 0x000fe200078e001f */
[----:B------:R-:W-:Y:S01]  /*64280*/  @!P2 IADD3 R10, P3, R10, R18, RZ ;  /* 0x000000120a0aa210 */ /* 0x000fe20007f7e0ff */
[----:B------:R-:W-:Y:S02]  /*64290*/  @!P2 IMAD R14, R25, 0x180, RZ ;  /* 0x00000180190ea824 */ /* 0x000fe400078e02ff */
[----:B------:R-:W-:Y:S01]  /*642a0*/  @!P1 IMAD.WIDE.U32 R12, R24, 0x180, R12 ;  /* 0x00000180180c9825 */ /* 0x000fe200078e000c */
[----:B------:R-:W0:Y:S02]  /*642b0*/  @!P0 LDC.64 R22, c[0x0][0x5c0] ;  /* 0x00017000ff168b82 */ /* 0x000e240000000a00 */
[----:B------:R-:W-:Y:S01]  /*642c0*/  @!P2 IADD3.X R11, R19, R11, R14, P3, !PT ;  /* 0x0000000b130ba210 */ /* 0x000fe20001ffe40e */
[----:B------:R-:W-:Y:S01]  /*642d0*/  @!P1 IMAD R14, R25, 0x180, RZ ;  /* 0x00000180190e9824 */ /* 0x000fe200078e02ff */
[----:B------:R-:W-:-:S04]  /*642e0*/  @!P1 IADD3 R12, P3, R12, R20, RZ ;  /* 0x000000140c0c9210 */ /* 0x000fc80007f7e0ff */
[----:B------:R-:W-:Y:S01]  /*642f0*/  @!P1 IADD3.X R13, R21, R13, R14, P3, !PT ;  /* 0x0000000d150d9210 */ /* 0x000fe20001ffe40e */
[----:B------:R-:W1:Y:S01]  /*64300*/  @!P4 LDC.64 R28, c[0x0][0x5c0] ;  /* 0x00017000ff1ccb82 */ /* 0x000e620000000a00 */
[----:B---3--:R-:W-:-:S05]  /*64310*/  FMUL R9, R9, UR47 ;  /* 0x0000002f09097c20 */ /* 0x008fca0008400000 */
[----:B------:R-:W-:Y:S01]  /*64320*/  F2FP.SATFINITE.E4M3.F32.PACK_AB_MERGE_C R15, RZ, R9, RZ ;  /* 0x00000009ff0f723e */ /* 0x000fe200048070ff */
[----:B--2---:R-:W-:-:S04]  /*64330*/  FMUL R9, R17, UR47 ;  /* 0x0000002f11097c20 */ /* 0x004fc80008400000 */
[----:B------:R2:W-:Y:S01]  /*64340*/  @!P2 STG.E.U8 desc[UR54][R10.64+0xd0], R15 ;  /* 0x0000d00f0a00a986 */ /* 0x0005e2000c101136 */
[----:B------:R-:W-:Y:S01]  /*64350*/  F2FP.SATFINITE.E4M3.F32.PACK_AB_MERGE_C R17, RZ, R9, RZ ;  /* 0x00000009ff11723e */ /* 0x000fe200048070ff */
[----:B----4-:R-:W-:Y:S01]  /*64360*/  FMUL R9, R16, UR47 ;  /* 0x0000002f10097c20 */ /* 0x010fe20008400000 */
[----:B------:R-:W-:-:S03]  /*64370*/  ISETP.LT.OR P2, PT, R30, 0xd1, !P6 ;  /* 0x000000d11e00780c */ /* 0x000fc60007741670 */
[----:B------:R2:W-:Y:S01]  /*64380*/  @!P1 STG.E.U8 desc[UR54][R12.64+0xd1], R17 ;  /* 0x0000d1110c009986 */ /* 0x0005e2000c101136 */
[----:B------:R-:W-:-:S09]  /*64390*/  F2FP.SATFINITE.E4M3.F32.PACK_AB_MERGE_C R9, RZ, R9, RZ ;  /* 0x00000009ff09723e */ /* 0x000fd200048070ff */
        /* <DEDUP_REMOVED lines=12> */
.L_x_141:
[----:B------:R-:W-:Y:S05]  /*64460*/  BSYNC B1 ;  /* 0x0000000000017941 */ /* 0x000fea0003800000 */
.L_x_140:
[----:B0-2---:R-:W2:Y:S04]  /*64470*/  LDL.LU R10, [R1+0xa60] ;  /* 0x000a6000010a7983 */ /* 0x005ea80000300800 */
[----:B------:R-:W3:Y:S04]  /*64480*/  LDL.LU R18, [R1+0xa64] ;  /* 0x000a640001127983 */ /* 0x000ee80000300800 */
[----:B------:R-:W4:Y:S01]  /*64490*/  LDL.LU R9, [R1+0xa5c] ;  /* 0x000a5c0001097983 */ /* 0x000f220000300800 */
[--C-:B------:R-:W-:Y:S01]  /*644a0*/  @!P0 IMAD.MOV.U32 R11, RZ, RZ, R31.reuse ;  /* 0x000000ffff0b8224 */ /* 0x100fe200078e001f */
[----:B------:R-:W-:Y:S01]  /*644b0*/  ISETP.LT.OR P1, PT, R30, 0xd2, !P6 ;  /* 0x000000d21e00780c */ /* 0x000fe20007721670 */
[----:B------:R-:W-:Y:S01]  /*644c0*/  @!P4 IMAD.MOV.U32 R12, RZ, RZ, R26 ;  /* 0x000000ffff0cc224 */ /* 0x000fe200078e001a */
[----:B------:R-:W-:Y:S01]  /*644d0*/  BSSY B1, `(.L_x_142) ;  /* 0x000001d000017945 */ /* 0x000fe20003800000 */
[----:B------:R-:W-:-:S02]  /*644e0*/  @!P4 IMAD.MOV.U32 R13, RZ, RZ, R31 ;  /* 0x000000ffff0dc224 */ /* 0x000fc400078e001f */
[----:B------:R-:W-:Y:S02]  /*644f0*/  @!P4 IMAD R17, R25, 0x180, RZ ;  /* 0x000001801911c824 */ /* 0x000fe400078e02ff */
[----:B------:R-:W-:-:S04]  /*64500*/  @!P4 IMAD.WIDE.U32 R14, R24, 0x180, R12 ;  /* 0x00000180180ec825 */ /* 0x000fc800078e000c */
[----:B------:R-:W-:Y:S01]  /*64510*/  @!P0 IMAD R13, R25, 0x180, RZ ;  /* 0x00000180190d8824 */ /* 0x000fe200078e02ff */
[----:B------:R-:W-:-:S04]  /*64520*/  @!P4 IADD3 R14, P3, R14, R28, RZ ;  /* 0x0000001c0e0ec210 */ /* 0x000fc80007f7e0ff */
[----:B------:R-:W-:Y:S01]  /*64530*/  @!P4 IADD3.X R15, R29, R15, R17, P3, !PT ;  /* 0x0000000f1d0fc210 */ /* 0x000fe20001ffe411 */
[----:B--2---:R-:W-:Y:S01]  /*64540*/  FMUL R16, R10, UR47 ;  /* 0x0000002f0a107c20 */ /* 0x004fe20008400000 */
[----:B------:R-:W-:-:S04]  /*64550*/  @!P0 IMAD.MOV.U32 R10, RZ, RZ, R26 ;  /* 0x000000ffff0a8224 */ /* 0x000fc800078e001a */
[----:B------:R-:W-:Y:S01]  /*64560*/  @!P0 IMAD.WIDE.U32 R10, R24, 0x180, R10 ;  /* 0x00000180180a8825 */ /* 0x000fe200078e000a */
[----:B------:R-:W-:-:S03]  /*64570*/  F2FP.SATFINITE.E4M3.F32.PACK_AB_MERGE_C R17, RZ, R16, RZ ;  /* 0x00000010ff11723e */ /* 0x000fc600048070ff */
[----:B----4-:R-:W-:Y:S01]  /*64580*/  FMUL R9, R9, UR47 ;  /* 0x0000002f09097c20 */ /* 0x010fe20008400000 */
[----:B------:R-:W-:Y:S01]  /*64590*/  @!P0 IADD3 R12, P2, R10, R22, RZ ;  /* 0x000000160a0c8210 */ /* 0x000fe20007f5e0ff */
[----:B---3--:R-:W-:-:S03]  /*645a0*/  FMUL R10, R18, UR47 ;  /* 0x0000002f120a7c20 */ /* 0x008fc60008400000 */
[----:B------:R-:W-:Y:S02]  /*645b0*/  F2FP.SATFINITE.E4M3.F32.PACK_AB_MERGE_C R9, RZ, R9, RZ ;  /* 0x00000009ff09723e */ /* 0x000fe400048070ff */
[----:B------:R-:W-:Y:S02]  /*645c0*/  @!P0 IADD3.X R13, R23, R11, R13, P2, !PT ;  /* 0x0000000b170d8210 */ /* 0x000fe400017fe40d */
        /* <DEDUP_REMOVED lines=13> */
.L_x_143:
[----:B------:R-:W-:Y:S05]  /*646a0*/  BSYNC B1 ;  /* 0x0000000000017941 */ /* 0x000fea0003800000 */
.L_x_142:
[----:B0-----:R-:W2:Y:S04]  /*646b0*/  LDL.LU R9, [R1+0xa68] ;  /* 0x000a680001097983 */ /* 0x001ea80000300800 */
[----:B------:R-:W3:Y:S01]  /*646c0*/  LDL.LU R10, [R1+0xa6c] ;  /* 0x000a6c00010a7983 */ /* 0x000ee20000300800 */
[C---:B------:R-:W-:Y:S01]  /*646d0*/  ISETP.LT.OR P1, PT, R30.reuse, 0xd9, !P6 ;  /* 0x000000d91e00780c */ /* 0x040fe20007721670 */
[----:B------:R-:W-:Y:S02]  /*646e0*/  BSSY B1, `(.L_x_144) ;  /* 0x0000012000017945 */ /* 0x000fe40003800000 */
[----:B------:R0:W-:Y:S01]  /*646f0*/  @!P0 STG.E.U8 desc[UR54][R12.64+0xd8], R17 ;  /* 0x0000d8110c008986 */ /* 0x0001e2000c101136 */
[----:B------:R-:W-:-:S03]  /*64700*/  ISETP.LT.OR P0, PT, R30, 0xda, !P6 ;  /* 0x000000da1e00780c */ /* 0x000fc60007701670 */
[----:B------:R0:W-:Y:S01]  /*64710*/  @!P4 STG.E.U8 desc[UR54][R14.64+0xd9], R19 ;  /* 0x0000d9130e00c986 */ /* 0x0001e2000c101136 */
[----:B--2---:R-:W-:Y:S01]  /*64720*/  FMUL R9, R9, UR47 ;  /* 0x0000002f09097c20 */ /* 0x004fe20008400000 */
[----:B---3--:R-:W-:-:S04]  /*64730*/  FMUL R16, R10, UR47 ;  /* 0x0000002f0a107c20 */ /* 0x008fc80008400000 */
[----:B------:R-:W-:Y:S01]  /*64740*/  F2FP.SATFINITE.E4M3.F32.PACK_AB_MERGE_C R9, RZ, R9, RZ ;  /* 0x00000009ff09723e */ /* 0x000fe200048070ff */
[----:B0-----:R-:W-:Y:S06]  /*64750*/  @P1 BRA `(.L_x_145) ;  /* 0x0000000000281947 */ /* 0x001fec0003800000 */
[----:B------:R-:W-:Y:S01]  /*64760*/  IMAD.MOV.U32 R30, RZ, RZ, R26 ;  /* 0x000000ffff1e7224 */ /* 0x000fe200078e001a */
[----:B------:R-:W-:Y:S01]  /*64770*/  ULDC.64 UR12, c[0x0][0x5c0] ;  /* 0x00017000000c7ab9 */ /* 0x000fe20000000a00 */
        /* <DEDUP_REMOVED lines=8> */
.L_x_145:
[----:B------:R-:W-:Y:S05]  /*64800*/  BSYNC B1 ;  /* 0x0000000000017941 */ /* 0x000fea0003800000 */
.L_x_144:
[----:B0-----:R-:W-:Y:S01]  /*64810*/  F2FP.SATFINITE.E4M3.F32.PACK_AB_MERGE_C R9, RZ, R16, RZ ;  /* 0x00000010ff09723e */ /* 0x001fe200048070ff */
[----:B------:R-:W-:Y:S06]  /*64820*/  @P0 BRA `(.L_x_35) ;  /* 0x0000000000280947 */ /* 0x000fec0003800000 */
        /* <DEDUP_REMOVED lines=10> */
.L_x_35:
[----:B------:R-:W-:Y:S05]  /*648d0*/  BSYNC B0 ;  /* 0x0000000000007941 */ /* 0x000fea0003800000 */
.L_x_31:
[----:B0----5:R-:W4:Y:S04]  /*648e0*/  LDL.LU R11, [R1+0xa78] ;  /* 0x000a7800010b7983 */ /* 0x021f280000300800 */
[----:B------:R-:W4:Y:S01]  /*648f0*/  LDL.LU R10, [R1+0xa7c] ;  /* 0x000a7c00010a7983 */ /* 0x000f220000300800 */
[----:B------:R-:W-:Y:S01]  /*64900*/  ULDC UR12, c[0x0][0xc] ;  /* 0x00000300000c7ab9 */ /* 0x000fe20000000800 */
[----:B------:R-:W-:Y:S01]  /*64910*/  ULDC UR13, c[0x0][0x10] ;  /* 0x00000400000d7ab9 */ /* 0x000fe20000000800 */
[----:B--2---:R-:W4:Y:S01]  /*64920*/  LDC R9, c[0x0][0x14] ;  /* 0x00000500ff097b82 */ /* 0x004f220000000800 */
[----:B------:R-:W-:Y:S01]  /*64930*/  UIMAD.WIDE.U32 UR12, UR12, UR13, URZ ;  /* 0x0000000d0c0c72a5 */ /* 0x000fe2000f8e003f */
[----:B------:R0:W5:Y:S01]  /*64940*/  LDL R34, [R1+0x138] ;  /* 0x0001380001227983 */ /* 0x0001620000100800 */
[----:B------:R-:W-:-:S04]  /*64950*/  UMOV UR48, 0xffffffff ;  /* 0xffffffff00307882 */ /* 0x000fc80000000000 */
[----:B----4-:R-:W-:-:S04]  /*64960*/  IMAD.WIDE.U32 R10, R9, UR12, R10 ;  /* 0x0000000c090a7c25 */ /* 0x010fc8000f8e000a */
[----:B------:R-:W-:Y:S01]  /*64970*/  IMAD R9, R9, UR13, RZ ;  /* 0x0000000d09097c24 */ /* 0x000fe2000f8e02ff */
[----:B------:R-:W-:Y:S01]  /*64980*/  ULDC.64 UR12, c[0x0][0x650] ;  /* 0x00019400000c7ab9 */ /* 0x000fe20000000a00 */
[----:B------:R-:W-:Y:S01]  /*64990*/  IMAD.MOV.U32 R27, RZ, RZ, R10 ;  /* 0x000000ffff1b7224 */ /* 0x000fe200078e000a */
[----:B------:R-:W-:Y:S01]  /*649a0*/  ISETP.GE.U32.AND P0, PT, R10, UR12, PT ;  /* 0x0000000c0a007c0c */ /* 0x000fe2000bf06070 */
[--C-:B------:R-:W-:Y:S01]  /*649b0*/  IMAD.IADD R28, R11, 0x1, R9.reuse ;  /* 0x000000010b1c7824 */ /* 0x100fe200078e0209 */
[----:B------:R-:W-:Y:S01]  /*649c0*/  PRMT R9, RZ, 0x7610, R9 ;  /* 0x00007610ff097816 */ /* 0x000fe20000000009 */
[----:B------:R-:W-:-:S03]  /*649d0*/  IMAD.MOV.U32 R10, RZ, RZ, -0x1 ;  /* 0xffffffffff0a7424 */ /* 0x000fc600078e00ff */
[----:B------:R0:W-:Y:S01]  /*649e0*/  STL [R1+0xa78], R28 ;  /* 0x000a781c01007387 */ /* 0x0001e20000100800 */
[----:B------:R-:W-:-:S03]  /*649f0*/  ISETP.GE.U32.AND.EX P0, PT, R28, UR13, PT, P0 ;  /* 0x0000000d1c007c0c */ /* 0x000fc6000bf06100 */
[----:B------:R0:W-:Y:S04]  /*64a00*/  STL [R1+0xa7c], R27 ;  /* 0x000a7c1b01007387 */ /* 0x0001e80000100800 */
[----:B------:R0:W-:Y:S06]  /*64a10*/  STL [R1+0xa74], R10 ;  /* 0x000a740a01007387 */ /* 0x0001ec0000100800 */
[----:B------:R-:W-:Y:S05]  /*64a20*/  @P0 BRA `(.L_x_146) ;  /* 0x00000004007c0947 */ /* 0x000fea0003800000 */
[----:B-1----:R-:W1:Y:S01]  /*64a30*/  S2R R22, SR_CTAID.X ;  /* 0x0000000000167919 */ /* 0x002e620000002500 */
[----:B------:R-:W2:Y:S01]  /*64a40*/  LDC.64 R16, c[0x0][0x628] ;  /* 0x00018a00ff107b82 */ /* 0x000ea20000000a00 */
[----:B------:R-:W-:Y:S01]  /*64a50*/  ULDC UR9, c[0x0][0x150] ;  /* 0x0000540000097ab9 */ /* 0x000fe20000000800 */
[----:B------:R-:W-:Y:S01]  /*64a60*/  IMAD.MOV.U32 R14, RZ, RZ, R27 ;  /* 0x000000ffff0e7224 */ /* 0x000fe200078e001b */
[----:B------:R-:W4:Y:S01]  /*64a70*/  S2R R24, SR_CTAID.Y ;  /* 0x0000000000187919 */ /* 0x000f220000002600 */
[----:B------:R-:W-:-:S04]  /*64a80*/  IMAD.MOV.U32 R15, RZ, RZ, R28 ;  /* 0x000000ffff0f7224 */ /* 0x000fc800078e001c */
[----:B------:R-:W0:Y:S08]  /*64a90*/  LDC R25, c[0x0][0x144] ;  /* 0x00005100ff197b82 */ /* 0x000e300000000800 */
[----:B------:R-:W0:Y:S08]  /*64aa0*/  LDC R18, c[0x0][0x630] ;  /* 0x00018c00ff127b82 */ /* 0x000e300000000800 */
[----:B------:R-:W0:Y:S01]  /*64ab0*/  LDC.64 R20, c[0x0][0x620] ;  /* 0x00018800ff147b82 */ /* 0x000e220000000a00 */
[----:B--2---:R-:W-:-:S04]  /*64ac0*/  ISETP.NE.U32.AND P0, PT, R16, RZ, PT ;  /* 0x000000ff1000720c */ /* 0x004fc80003f05070 */
[----:B------:R-:W-:Y:S02]  /*64ad0*/  ISETP.NE.AND.EX P0, PT, R17, RZ, PT, P0 ;  /* 0x000000ff1100720c */ /* 0x000fe40003f05300 */
[----:B-1----:R-:W-:-:S05]  /*64ae0*/  I2FP.F32.U32 R9, R22 ;  /* 0x0000001600097245 */ /* 0x002fca0000201000 */
[----:B------:R-:W-:-:S04]  /*64af0*/  FMUL R9, R9, UR9 ;  /* 0x0000000909097c20 */ /* 0x000fc80008400000 */
[----:B------:R1:W2:Y:S02]  /*64b00*/  F2I.U32.TRUNC.NTZ R23, R9 ;  /* 0x0000000900177305 */ /* 0x0002a4000020f000 */
[----:B----4-:R-:W-:Y:S05]  /*64b10*/  @!P0 BRA `(.L_x_147) ;  /* 0x0000000000288947 */ /* 0x010fea0003800000 */
[----:B-1----:R-:W1:Y:S02]  /*64b20*/  LDC R9, c[0x0][0x634] ;  /* 0x00018d00ff097b82 */ /* 0x002e640000000800 */
[----:B-1----:R-:W-:-:S05]  /*64b30*/  IADD3 R9, P0, R27, R9, RZ ;  /* 0x000000091b097210 */ /* 0x002fca0007f1e0ff */
[----:B------:R-:W-:-:S04]  /*64b40*/  IMAD.X R19, RZ, RZ, R28, P0 ;  /* 0x000000ffff137224 */ /* 0x000fc800000e061c */
[----:B0-----:R-:W-:-:S04]  /*64b50*/  IMAD.WIDE.U32 R10, R19, R16, RZ ;  /* 0x00000010130a7225 */ /* 0x001fc800078e00ff */
[----:B------:R-:W-:-:S04]  /*64b60*/  IMAD.WIDE.U32 R12, P0, R9, R17, R10 ;  /* 0x00000011090c7225 */ /* 0x000fc8000780000a */
[----:B------:R-:W-:-:S04]  /*64b70*/  IMAD.WIDE.U32 R10, R9, R16, RZ ;  /* 0x00000010090a7225 */ /* 0x000fc800078e00ff */
[----:B------:R-:W-:Y:S01]  /*64b80*/  IMAD.X R15, RZ, RZ, RZ, P0 ;  /* 0x000000ffff0f7224 */ /* 0x000fe200000e06ff */
[----:B------:R-:W-:Y:S01]  /*64b90*/  IADD3 RZ, P0, R11, R12, RZ ;  /* 0x0000000c0bff7210 */ /* 0x000fe20007f1e0ff */
[----:B------:R-:W-:-:S04]  /*64ba0*/  IMAD.MOV.U32 R14, RZ, RZ, R13 ;  /* 0x000000ffff0e7224 */ /* 0x000fc800078e000d */
[----:B------:R-:W-:-:S08]  /*64bb0*/  IMAD.WIDE.U32.X R14, R19, R17, R14, P0 ;  /* 0x00000011130e7225 */ /* 0x000fd000000e040e */
.L_x_147:
[-CC-:B0-----:R-:W-:Y:S01]  /*64bc0*/  SHF.R.U64 R31, R14, R18.reuse, R15.reuse ;  /* 0x000000120e1f7219 */ /* 0x181fe2000000120f */
[----:B------:R-:W0:Y:S01]  /*64bd0*/  LDC.64 R32, c[0x0][0x640] ;  /* 0x00019000ff207b82 */ /* 0x000e220000000a00 */
[----:B-1----:R-:W-:Y:S01]  /*64be0*/  SHF.R.U32.HI R9, RZ, R18, R15 ;  /* 0x00000012ff097219 */ /* 0x002fe2000001160f */
[----:B------:R-:W-:Y:S01]  /*64bf0*/  IMAD.MOV.U32 R10, RZ, RZ, R27 ;  /* 0x000000ffff0a7224 */ /* 0x000fe200078e001b */
[----:B------:R-:W-:Y:S01]  /*64c00*/  IADD3 R13, P0, RZ, -R31, RZ ;  /* 0x8000001fff0d7210 */ /* 0x000fe20007f1e0ff */
[----:B------:R-:W-:Y:S01]  /*64c10*/  IMAD.MOV.U32 R11, RZ, RZ, R28 ;  /* 0x000000ffff0b7224 */ /* 0x000fe200078e001c */
[----:B------:R-:W-:Y:S01]  /*64c20*/  ULDC UR9, c[0x0][0x154] ;  /* 0x0000550000097ab9 */ /* 0x000fe20000000800 */
[----:B--2---:R-:W-:Y:S02]  /*64c30*/  IMAD.MOV R23, RZ, RZ, -R23 ;  /* 0x000000ffff177224 */ /* 0x004fe400078e0a17 */
[----:B------:R-:W1:Y:S01]  /*64c40*/  LDC R14, c[0x0][0x618] ;  /* 0x00018600ff0e7b82 */ /* 0x000e620000000800 */
[----:B------:R-:W-:-:S02]  /*64c50*/  IMAD.X R9, RZ, RZ, ~R9, P0 ;  /* 0x000000ffff097224 */ /* 0x000fc400000e0e09 */
[----:B------:R-:W-:-:S04]  /*64c60*/  IMAD.WIDE.U32 R10, R13, R20, R10 ;  /* 0x000000140d0a7225 */ /* 0x000fc800078e000a */
[----:B------:R-:W-:Y:S01]  /*64c70*/  IMAD R12, R9, R20, RZ ;  /* 0x00000014090c7224 */ /* 0x000fe200078e02ff */
[----:B------:R-:W2:Y:S01]  /*64c80*/  LDC R26, c[0x0][0x608] ;  /* 0x00018200ff1a7b82 */ /* 0x000ea20000000800 */
[----:B------:R-:W-:Y:S02]  /*64c90*/  IMAD R28, R25, R23, R22 ;  /* 0x00000017191c7224 */ /* 0x000fe400078e0216 */
[----:B------:R-:W-:Y:S02]  /*64ca0*/  IMAD R9, R13, R21, R12 ;  /* 0x000000150d097224 */ /* 0x000fe400078e020c */
[----:B------:R-:W-:Y:S02]  /*64cb0*/  IMAD.MOV.U32 R13, RZ, RZ, 0x1 ;  /* 0x00000001ff0d7424 */ /* 0x000fe400078e00ff */
[----:B------:R-:W-:Y:S01]  /*64cc0*/  IMAD.IADD R9, R11, 0x1, R9 ;  /* 0x000000010b097824 */ /* 0x000fe200078e0209 */
[----:B------:R-:W4:Y:S01]  /*64cd0*/  LDC R30, c[0x0][0x658] ;  /* 0x00019600ff1e7b82 */ /* 0x000f220000000800 */
[----:B------:R-:W-:-:S02]  /*64ce0*/  I2FP.F32.U32 R11, R24 ;  /* 0x00000018000b7245 */ /* 0x000fc40000201000 */
[----:B0-----:R-:W-:-:S03]  /*64cf0*/  ISETP.NE.U32.AND P0, PT, R32, RZ, PT ;  /* 0x000000ff2000720c */ /* 0x001fc60003f05070 */
[----:B------:R-:W-:Y:S01]  /*64d00*/  FMUL R12, R11, UR9 ;  /* 0x000000090b0c7c20 */ /* 0x000fe20008400000 */
[----:B------:R-:W-:Y:S01]  /*64d10*/  ISETP.NE.AND.EX P0, PT, R33, RZ, PT, P0 ;  /* 0x000000ff2100720c */ /* 0x000fe20003f05300 */
[----:B------:R-:W0:Y:S01]  /*64d20*/  LDC R21, c[0x0][0x148] ;  /* 0x00005200ff157b82 */ /* 0x000e220000000800 */
[-CC-:B-1----:R-:W-:Y:S01]  /*64d30*/  SHF.R.U64 R18, R10, R14.reuse, R9.reuse ;  /* 0x0000000e0a127219 */ /* 0x182fe20000001209 */
[----:B------:R1:W0:Y:S01]  /*64d40*/  F2I.U32.TRUNC.NTZ R20, R12 ;  /* 0x0000000c00147305 */ /* 0x000222000020f000 */
[----:B------:R-:W-:Y:S01]  /*64d50*/  SHF.R.U32.HI R9, RZ, R14, R9 ;  /* 0x0000000eff097219 */ /* 0x000fe20000011609 */
[----:B------:R-:W-:-:S04]  /*64d60*/  IMAD.MOV.U32 R11, RZ, RZ, -0x1 ;  /* 0xffffffffff0b7424 */ /* 0x000fc800078e00ff */
[----:B------:R-:W0:Y:S01]  /*64d70*/  LDC R22, c[0x0][0x600] ;  /* 0x00018000ff167b82 */ /* 0x000e220000000800 */
[-CC-:B--2---:R-:W-:Y:S02]  /*64d80*/  SHF.R.U64 R16, R18, R26.reuse, R9.reuse ;  /* 0x0000001a12107219 */ /* 0x184fe40000001209 */
[----:B------:R-:W-:-:S05]  /*64d90*/  SHF.R.U32.HI R9, RZ, R26, R9 ;  /* 0x0000001aff097219 */ /* 0x000fca0000011609 */
[----:B------:R-:W2:Y:S01]  /*64da0*/  LDC R25, c[0x0][0x648] ;  /* 0x00019200ff197b82 */ /* 0x000ea20000000800 */
[-C--:B----4-:R-:W-:Y:S02]  /*64db0*/  SHF.L.U32 R10, R11, R30.reuse, RZ ;  /* 0x0000001e0b0a7219 */ /* 0x090fe400000006ff */
[-CC-:B------:R-:W-:Y:S02]  /*64dc0*/  SHF.R.U64 R19, R16, R30.reuse, R9.reuse ;  /* 0x0000001e10137219 */ /* 0x180fe40000001209 */
[----:B------:R-:W-:Y:S02]  /*64dd0*/  SHF.R.U32.HI R11, RZ, R30, R9 ;  /* 0x0000001eff0b7219 */ /* 0x000fe40000011609 */
[----:B------:R-:W-:Y:S01]  /*64de0*/  LOP3.LUT R23, RZ, R10, RZ, 0x33, !PT ;  /* 0x0000000aff177212 */ /* 0x000fe200078e33ff */
[----:B------:R-:W4:Y:S01]  /*64df0*/  LDC R27, c[0x0][0x638] ;  /* 0x00018e00ff1b7b82 */ /* 0x000f220000000800 */
[----:B------:R-:W-:Y:S01]  /*64e00*/  SHF.L.U32 R30, R13, R30, RZ ;  /* 0x0000001e0d1e7219 */ /* 0x000fe200000006ff */
[----:B------:R-:W-:-:S06]  /*64e10*/  IMAD.MOV.U32 R10, RZ, RZ, R19 ;  /* 0x000000ffff0a7224 */ /* 0x000fcc00078e0013 */
[----:B------:R-:W0:Y:S01]  /*64e20*/  LDC R29, c[0x0][0x610] ;  /* 0x00018400ff1d7b82 */ /* 0x000e220000000800 */
[----:B-1----:R-:W-:Y:S05]  /*64e30*/  @!P0 BRA `(.L_x_148) ;  /* 0x0000000000288947 */ /* 0x002fea0003800000 */
[----:B------:R-:W1:Y:S02]  /*64e40*/  LDC R10, c[0x0][0x64c] ;  /* 0x00019300ff0a7b82 */ /* 0x000e640000000800 */
[----:B-1----:R-:W-:-:S05]  /*64e50*/  IADD3 R9, P0, R19, R10, RZ ;  /* 0x0000000a13097210 */ /* 0x002fca0007f1e0ff */
        /* <DEDUP_REMOVED lines=8> */
.L_x_148:
[----:B------:R-:W1:Y:S01]  /*64ee0*/  LDC R12, c[0x0][0x65c] ;  /* 0x00019700ff0c7b82 */ /* 0x000e620000000800 */
[----:B--2---:R-:W-:Y:S01]  /*64ef0*/  SHF.R.U64 R9, R10, R25, R11 ;  /* 0x000000190a097219 */ /* 0x004fe2000000120b */
[----:B0-----:R-:W-:Y:S01]  /*64f00*/  VIADD R11, R22, 0xffffffff ;  /* 0xffffffff160b7836 */ /* 0x001fe20000000000 */
[----:B------:R-:W-:Y:S01]  /*64f10*/  LOP3.LUT R16, R16, R23, RZ, 0xc0, !PT ;  /* 0x0000001710107212 */ /* 0x000fe200078ec0ff */
[----:B------:R-:W-:Y:S01]  /*64f20*/  IMAD.MOV R20, RZ, RZ, -R20 ;  /* 0x000000ffff147224 */ /* 0x000fe200078e0a14 */
[----:B------:R-:W-:Y:S01]  /*64f30*/  R2UR UR48, R31 ;  /* 0x000000001f3072ca */ /* 0x000fe200000e0000 */
[----:B------:R-:W-:Y:S01]  /*64f40*/  IMAD.MOV R10, RZ, RZ, -R9 ;  /* 0x000000ffff0a7224 */ /* 0x000fe200078e0a09 */
[----:B------:R-:W-:Y:S01]  /*64f50*/  LOP3.LUT R11, R18, R11, RZ, 0xc0, !PT ;  /* 0x0000000b120b7212 */ /* 0x000fe200078ec0ff */
[----:B------:R-:W-:Y:S02]  /*64f60*/  IMAD R9, R30, R9, R16 ;  /* 0x000000091e097224 */ /* 0x000fe400078e0210 */
[----:B----4-:R-:W-:-:S04]  /*64f70*/  IMAD R10, R10, R27, R19 ;  /* 0x0000001b0a0a7224 */ /* 0x010fc800078e0213 */
[----:B------:R-:W-:Y:S02]  /*64f80*/  IMAD R10, R10, R22, R11 ;  /* 0x000000160a0a7224 */ /* 0x000fe400078e020b */
[----:B------:R-:W-:Y:S01]  /*64f90*/  IMAD.MOV.U32 R11, RZ, RZ, 0x1 ;  /* 0x00000001ff0b7424 */ /* 0x000fe200078e00ff */
[----:B-1----:R-:W-:-:S13]  /*64fa0*/  ISETP.NE.AND P0, PT, R12, 0x1, PT ;  /* 0x000000010c00780c */ /* 0x002fda0003f05270 */
[----:B------:R-:W-:-:S04]  /*64fb0*/  @P0 IMAD R28, R21, R20, R24 ;  /* 0x00000014151c0224 */ /* 0x000fc800078e0218 */
[----:B------:R-:W-:-:S05]  /*64fc0*/  IMAD R9, R9, R29, R28 ;  /* 0x0000001d09097224 */ /* 0x000fca00078e021c */
[----:B------:R-:W-:Y:S02]  /*64fd0*/  SEL R12, R10, R9, !P0 ;  /* 0x000000090a0c7207 */ /* 0x000fe40004000000 */
[----:B-----5:R-:W-:Y:S02]  /*64fe0*/  SEL R34, R9, R10, !P0 ;  /* 0x0000000a09227207 */ /* 0x020fe40004000000 */
[----:B------:R-:W-:Y:S01]  /*64ff0*/  PRMT R9, R11, 0x7610, R9 ;  /* 0x000076100b097816 */ /* 0x000fe20000000009 */
[----:B------:R2:W-:Y:S04]  /*65000*/  STL [R1+0xa74], R12 ;  /* 0x000a740c01007387 */ /* 0x0005e80000100800 */
[----:B------:R2:W-:Y:S02]  /*65010*/  STL [R1+0x138], R34 ;  /* 0x0001382201007387 */ /* 0x0005e40000100800 */
.L_x_146:
[----:B------:R-:W-:Y:S01]  /*65020*/  UIADD3 UR42, UR45, UR42, URZ ;  /* 0x0000002a2d2a7290 */ /* 0x000fe2000fffe03f */
[----:B------:R-:W-:Y:S01]  /*65030*/  LOP3.LUT P0, RZ, R9, 0xff, RZ, 0xc0, !PT ;  /* 0x000000ff09ff7812 */ /* 0x000fe2000780c0ff */
[----:B-----5:R-:W-:Y:S02]  /*65040*/  IMAD.MOV.U32 R9, RZ, RZ, R34 ;  /* 0x000000ffff097224 */ /* 0x020fe400078e0022 */
[----:B------:R-:W-:Y:S02]  /*65050*/  USHF.R.U32.HI UR9, URZ, 0x1, UR42 ;  /* 0x000000013f097899 */ /* 0x000fe4000801162a */
[----:B------:R-:W-:Y:S01]  /*65060*/  UISETP.GT.U32.AND UP0, UPT, UR42, 0x1, UPT ;  /* 0x000000012a00788c */ /* 0x000fe2000bf04070 */
[----:B------:R4:W-:Y:S01]  /*65070*/  STL [R1+0xa70], R9 ;  /* 0x000a700901007387 */ /* 0x0009e20000100800 */
[----:B------:R-:W-:Y:S02]  /*65080*/  ULOP3.LUT UR9, UR9, 0x1, URZ, 0xc0, !UPT ;  /* 0x0000000109097892 */ /* 0x000fe4000f8ec03f */
[----:B------:R-:W-:-:S02]  /*65090*/  UISETP.LT.U32.AND UP0, UPT, UR45, 0x2, UP0 ;  /* 0x000000022d00788c */ /* 0x000fc40008701070 */
[----:B------:R-:W-:Y:S02]  /*650a0*/  UISETP.NE.U32.AND UP1, UPT, UR9, 0x1, UPT ;  /* 0x000000010900788c */ /* 0x000fe4000bf25070 */
[----:B------:R-:W-:Y:S02]  /*650b0*/  USEL UR12, URZ, 0x1, !UP0 ;  /* 0x000000013f0c7887 */ /* 0x000fe4000c000000 */
[----:B------:R-:W-:Y:S02]  /*650c0*/  UISETP.GT.U32.AND UP1, UPT, UR45, 0x1, !UP1 ;  /* 0x000000012d00788c */ /* 0x000fe4000cf24070 */
[----:B------:R-:W-:Y:S02]  /*650d0*/  ULOP3.LUT UR42, UR42, 0x1, URZ, 0xc0, !UPT ;  /* 0x000000012a2a7892 */ /* 0x000fe4000f8ec03f */
[----:B------:R-:W-:-:S04]  /*650e0*/  USEL UR9, URZ, 0x1, !UP1 ;  /* 0x000000013f097887 */ /* 0x000fc8000c800000 */
[----:B------:R-:W-:Y:S01]  /*650f0*/  ULOP3.LUT UR43, UR9, UR43, UR12, 0x96, !UPT ;  /* 0x0000002b092b7292 */ /* 0x000fe2000f8e960c */
[----:B----4-:R-:W-:Y:S11]  /*65100*/  @P0 BRA `(.L_x_149) ;  /* 0xfffff9bc00dc0947 */ /* 0x010ff6000383ffff */
[----:B------:R-:W-:Y:S05]  /*65110*/  EXIT ;  /* 0x000000000000794d */ /* 0x000fea0003800000 */
.L_x_3:
[----:B------:R-:W2:Y:S01]  /*65120*/  LDL R17, [R1+0xa7c] ;  /* 0x000a7c0001117983 */ /* 0x000ea20000100800 */
[----:B------:R-:W-:-:S03]  /*65130*/  ULDC.64 UR6, c[0x0][0x650] ;  /* 0x0001940000067ab9 */ /* 0x000fc60000000a00 */
[----:B------:R-:W3:Y:S01]  /*65140*/  LDL R18, [R1+0xa78] ;  /* 0x000a780001127983 */ /* 0x000ee20000100800 */
[----:B------:R-:W-:Y:S01]  /*65150*/  PRMT R6, RZ, 0x7610, R6 ;  /* 0x00007610ff067816 */ /* 0x000fe20000000006 */
[----:B------:R-:W-:Y:S02]  /*65160*/  IMAD.MOV.U32 R3, RZ, RZ, -0x1 ;  /* 0xffffffffff037424 */ /* 0x000fe400078e00ff */
[----:B------:R-:W-:Y:S02]  /*65170*/  IMAD.MOV.U32 R2, RZ, RZ, -0x1 ;  /* 0xffffffffff027424 */ /* 0x000fe400078e00ff */
[----:B------:R-:W-:Y:S01]  /*65180*/  IMAD.MOV.U32 R10, RZ, RZ, -0x1 ;  /* 0xffffffffff0a7424 */ /* 0x000fe200078e00ff */
[----:B--2---:R-:W-:-:S04]  /*65190*/  ISETP.GE.U32.AND P0, PT, R17, UR6, PT ;  /* 0x0000000611007c0c */ /* 0x004fc8000bf06070 */
[----:B---3--:R-:W-:-:S13]  /*651a0*/  ISETP.GE.U32.AND.EX P0, PT, R18, UR7, PT, P0 ;  /* 0x0000000712007c0c */ /* 0x008fda000bf06100 */
[----:B------:R-:W-:Y:S05]  /*651b0*/  @P0 BRA `(.L_x_150) ;  /* 0x0000000400640947 */ /* 0x000fea0003800000 */
        /* <DEDUP_REMOVED lines=18> */
.L_x_151:
[--C-:B------:R-:W-:Y:S01]  /*652e0*/  SHF.R.U64 R10, R8, R12, R9.reuse ;  /* 0x0000000c080a7219 */ /* 0x100fe20000001209 */
[----:B------:R-:W-:Y:S01]  /*652f0*/  IMAD.MOV.U32 R3, RZ, RZ, R18 ;  /* 0x000000ffff037224 */ /* 0x000fe200078e0012 */
[----:B------:R-:W-:Y:S01]  /*65300*/  I2FP.F32.U32 R6, R4 ;  /* 0x0000000400067245 */ /* 0x000fe20000201000 */
[----:B------:R-:W0:Y:S01]  /*65310*/  LDC R16, c[0x0][0x618] ;  /* 0x00018600ff107b82 */ /* 0x000e220000000800 */
[----:B------:R-:W-:Y:S01]  /*65320*/  SHF.R.U32.HI R2, RZ, R12, R9 ;  /* 0x0000000cff027219 */ /* 0x000fe20000011609 */
[----:B------:R-:W-:Y:S01]  /*65330*/  ULDC UR6, c[0x0][0x150] ;  /* 0x0000540000067ab9 */ /* 0x000fe20000000800 */
[----:B------:R-:W-:Y:S01]  /*65340*/  IADD3 R5, P0, RZ, -R10, RZ ;  /* 0x8000000aff057210 */ /* 0x000fe20007f1e0ff */
[----:B------:R-:W-:Y:S01]  /*65350*/  FMUL R9, R6, UR6 ;  /* 0x0000000606097c20 */ /* 0x000fe20008400000 */
[----:B------:R-:W-:-:S03]  /*65360*/  ULDC UR6, c[0x0][0x154] ;  /* 0x0000550000067ab9 */ /* 0x000fc60000000800 */
[----:B------:R-:W1:Y:S01]  /*65370*/  LDC.64 R18, c[0x0][0x640] ;  /* 0x00019000ff127b82 */ /* 0x000e620000000a00 */
[----:B------:R-:W-:Y:S01]  /*65380*/  IMAD.X R7, RZ, RZ, ~R2, P0 ;  /* 0x000000ffff077224 */ /* 0x000fe200000e0e02 */
[----:B------:R-:W2:Y:S01]  /*65390*/  F2I.U32.TRUNC.NTZ R9, R9 ;  /* 0x0000000900097305 */ /* 0x000ea2000020f000 */
[----:B------:R-:W-:Y:S02]  /*653a0*/  IMAD.MOV.U32 R2, RZ, RZ, R17 ;  /* 0x000000ffff027224 */ /* 0x000fe400078e0011 */
[-C--:B------:R-:W-:Y:S02]  /*653b0*/  IMAD R6, R7, R14.reuse, RZ ;  /* 0x0000000e07067224 */ /* 0x080fe400078e02ff */
[C---:B------:R-:W-:Y:S01]  /*653c0*/  IMAD.WIDE.U32 R2, R5.reuse, R14, R2 ;  /* 0x0000000e05027225 */ /* 0x040fe200078e0002 */
[----:B------:R-:W3:Y:S03]  /*653d0*/  LDC R11, c[0x0][0x144] ;  /* 0x00005100ff0b7b82 */ /* 0x000ee60000000800 */
[----:B------:R-:W-:-:S02]  /*653e0*/  IMAD R5, R5, R15, R6 ;  /* 0x0000000f05057224 */ /* 0x000fc400078e0206 */
[----:B------:R-:W-:Y:S02]  /*653f0*/  IMAD.MOV.U32 R6, RZ, RZ, -0x1 ;  /* 0xffffffffff067424 */ /* 0x000fe400078e00ff */
[----:B------:R-:W-:Y:S01]  /*65400*/  IMAD.IADD R3, R3, 0x1, R5 ;  /* 0x0000000103037824 */ /* 0x000fe200078e0205 */
[----:B------:R-:W4:Y:S01]  /*65410*/  LDC R12, c[0x0][0x608] ;  /* 0x00018200ff0c7b82 */ /* 0x000f220000000800 */
[----:B------:R-:W-:-:S03]  /*65420*/  I2FP.F32.U32 R5, R0 ;  /* 0x0000000000057245 */ /* 0x000fc60000201000 */
[-C--:B0-----:R-:W-:Y:S01]  /*65430*/  SHF.R.U64 R8, R2, R16.reuse, R3 ;  /* 0x0000001002087219 */ /* 0x081fe20000001203 */
[----:B--2---:R-:W-:Y:S01]  /*65440*/  IMAD.MOV R2, RZ, RZ, -R9 ;  /* 0x000000ffff027224 */ /* 0x004fe200078e0a09 */
[----:B------:R-:W-:Y:S01]  /*65450*/  SHF.R.U32.HI R3, RZ, R16, R3 ;  /* 0x00000010ff037219 */ /* 0x000fe20000011603 */
[----:B------:R-:W-:Y:S01]  /*65460*/  FMUL R5, R5, UR6 ;  /* 0x0000000605057c20 */ /* 0x000fe20008400000 */
[----:B------:R-:W0:Y:S01]  /*65470*/  LDC R7, c[0x0][0x658] ;  /* 0x00019600ff077b82 */ /* 0x000e220000000800 */
[----:B-1----:R-:W-:-:S04]  /*65480*/  ISETP.NE.U32.AND P0, PT, R18, RZ, PT ;  /* 0x000000ff1200720c */ /* 0x002fc80003f05070 */
[----:B------:R-:W-:-:S03]  /*65490*/  ISETP.NE.AND.EX P0, PT, R19, RZ, PT, P0 ;  /* 0x000000ff1300720c */ /* 0x000fc60003f05300 */
[----:B------:R-:W1:Y:S01]  /*654a0*/  LDC R15, c[0x0][0x148] ;  /* 0x00005200ff0f7b82 */ /* 0x000e620000000800 */
[----:B---3--:R-:W-:Y:S02]  /*654b0*/  IMAD R16, R11, R2, R4 ;  /* 0x000000020b107224 */ /* 0x008fe400078e0204 */
[----:B------:R-:W-:-:S05]  /*654c0*/  IMAD.MOV.U32 R4, RZ, RZ, 0x1 ;  /* 0x00000001ff047424 */ /* 0x000fca00078e00ff */
[----:B------:R-:W2:Y:S01]  /*654d0*/  LDC R14, c[0x0][0x600] ;  /* 0x00018000ff0e7b82 */ /* 0x000ea20000000800 */
[-CC-:B----4-:R-:W-:Y:S02]  /*654e0*/  SHF.R.U64 R11, R8, R12.reuse, R3.reuse ;  /* 0x0000000c080b7219 */ /* 0x190fe40000001203 */
[----:B------:R-:W-:Y:S02]  /*654f0*/  SHF.R.U32.HI R2, RZ, R12, R3 ;  /* 0x0000000cff027219 */ /* 0x000fe40000011603 */
[----:B------:R3:W4:Y:S03]  /*65500*/  F2I.U32.TRUNC.NTZ R12, R5 ;  /* 0x00000005000c7305 */ /* 0x000726000020f000 */
[----:B------:R-:W1:Y:S01]  /*65510*/  LDC R17, c[0x0][0x648] ;  /* 0x00019200ff117b82 */ /* 0x000e620000000800 */
[-C--:B0-----:R-:W-:Y:S02]  /*65520*/  SHF.R.U64 R13, R11, R7.reuse, R2 ;  /* 0x000000070b0d7219 */ /* 0x081fe40000001202 */
[----:B------:R-:W-:-:S02]  /*65530*/  SHF.L.U32 R6, R6, R7, RZ ;  /* 0x0000000706067219 */ /* 0x000fc400000006ff */
[-C--:B------:R-:W-:Y:S01]  /*65540*/  SHF.R.U32.HI R3, RZ, R7.reuse, R2 ;  /* 0x00000007ff037219 */ /* 0x080fe20000011602 */
[----:B------:R-:W-:Y:S01]  /*65550*/  IMAD.MOV.U32 R2, RZ, RZ, R13 ;  /* 0x000000ffff027224 */ /* 0x000fe200078e000d */
[----:B------:R-:W-:Y:S01]  /*65560*/  SHF.L.U32 R21, R4, R7, RZ ;  /* 0x0000000704157219 */ /* 0x000fe200000006ff */
[----:B------:R-:W0:Y:S01]  /*65570*/  LDC R20, c[0x0][0x638] ;  /* 0x00018e00ff147b82 */ /* 0x000e220000000800 */
[----:B------:R-:W-:-:S07]  /*65580*/  LOP3.LUT R22, RZ, R6, RZ, 0x33, !PT ;  /* 0x00000006ff167212 */ /* 0x000fce00078e33ff */
        /* <DEDUP_REMOVED lines=12> */
.L_x_152:
[----:B------:R-:W3:Y:S01]  /*65650*/  LDC R4, c[0x0][0x65c] ;  /* 0x00019700ff047b82 */ /* 0x000ee20000000800 */
[----:B-1----:R-:W-:Y:S01]  /*65660*/  SHF.R.U64 R3, R2, R17, R3 ;  /* 0x0000001102037219 */ /* 0x002fe20000001203 */
[----:B--2---:R-:W-:Y:S01]  /*65670*/  VIADD R5, R14, 0xffffffff ;  /* 0xffffffff0e057836 */ /* 0x004fe20000000000 */
[----:B------:R-:W-:Y:S01]  /*65680*/  LOP3.LUT R2, R11, R22, RZ, 0xc0, !PT ;  /* 0x000000160b027212 */ /* 0x000fe200078ec0ff */
[----:B------:R-:W-:Y:S02]  /*65690*/  IMAD.MOV R12, RZ, RZ, -R12 ;  /* 0x000000ffff0c7224 */ /* 0x000fe400078e0a0c */
[----:B------:R-:W-:Y:S01]  /*656a0*/  IMAD.MOV.U32 R6, RZ, RZ, 0x1 ;  /* 0x00000001ff067424 */ /* 0x000fe200078e00ff */
[----:B------:R-:W-:Y:S02]  /*656b0*/  LOP3.LUT R5, R8, R5, RZ, 0xc0, !PT ;  /* 0x0000000508057212 */ /* 0x000fe400078ec0ff */
[----:B---3--:R-:W-:Y:S01]  /*656c0*/  ISETP.NE.AND P0, PT, R4, 0x1, PT ;  /* 0x000000010400780c */ /* 0x008fe20003f05270 */
[----:B------:R-:W-:-:S02]  /*656d0*/  IMAD.MOV R4, RZ, RZ, -R3 ;  /* 0x000000ffff047224 */ /* 0x000fc400078e0a03 */
[----:B------:R-:W-:-:S10]  /*656e0*/  IMAD R3, R21, R3, R2 ;  /* 0x0000000315037224 */ /* 0x000fd400078e0202 */
[----:B------:R-:W-:Y:S02]  /*656f0*/  @P0 IMAD R16, R15, R12, R0 ;  /* 0x0000000c0f100224 */ /* 0x000fe400078e0200 */
[----:B0-----:R-:W-:Y:S02]  /*65700*/  IMAD R0, R4, R20, R13 ;  /* 0x0000001404007224 */ /* 0x001fe400078e020d */
[----:B------:R-:W-:Y:S02]  /*65710*/  IMAD R3, R3, R23, R16 ;  /* 0x0000001703037224 */ /* 0x000fe400078e0210 */
[----:B------:R-:W-:-:S05]  /*65720*/  IMAD R0, R0, R14, R5 ;  /* 0x0000000e00007224 */ /* 0x000fca00078e0205 */
[----:B------:R-:W-:Y:S02]  /*65730*/  SEL R2, R0, R3, !P0 ;  /* 0x0000000300027207 */ /* 0x000fe40004000000 */
[----:B------:R-:W-:-:S07]  /*65740*/  SEL R3, R3, R0, !P0 ;  /* 0x0000000003037207 */ /* 0x000fce0004000000 */
.L_x_150:
[----:B------:R-:W-:-:S08]  /*65750*/  NOP ;  /* 0x0000000000007918 */ /* 0x000fd00000000000 */
[----:B------:R-:W0:-:S00]  /*65760*/  USETMAXREG.DEALLOC.CTAPOOL 0x18 ;  /* 0x00000018000079c8 */ /* 0x000e0000080e0500 */
[----:B------:R-:W-:-:S13]  /*65770*/  ISETP.NE.AND P0, PT, RZ, UR5, PT ;  /* 0x00000005ff007c0c */ /* 0x000fda000bf05270 */
[----:B------:R-:W-:Y:S05]  /*65780*/  @P0 EXIT ;  /* 0x000000000000094d */ /* 0x000fea0003800000 */
[----:B0-----:R-:W-:Y:S01]  /*65790*/  LOP3.LUT P0, RZ, R6, 0xff, RZ, 0xc0, !PT ;  /* 0x000000ff06ff7812 */ /* 0x001fe2000780c0ff */
[----:B------:R-:W-:Y:S02]  /*657a0*/  IMAD.MOV.U32 R0, RZ, RZ, 0x1 ;  /* 0x00000001ff007424 */ /* 0x000fe400078e00ff */
[----:B------:R-:W-:-:S10]  /*657b0*/  IMAD.MOV.U32 R6, RZ, RZ, RZ ;  /* 0x000000ffff067224 */ /* 0x000fd400078e00ff */
[----:B------:R-:W-:Y:S05]  /*657c0*/  @!P0 BRA `(.L_x_153) ;  /* 0x0000000c00588947 */ /* 0x000fea0003800000 */
[----:B------:R-:W0:Y:S01]  /*657d0*/  LDC R0, c[0x0][0x28c] ;  /* 0x0000a300ff007b82 */ /* 0x000e220000000800 */
[----:B------:R-:W1:Y:S01]  /*657e0*/  S2R R4, SR_TID.X ;  /* 0x0000000000047919 */ /* 0x000e620000002100 */
[----:B------:R-:W-:Y:S01]  /*657f0*/  ULDC UR8, c[0x0][0x658] ;  /* 0x0001960000087ab9 */ /* 0x000fe20000000800 */
[----:B------:R-:W-:Y:S01]  /*65800*/  UMOV UR7, 0xffffffff ;  /* 0xffffffff00077882 */ /* 0x000fe20000000000 */
[----:B------:R-:W-:Y:S01]  /*65810*/  ULDC UR6, c[0x0][0xc] ;  /* 0x0000030000067ab9 */ /* 0x000fe20000000800 */
[----:B------:R-:W-:Y:S01]  /*65820*/  USHF.L.U32 UR9, UR7, UR8, URZ ;  /* 0x0000000807097299 */ /* 0x000fe2000800063f */
[----:B------:R-:W-:Y:S01]  /*65830*/  BSSY B0, `(.L_x_153) ;  /* 0x00000cf000007945 */ /* 0x000fe20003800000 */
[----:B------:R-:W-:Y:S01]  /*65840*/  UMOV UR10, 0x1 ;  /* 0x00000001000a7882 */ /* 0x000fe20000000000 */
[----:B------:R-:W-:Y:S01]  /*65850*/  ULDC UR7, c[0x0][0x10] ;  /* 0x0000040000077ab9 */ /* 0x000fe20000000800 */
[----:B------:R-:W-:Y:S01]  /*65860*/  USHF.L.U32 UR19, UR10, UR8, URZ ;  /* 0x000000080a137299 */ /* 0x000fe2000800063f */
[----:B------:R-:W-:Y:S01]  /*65870*/  IMAD.MOV.U32 R9, RZ, RZ, 0x1 ;  /* 0x00000001ff097424 */ /* 0x000fe200078e00ff */
[----:B------:R-:W-:Y:S01]  /*65880*/  UIMAD.WIDE.U32 UR6, UR6, UR7, URZ ;  /* 0x00000007060672a5 */ /* 0x000fe2000f8e003f */
[----:B------:R-:W-:Y:S01]  /*65890*/  IMAD.MOV.U32 R6, RZ, RZ, RZ ;  /* 0x000000ffff067224 */ /* 0x000fe200078e00ff */
[----:B------:R-:W-:Y:S01]  /*658a0*/  ULDC UR8, c[0x0][0x14] ;  /* 0x0000050000087ab9 */ /* 0x000fe20000000800 */
[----:B------:R-:W-:Y:S01]  /*658b0*/  ULDC UR5, c[0x0][0x600] ;  /* 0x0001800000057ab9 */ /* 0x000fe20000000800 */
[----:B------:R-:W-:-:S02]  /*658c0*/  UIMAD.WIDE.U32 UR22, UR6, UR8, URZ ;  /* 0x00000008061672a5 */ /* 0x000fc4000f8e003f */
[----:B------:R-:W-:Y:S02]  /*658d0*/  UIMAD UR13, UR7, UR8, URZ ;  /* 0x00000008070d72a4 */ /* 0x000fe4000f8e023f */
[----:B------:R-:W-:Y:S02]  /*658e0*/  ULOP3.LUT UR21, UR4, 0x2, URZ, 0xfc, !UPT ;  /* 0x0000000204157892 */ /* 0x000fe4000f8efc3f */
[----:B------:R-:W-:Y:S02]  /*658f0*/  UIADD3 UR5, UR5, -0x1, URZ ;  /* 0xffffffff05057890 */ /* 0x000fe4000fffe03f */
[----:B------:R-:W-:Y:S01]  /*65900*/  ULOP3.LUT UR18, URZ, UR9, URZ, 0x33, !UPT ;  /* 0x000000093f127292 */ /* 0x000fe2000f8e333f */
[----:B0-----:R-:W-:Y:S01]  /*65910*/  VIADD R0, R0, 0x7f ;  /* 0x0000007f00007836 */ /* 0x001fe20000000000 */
[----:B------:R-:W-:Y:S01]  /*65920*/  UIADD3 UR13, UR23, UR13, URZ ;  /* 0x0000000d170d7290 */ /* 0x000fe2000fffe03f */
[----:B------:R-:W-:-:S03]  /*65930*/  ULDC.64 UR24, c[0x0][0x198] ;  /* 0x0000660000187ab9 */ /* 0x000fc60000000a00 */
[----:B------:R-:W-:-:S04]  /*65940*/  SHF.R.S32.HI R5, RZ, 0x1f, R0 ;  /* 0x0000001fff057819 */ /* 0x000fc80000011400 */
[----:B------:R-:W-:Y:S01]  /*65950*/  LEA.HI R5, R5, R0, RZ, 0x7 ;  /* 0x0000000005057211 */ /* 0x000fe200078f38ff */
[----:B------:R-:W-:Y:S01]  /*65960*/  IMAD.MOV.U32 R0, RZ, RZ, 0x1 ;  /* 0x00000001ff007424 */ /* 0x000fe200078e00ff */
[C---:B-1----:R-:W-:Y:S02]  /*65970*/  LOP3.LUT P3, RZ, R4.reuse, 0x7f, RZ, 0xc0, !PT ;  /* 0x0000007f04ff7812 */ /* 0x042fe4000786c0ff */
[----:B------:R-:W-:Y:S02]  /*65980*/  SHF.R.S32.HI R7, RZ, 0x7, R5 ;  /* 0x00000007ff077819 */ /* 0x000fe40000011405 */
[----:B------:R-:W-:-:S03]  /*65990*/  LOP3.LUT P0, RZ, R4, 0x1f, RZ, 0xc0, !PT ;  /* 0x0000001f04ff7812 */ /* 0x000fc6000780c0ff */
[----:B------:R-:W-:Y:S01]  /*659a0*/  VIADD R14, R7, 0x1 ;  /* 0x00000001070e7836 */ /* 0x000fe20000000000 */
[----:B------:R-:W-:-:S13]  /*659b0*/  PLOP3.LUT P0, PT, P0, P3, PT, 0x8a, 0x0 ;  /* 0x000000000000781c */ /* 0x000fda0000707172 */
.L_x_165:
[----:B------:R-:W-:-:S03]  /*659c0*/  UMOV UR6, 0xffffffff ;  /* 0xffffffff00067882 */ /* 0x000fc60000000000 */
[----:B------:R-:W-:Y:S05]  /*659d0*/  BRA.DIV UR6, `(.L_x_154) ;  /* 0x0000000e06887947 */ /* 0x000fea000b800000 */
[----:B------:R-:W-:-:S13]  /*659e0*/  ELECT P1, URZ, PT ;  /* 0x00000000003f782f */ /* 0x000fda0003820000 */
.L_x_174:
[----:B------:R-:W0:Y:S01]  /*659f0*/  LDC R4, c[0x0][0x28c] ;  /* 0x0000a300ff047b82 */ /* 0x000e220000000800 */
[----:B------:R-:W-:Y:S01]  /*65a00*/  BSSY B1, `(.L_x_155) ;  /* 0x0000038000017945 */ /* 0x000fe20003800000 */
[----:B0-----:R-:W-:-:S13]  /*65a10*/  ISETP.LT.OR P1, PT, R4, 0x1, !P1 ;  /* 0x000000010400780c */ /* 0x001fda0004f21670 */
[----:B------:R-:W-:Y:S05]  /*65a20*/  @P1 BRA `(.L_x_156) ;  /* 0x0000000000d41947 */ /* 0x000fea0003800000 */
[----:B------:R-:W-:Y:S02]  /*65a30*/  IMAD R2, R2, 0xe0, RZ ;  /* 0x000000e002027824 */ /* 0x000fe400078e02ff */
[----:B------:R-:W-:Y:S02]  /*65a40*/  IMAD.SHL.U32 R3, R3, 0x200, RZ ;  /* 0x0000020003037824 */ /* 0x000fe400078e00ff */
[----:B------:R-:W-:Y:S02]  /*65a50*/  IMAD.MOV.U32 R13, RZ, RZ, RZ ;  /* 0x000000ffff0d7224 */ /* 0x000fe400078e00ff */
[----:B------:R-:W-:Y:S02]  /*65a60*/  IMAD.MOV.U32 R4, RZ, RZ, R14 ;  /* 0x000000ffff047224 */ /* 0x000fe400078e000e */
[----:B------:R-:W-:Y:S02]  /*65a70*/  IMAD.MOV.U32 R5, RZ, RZ, R0 ;  /* 0x000000ffff057224 */ /* 0x000fe400078e0000 */
[----:B------:R-:W-:-:S07]  /*65a80*/  IMAD.MOV.U32 R8, RZ, RZ, R6 ;  /* 0x000000ffff087224 */ /* 0x000fce00078e0006 */
.L_x_160:
[----:B------:R-:W0:Y:S01]  /*65a90*/  S2R R12, SR_CgaCtaId ;  /* 0x00000000000c7919 */ /* 0x000e220000008800 */
[----:B------:R-:W-:-:S04]  /*65aa0*/  MOV R11, 0x400 ;  /* 0x00000400000b7802 */ /* 0x000fc80000000f00 */
[----:B0-----:R-:W-:Y:S02]  /*65ab0*/  LEA R15, R12, R11, 0x18 ;  /* 0x0000000b0c0f7211 */ /* 0x001fe400078ec0ff */
[----:B------:R-:W-:Y:S01]  /*65ac0*/  SHF.L.U32 R11, R5, 0x1f, RZ ;  /* 0x0000001f050b7819 */ /* 0x000fe200000006ff */
[----:B------:R-:W0:Y:S02]  /*65ad0*/  @!P3 LDC R12, c[0x0][0x500] ;  /* 0x00014000ff0cbb82 */ /* 0x000e240000000800 */
[----:B------:R-:W-:-:S04]  /*65ae0*/  IMAD R16, R8, 0x8, R15 ;  /* 0x0000000808107824 */ /* 0x000fc800078e020f */
[----:B------:R-:W1:Y:S02]  /*65af0*/  SYNCS.PHASECHK.TRANS64.TRYWAIT P1, [R16+URZ+0x10], R11 ;  /* 0x0000100b100075a7 */ /* 0x000e64000802017f */
[----:B-1----:R-:W-:Y:S05]  /*65b00*/  @!P1 BRA `(.L_x_157) ;  /* 0x0000000c005c9947 */ /* 0x002fea0003800000 */
.L_x_175:
[----:B------:R-:W-:Y:S01]  /*65b10*/  UPRMT UR6, UR21, 0x9910, URZ ;  /* 0x0000991015067896 */ /* 0x000fe2000800003f */
[----:B0-----:R0:W-:Y:S03]  /*65b20*/  @!P3 SYNCS.ARRIVE.TRANS64 RZ, [R16+URZ], R12 ;  /* 0x0000000c10ffb9a7 */ /* 0x0011e6000800003f */
[----:B------:R-:W-:-:S06]  /*65b30*/  UISETP.NE.AND UP0, UPT, UR6, 0x2, UPT ;  /* 0x000000020600788c */ /* 0x000fcc000bf05270 */
[----:B------:R-:W-:-:S13]  /*65b40*/  PLOP3.LUT P1, PT, PT, PT, UP0, 0x80, 0x0 ;  /* 0x000000000000781c */ /* 0x000fda0003f2f008 */
[----:B0-----:R-:W-:Y:S05]  /*65b50*/  @P1 BRA `(.L_x_158) ;  /* 0x0000000000041947 */ /* 0x001fea0003800000 */
[----:B------:R-:W-:Y:S01]  /*65b60*/  BPT.TRAP 0x1 ;  /* 0x000000040000795c */ /* 0x000fe20000300000 */
.L_x_158:
[----:B------:R-:W-:Y:S05]  /*65b70*/  @P0 BRA `(.L_x_159) ;  /* 0x0000000000040947 */ /* 0x000fea0003800000 */
[----:B------:R-:W-:Y:S01]  /*65b80*/  BPT.TRAP 0x1 ;  /* 0x000000040000795c */ /* 0x000fe20000300000 */
.L_x_159:
[--C-:B-1----:R-:W-:Y:S01]  /*65b90*/  IMAD R11, R8, 0x10000, R15.reuse ;  /* 0x00010000080b7824 */ /* 0x102fe200078e020f */
[----:B------:R-:W-:Y:S01]  /*65ba0*/  R2UR UR9, R16 ;  /* 0x00000000100972ca */ /* 0x000fe200000e0000 */
[----:B------:R-:W-:Y:S01]  /*65bb0*/  IMAD R15, R8, 0x7000, R15 ;  /* 0x00007000080f7824 */ /* 0x000fe200078e020f */
[----:B------:R-:W-:Y:S01]  /*65bc0*/  UIADD3 UR6, UP0, UR24, 0xf0, URZ ;  /* 0x000000f018067890 */ /* 0x000fe2000ff1e03f */
[----:B------:R-:W-:Y:S01]  /*65bd0*/  VIADD R4, R4, 0xffffffff ;  /* 0xffffffff04047836 */ /* 0x000fe20000000000 */
[----:B------:R-:W-:Y:S01]  /*65be0*/  R2UR UR7, R11 ;  /* 0x000000000b0772ca */ /* 0x000fe200000e0000 */
[----:B------:R-:W-:Y:S01]  /*65bf0*/  UIADD3 UR26, UP1, UR24, 0x1f0, URZ ;  /* 0x000001f0181a7890 */ /* 0x000fe2000ff3e03f */
[----:B------:R-:W-:Y:S01]  /*65c00*/  R2UR UR8, R15 ;  /* 0x000000000f0872ca */ /* 0x000fe200000e0000 */
[----:B------:R-:W-:Y:S01]  /*65c10*/  VIADD R8, R8, 0x1 ;  /* 0x0000000108087836 */ /* 0x000fe20000000000 */
[----:B------:R-:W-:Y:S01]  /*65c20*/  R2UR UR11, R3 ;  /* 0x00000000030b72ca */ /* 0x000fe200000e0000 */
[----:B------:R-:W-:Y:S01]  /*65c30*/  UIADD3.X UR27, URZ, UR25, URZ, UP1, !UPT ;  /* 0x000000193f1b7290 */ /* 0x000fe20008ffe43f */
[C---:B------:R-:W-:Y:S01]  /*65c40*/  R2UR UR10, R13.reuse ;  /* 0x000000000d0a72ca */ /* 0x040fe200000e0000 */
[----:B------:R-:W-:Y:S01]  /*65c50*/  UMOV UR14, 0x0 ;  /* 0x00000000000e7882 */ /* 0x000fe20000000000 */
[----:B------:R-:W-:Y:S01]  /*65c60*/  R2UR UR12, R10 ;  /* 0x000000000a0c72ca */ /* 0x000fe200000e0000 */
[----:B------:R-:W-:Y:S01]  /*65c70*/  UMOV UR15, 0x10000000 ;  /* 0x10000000000f7882 */ /* 0x000fe20000000000 */
[----:B------:R-:W-:Y:S01]  /*65c80*/  R2UR UR20, R2 ;  /* 0x00000000021472ca */ /* 0x000fe200000e0000 */
[----:B------:R-:W-:Y:S01]  /*65c90*/  VIADD R13, R13, 0x80 ;  /* 0x000000800d0d7836 */ /* 0x000fe20000000000 */
[----:B------:R-:W-:Y:S01]  /*65ca0*/  ISETP.GT.AND P2, PT, R4, 0x1, PT ;  /* 0x000000010400780c */ /* 0x000fe20003f44270 */
[----:B------:R-:W-:Y:S01]  /*65cb0*/  UIADD3 UR16, UR7, 0x100, URZ ;  /* 0x0000010007107890 */ /* 0x000fe2000fffe03f */
[----:B------:R-:W-:Y:S01]  /*65cc0*/  ISETP.NE.AND P1, PT, R8, 0x2, PT ;  /* 0x000000020800780c */ /* 0x000fe20003f25270 */
[----:B------:R-:W-:-:S02]  /*65cd0*/  UIADD3.X UR7, URZ, UR25, URZ, UP0, !UPT ;  /* 0x000000193f077290 */ /* 0x000fc400087fe43f */
[----:B------:R-:W-:Y:S01]  /*65ce0*/  UIADD3 UR17, UR8, 0x20100, URZ ;  /* 0x0002010008117890 */ /* 0x000fe2000fffe03f */
[----:B------:R-:W-:Y:S02]  /*65cf0*/  SEL R12, RZ, 0x1, P1 ;  /* 0x00000001ff0c7807 */ /* 0x000fe40000800000 */
[----:B------:R-:W-:Y:S01]  /*65d00*/  UMOV UR8, UR16 ;  /* 0x0000001000087c82 */ /* 0x000fe20008000000 */
[----:B------:R-:W-:Y:S02]  /*65d10*/  SEL R8, R8, RZ, P1 ;  /* 0x000000ff08087207 */ /* 0x000fe40000800000 */
[----:B------:R-:W-:Y:S01]  /*65d20*/  LOP3.LUT R5, R5, R12, RZ, 0x3c, !PT ;  /* 0x0000000c05057212 */ /* 0x000fe200078e3cff */
[----:B------:R0:W-:Y:S02]  /*65d30*/  UTMALDG.3D [UR8], [UR6], desc[UR14] ;  /* 0x00000e08060075b4 */ /* 0x0001e40008011000 */
[----:B0-----:R-:W-:Y:S01]  /*65d40*/  UMOV UR8, UR17 ;  /* 0x0000001100087c82 */ /* 0x001fe20008000000 */
[----:B------:R-:W-:-:S02]  /*65d50*/  UMOV UR11, UR20 ;  /* 0x00000014000b7c82 */ /* 0x000fc40008000000 */
[----:B------:R0:W-:Y:S02]  /*65d60*/  UTMALDG.3D [UR8], [UR26], desc[UR14] ;  /* 0x00000e081a0075b4 */ /* 0x0001e40008011000 */
[----:B0-----:R-:W-:Y:S05]  /*65d70*/  @P2 BRA `(.L_x_160) ;  /* 0xfffffffc00442947 */ /* 0x001fea000383ffff */
.L_x_156:
[----:B------:R-:W-:Y:S05]  /*65d80*/  BSYNC B1 ;  /* 0x0000000000017941 */ /* 0x000fea0003800000 */
.L_x_155:
[----:B------:R-:W2:Y:S01]  /*65d90*/  LDL.LU R16, [R1+0xa78] ;  /* 0x000a780001107983 */ /* 0x000ea20000300800 */
[----:B------:R-:W-:Y:S01]  /*65da0*/  LOP3.LUT P4, RZ, R9, 0xff, RZ, 0xc0, !PT ;  /* 0x000000ff09ff7812 */ /* 0x000fe2000788c0ff */
[----:B------:R-:W-:Y:S01]  /*65db0*/  IMAD.IADD R6, R7, 0x1, R6 ;  /* 0x0000000107067824 */ /* 0x000fe200078e0206 */
[----:B------:R-:W-:Y:S01]  /*65dc0*/  ULDC.64 UR6, c[0x0][0x650] ;  /* 0x0001940000067ab9 */ /* 0x000fe20000000a00 */
[----:B------:R-:W3:Y:S01]  /*65dd0*/  LDL.LU R15, [R1+0xa7c] ;  /* 0x000a7c00010f7983 */ /* 0x000ee20000300800 */
[----:B------:R-:W-:Y:S01]  /*65de0*/  BSSY B1, `(.L_x_161) ;  /* 0x0000071000017945 */ /* 0x000fe20003800000 */
[----:B------:R-:W-:Y:S01]  /*65df0*/  IMAD.MOV.U32 R10, RZ, RZ, -0x1 ;  /* 0xffffffffff0a7424 */ /* 0x000fe200078e00ff */
[----:B------:R-:W-:Y:S02]  /*65e00*/  SHF.R.U32.HI R2, RZ, 0x1, R6 ;  /* 0x00000001ff027819 */ /* 0x000fe40000011606 */
[----:B------:R-:W-:Y:S02]  /*65e10*/  ISETP.GT.U32.AND P1, PT, R6, 0x1, PT ;  /* 0x000000010600780c */ /* 0x000fe40003f24070 */
[----:B------:R-:W-:-:S02]  /*65e20*/  LOP3.LUT R2, R2, 0x1, RZ, 0xc0, !PT ;  /* 0x0000000102027812 */ /* 0x000fc400078ec0ff */
[C---:B------:R-:W-:Y:S01]  /*65e30*/  ISETP.LT.U32.AND P1, PT, R7.reuse, 0x2, P1 ;  /* 0x000000020700780c */ /* 0x040fe20000f21070 */
[----:B------:R-:W0:Y:S01]  /*65e40*/  @P4 S2R R3, SR_CgaCtaId ;  /* 0x0000000000034919 */ /* 0x000e220000008800 */
[----:B------:R-:W-:Y:S02]  /*65e50*/  ISETP.NE.U32.AND P2, PT, R2, 0x1, PT ;  /* 0x000000010200780c */ /* 0x000fe40003f45070 */
[----:B------:R-:W-:Y:S02]  /*65e60*/  @P4 MOV R2, 0x400 ;  /* 0x0000040000024802 */ /* 0x000fe40000000f00 */
[----:B------:R-:W-:Y:S02]  /*65e70*/  ISETP.GT.U32.AND P2, PT, R7, 0x1, !P2 ;  /* 0x000000010700780c */ /* 0x000fe40005744070 */
[----:B------:R-:W-:Y:S02]  /*65e80*/  LOP3.LUT R6, R6, 0x1, RZ, 0xc0, !PT ;  /* 0x0000000106067812 */ /* 0x000fe400078ec0ff */
[----:B------:R-:W-:-:S02]  /*65e90*/  PRMT R4, RZ, 0x7610, R4 ;  /* 0x00007610ff047816 */ /* 0x000fc40000000004 */
[----:B------:R-:W-:Y:S02]  /*65ea0*/  PRMT R9, RZ, 0x7610, R9 ;  /* 0x00007610ff097816 */ /* 0x000fe40000000009 */
[----:B0-----:R-:W-:Y:S02]  /*65eb0*/  @P4 LEA R2, R3, R2, 0x18 ;  /* 0x0000000203024211 */ /* 0x001fe400078ec0ff */
[----:B------:R-:W-:Y:S02]  /*65ec0*/  SEL R3, RZ, 0x1, !P1 ;  /* 0x00000001ff037807 */ /* 0x000fe40004800000 */
[----:B------:R0:W-:Y:S02]  /*65ed0*/  @P4 SYNCS.ARRIVE.TRANS64.A1T0 RZ, [R2+URZ+0x38], RZ ;  /* 0x000038ff02ff49a7 */ /* 0x0001e4000810003f */
[----:B0-----:R-:W-:-:S04]  /*65ee0*/  SEL R2, RZ, 0x1, !P2 ;  /* 0x00000001ff027807 */ /* 0x001fc80005000000 */
[----:B------:R-:W-:Y:S01]  /*65ef0*/  LOP3.LUT R0, R2, R0, R3, 0x96, !PT ;  /* 0x0000000002007212 */ /* 0x000fe200078e9603 */
[----:B------:R-:W-:Y:S02]  /*65f00*/  IMAD.MOV.U32 R3, RZ, RZ, -0x1 ;  /* 0xffffffffff037424 */ /* 0x000fe400078e00ff */
[----:B------:R-:W-:Y:S01]  /*65f10*/  IMAD.MOV.U32 R2, RZ, RZ, -0x1 ;  /* 0xffffffffff027424 */ /* 0x000fe200078e00ff */
[----:B---3--:R-:W-:-:S04]  /*65f20*/  IADD3 R15, P1, R15, UR22, RZ ;  /* 0x000000160f0f7c10 */ /* 0x008fc8000ff3e0ff */
[----:B--2---:R-:W-:Y:S01]  /*65f30*/  IADD3.X R16, R16, UR13, RZ, P1, !PT ;  /* 0x0000000d10107c10 */ /* 0x004fe20008ffe4ff */
[----:B------:R0:W-:Y:S01]  /*65f40*/  STL [R1+0xa7c], R15 ;  /* 0x000a7c0f01007387 */ /* 0x0001e20000100800 */
[----:B------:R-:W-:-:S03]  /*65f50*/  ISETP.GE.U32.AND P1, PT, R15, UR6, PT ;  /* 0x000000060f007c0c */ /* 0x000fc6000bf26070 */
[----:B------:R0:W-:Y:S01]  /*65f60*/  STL [R1+0xa78], R16 ;  /* 0x000a781001007387 */ /* 0x0001e20000100800 */
[----:B------:R-:W-:-:S13]  /*65f70*/  ISETP.GE.U32.AND.EX P1, PT, R16, UR7, PT, P1 ;  /* 0x0000000710007c0c */ /* 0x000fda000bf26110 */
[----:B0-----:R-:W-:Y:S05]  /*65f80*/  @P1 BRA `(.L_x_162) ;  /* 0x0000000400581947 */ /* 0x001fea0003800000 */
[----:B------:R-:W0:Y:S01]  /*65f90*/  S2R R8, SR_CTAID.X ;  /* 0x0000000000087919 */ /* 0x000e220000002500 */
[----:B------:R-:W1:Y:S01]  /*65fa0*/  LDC R11, c[0x0][0x65c] ;  /* 0x00019700ff0b7b82 */ /* 0x000e620000000800 */
[----:B------:R-:W-:Y:S01]  /*65fb0*/  ULDC UR6, c[0x0][0x150] ;  /* 0x0000540000067ab9 */ /* 0x000fe20000000800 */
[----:B------:R-:W-:Y:S01]  /*65fc0*/  ULDC UR9, c[0x0][0x630] ;  /* 0x00018c0000097ab9 */ /* 0x000fe20000000800 */
[----:B------:R-:W2:Y:S05]  /*65fd0*/  S2R R5, SR_CTAID.Y ;  /* 0x0000000000057919 */ /* 0x000eaa0000002600 */
[----:B------:R-:W3:Y:S08]  /*65fe0*/  LDC R3, c[0x0][0x144] ;  /* 0x00005100ff037b82 */ /* 0x000ef00000000800 */
[----:B------:R-:W4:Y:S01]  /*65ff0*/  LDC R12, c[0x0][0x148] ;  /* 0x00005200ff0c7b82 */ /* 0x000f220000000800 */
[----:B-1----:R-:W-:-:S02]  /*66000*/  ISETP.NE.AND P5, PT, R11, 0x1, PT ;  /* 0x000000010b00780c */ /* 0x002fc40003fa5270 */
[----:B0-----:R-:W-:Y:S02]  /*66010*/  I2FP.F32.U32 R2, R8 ;  /* 0x0000000800027245 */ /* 0x001fe40000201000 */
[----:B--2---:R-:W-:-:S03]  /*66020*/  I2FP.F32.U32 R4, R5 ;  /* 0x0000000500047245 */ /* 0x004fc60000201000 */
[----:B------:R-:W-:Y:S01]  /*66030*/  FMUL R2, R2, UR6 ;  /* 0x0000000602027c20 */ /* 0x000fe20008400000 */
[----:B------:R-:W-:Y:S02]  /*66040*/  ULDC UR6, c[0x0][0x154] ;  /* 0x0000550000067ab9 */ /* 0x000fe40000000800 */
[----:B------:R-:W-:Y:S01]  /*66050*/  FMUL R10, R4, UR6 ;  /* 0x00000006040a7c20 */ /* 0x000fe20008400000 */
[----:B------:R-:W-:Y:S02]  /*66060*/  ULDC.64 UR6, c[0x0][0x628] ;  /* 0x00018a0000067ab9 */ /* 0x000fe40000000a00 */
[----:B------:R-:W0:Y:S01]  /*66070*/  F2I.U32.TRUNC.NTZ R2, R2 ;  /* 0x0000000200027305 */ /* 0x000e22000020f000 */
[----:B------:R-:W-:-:S04]  /*66080*/  ISETP.NE.U32.AND P1, PT, RZ, UR6, PT ;  /* 0x00000006ff007c0c */ /* 0x000fc8000bf25070 */
[----:B------:R-:W-:-:S03]  /*66090*/  ISETP.NE.AND.EX P1, PT, RZ, UR7, PT, P1 ;  /* 0x00000007ff007c0c */ /* 0x000fc6000bf25310 */
[----:B------:R-:W1:Y:S01]  /*660a0*/  F2I.U32.TRUNC.NTZ R10, R10 ;  /* 0x0000000a000a7305 */ /* 0x000e62000020f000 */
[----:B0-----:R-:W-:Y:S02]  /*660b0*/  IMAD.MOV R4, RZ, RZ, -R2 ;  /* 0x000000ffff047224 */ /* 0x001fe400078e0a02 */
[----:B------:R-:W-:Y:S02]  /*660c0*/  IMAD.MOV.U32 R2, RZ, RZ, R15 ;  /* 0x000000ffff027224 */ /* 0x000fe400078e000f */
[----:B---3--:R-:W-:Y:S02]  /*660d0*/  IMAD R8, R3, R4, R8 ;  /* 0x0000000403087224 */ /* 0x008fe400078e0208 */
[----:B-1----:R-:W-:-:S04]  /*660e0*/  IMAD.MOV R3, RZ, RZ, -R10 ;  /* 0x000000ffff037224 */ /* 0x002fc800078e0a0a */
[----:B----4-:R-:W-:Y:S02]  /*660f0*/  @P5 IMAD R8, R12, R3, R5 ;  /* 0x000000030c085224 */ /* 0x010fe400078e0205 */
[----:B------:R-:W-:Y:S01]  /*66100*/  IMAD.MOV.U32 R3, RZ, RZ, R16 ;  /* 0x000000ffff037224 */ /* 0x000fe200078e0010 */
[----:B------:R-:W-:Y:S06]  /*66110*/  @!P1 BRA `(.L_x_163) ;  /* 0x0000000000289947 */ /* 0x000fec0003800000 */
[----:B------:R-:W-:Y:S02]  /*66120*/  ULDC UR8, c[0x0][0x634] ;  /* 0x00018d0000087ab9 */ /* 0x000fe40000000800 */
[----:B------:R-:W-:-:S05]  /*66130*/  IADD3 R3, P1, R15, UR8, RZ ;  /* 0x000000080f037c10 */ /* 0x000fca000ff3e0ff */
[----:B------:R-:W-:-:S04]  /*66140*/  IMAD.X R11, RZ, RZ, R16, P1 ;  /* 0x000000ffff0b7224 */ /* 0x000fc800008e0610 */
[----:B------:R-:W-:-:S04]  /*66150*/  IMAD.WIDE.U32 R4, R11, UR6, RZ ;  /* 0x000000060b047c25 */ /* 0x000fc8000f8e00ff */
[----:B------:R-:W-:-:S04]  /*66160*/  IMAD.WIDE.U32 R4, P1, R3, UR7, R4 ;  /* 0x0000000703047c25 */ /* 0x000fc8000f820004 */
[----:B------:R-:W-:-:S04]  /*66170*/  IMAD.WIDE.U32 R2, R3, UR6, RZ ;  /* 0x0000000603027c25 */ /* 0x000fc8000f8e00ff */
[----:B------:R-:W-:Y:S01]  /*66180*/  IMAD.MOV.U32 R2, RZ, RZ, R5 ;  /* 0x000000ffff027224 */ /* 0x000fe200078e0005 */
[----:B------:R-:W-:Y:S01]  /*66190*/  IADD3 RZ, P2, R3, R4, RZ ;  /* 0x0000000403ff7210 */ /* 0x000fe20007f5e0ff */
[----:B------:R-:W-:-:S04]  /*661a0*/  IMAD.X R3, RZ, RZ, RZ, P1 ;  /* 0x000000ffff037224 */ /* 0x000fc800008e06ff */
[----:B------:R-:W-:-:S08]  /*661b0*/  IMAD.WIDE.U32.X R2, R11, UR7, R2, P2 ;  /* 0x000000070b027c25 */ /* 0x000fd000090e0402 */
.L_x_163:
[--C-:B------:R-:W-:Y:S01]  /*661c0*/  SHF.R.U64 R10, R2, UR9, R3.reuse ;  /* 0x00000009020a7c19 */ /* 0x100fe20008001203 */
[----:B------:R-:W-:Y:S01]  /*661d0*/  ULDC.64 UR6, c[0x0][0x620] ;  /* 0x0001880000067ab9 */ /* 0x000fe20000000a00 */
[----:B------:R-:W-:Y:S01]  /*661e0*/  SHF.R.U32.HI R2, RZ, UR9, R3 ;  /* 0x00000009ff027c19 */ /* 0x000fe20008011603 */
[----:B------:R-:W-:Y:S01]  /*661f0*/  IMAD.MOV.U32 R3, RZ, RZ, R16 ;  /* 0x000000ffff037224 */ /* 0x000fe200078e0010 */
[----:B------:R-:W-:Y:S01]  /*66200*/  IADD3 R11, P1, RZ, -R10, RZ ;  /* 0x8000000aff0b7210 */ /* 0x000fe20007f3e0ff */
[----:B------:R-:W-:-:S04]  /*66210*/  ULDC.64 UR8, c[0x0][0x640] ;  /* 0x0001900000087ab9 */ /* 0x000fc80000000a00 */
[----:B------:R-:W-:Y:S01]  /*66220*/  IMAD.X R2, RZ, RZ, ~R2, P1 ;  /* 0x000000ffff027224 */ /* 0x000fe200008e0e02 */
[----:B------:R-:W-:-:S03]  /*66230*/  ISETP.NE.U32.AND P1, PT, RZ, UR8, PT ;  /* 0x00000008ff007c0c */ /* 0x000fc6000bf25070 */
[----:B------:R-:W-:Y:S01]  /*66240*/  IMAD R2, R2, UR6, RZ ;  /* 0x0000000602027c24 */ /* 0x000fe2000f8e02ff */
[----:B------:R-:W-:-:S03]  /*66250*/  ISETP.NE.AND.EX P1, PT, RZ, UR9, PT, P1 ;  /* 0x00000009ff007c0c */ /* 0x000fc6000bf25310 */
[----:B------:R-:W-:Y:S02]  /*66260*/  IMAD R5, R11, UR7, R2 ;  /* 0x000000070b057c24 */ /* 0x000fe4000f8e0202 */
[----:B------:R-:W-:-:S04]  /*66270*/  IMAD.MOV.U32 R2, RZ, RZ, R15 ;  /* 0x000000ffff027224 */ /* 0x000fc800078e000f */
[----:B------:R-:W-:Y:S01]  /*66280*/  IMAD.WIDE.U32 R2, R11, UR6, R2 ;  /* 0x000000060b027c25 */ /* 0x000fe2000f8e0002 */
[----:B------:R-:W-:-:S03]  /*66290*/  ULDC UR6, c[0x0][0x618] ;  /* 0x0001860000067ab9 */ /* 0x000fc60000000800 */
[----:B------:R-:W-:-:S05]  /*662a0*/  IMAD.IADD R3, R3, 0x1, R5 ;  /* 0x0000000103037824 */ /* 0x000fca00078e0205 */
[--C-:B------:R-:W-:Y:S02]  /*662b0*/  SHF.R.U64 R11, R2, UR6, R3.reuse ;  /* 0x00000006020b7c19 */ /* 0x100fe40008001203 */
[----:B------:R-:W-:Y:S01]  /*662c0*/  SHF.R.U32.HI R2, RZ, UR6, R3 ;  /* 0x00000006ff027c19 */ /* 0x000fe20008011603 */
[----:B------:R-:W-:-:S03]  /*662d0*/  ULDC UR6, c[0x0][0x608] ;  /* 0x0001820000067ab9 */ /* 0x000fc60000000800 */
[--C-:B------:R-:W-:Y:S02]  /*662e0*/  SHF.R.U64 R12, R11, UR6, R2.reuse ;  /* 0x000000060b0c7c19 */ /* 0x100fe40008001202 */
[----:B------:R-:W-:Y:S01]  /*662f0*/  SHF.R.U32.HI R3, RZ, UR6, R2 ;  /* 0x00000006ff037c19 */ /* 0x000fe20008011602 */
[----:B------:R-:W-:-:S03]  /*66300*/  ULDC UR6, c[0x0][0x658] ;  /* 0x0001960000067ab9 */ /* 0x000fc60000000800 */
[--C-:B------:R-:W-:Y:S02]  /*66310*/  SHF.R.U64 R13, R12, UR6, R3.reuse ;  /* 0x000000060c0d7c19 */ /* 0x100fe40008001203 */
[----:B------:R-:W-:-:S03]  /*66320*/  SHF.R.U32.HI R15, RZ, UR6, R3 ;  /* 0x00000006ff0f7c19 */ /* 0x000fc60008011603 */
[----:B------:R-:W-:Y:S02]  /*66330*/  IMAD.MOV.U32 R2, RZ, RZ, R13 ;  /* 0x000000ffff027224 */ /* 0x000fe400078e000d */
        /* <DEDUP_REMOVED lines=12> */
.L_x_164:
[----:B------:R-:W-:Y:S01]  /*66400*/  ULDC UR6, c[0x0][0x648] ;  /* 0x0001920000067ab9 */ /* 0x000fe20000000800 */
[----:B------:R-:W-:Y:S01]  /*66410*/  LOP3.LUT R12, R12, UR18, RZ, 0xc0, !PT ;  /* 0x000000120c0c7c12 */ /* 0x000fe2000f8ec0ff */
[----:B------:R-:W-:Y:S01]  /*66420*/  IMAD.MOV.U32 R4, RZ, RZ, 0x1 ;  /* 0x00000001ff047424 */ /* 0x000fe200078e00ff */
[----:B------:R-:W-:Y:S01]  /*66430*/  SHF.R.U64 R3, R2, UR6, R3 ;  /* 0x0000000602037c19 */ /* 0x000fe20008001203 */
[----:B------:R-:W-:-:S04]  /*66440*/  ULDC UR6, c[0x0][0x638] ;  /* 0x00018e0000067ab9 */ /* 0x000fc80000000800 */
[----:B------:R-:W-:Y:S02]  /*66450*/  IMAD.MOV R2, RZ, RZ, -R3 ;  /* 0x000000ffff027224 */ /* 0x000fe400078e0a03 */
[----:B------:R-:W-:Y:S02]  /*66460*/  IMAD R5, R3, UR19, R12 ;  /* 0x0000001303057c24 */ /* 0x000fe4000f8e020c */
[----:B------:R-:W-:Y:S01]  /*66470*/  IMAD R13, R2, UR6, R13 ;  /* 0x00000006020d7c24 */ /* 0x000fe2000f8e020d */
[----:B------:R-:W-:Y:S01]  /*66480*/  ULDC UR6, c[0x0][0x610] ;  /* 0x0001840000067ab9 */ /* 0x000fe20000000800 */
[----:B------:R-:W-:Y:S01]  /*66490*/  LOP3.LUT R2, R11, UR5, RZ, 0xc0, !PT ;  /* 0x000000050b027c12 */ /* 0x000fe2000f8ec0ff */
[----:B------:R-:W-:Y:S01]  /*664a0*/  IMAD R8, R5, UR6, R8 ;  /* 0x0000000605087c24 */ /* 0x000fe2000f8e0208 */
[----:B------:R-:W-:-:S03]  /*664b0*/  ULDC UR6, c[0x0][0x600] ;  /* 0x0001800000067ab9 */ /* 0x000fc60000000800 */
[----:B------:R-:W-:-:S05]  /*664c0*/  IMAD R13, R13, UR6, R2 ;  /* 0x000000060d0d7c24 */ /* 0x000fca000f8e0202 */
[----:B------:R-:W-:Y:S02]  /*664d0*/  SEL R2, R13, R8, !P5 ;  /* 0x000000080d027207 */ /* 0x000fe40006800000 */
[----:B------:R-:W-:-:S07]  /*664e0*/  SEL R3, R8, R13, !P5 ;  /* 0x0000000d08037207 */ /* 0x000fce0006800000 */
.L_x_162:
[----:B------:R-:W-:Y:S05]  /*664f0*/  BSYNC B1 ;  /* 0x0000000000017941 */ /* 0x000fea0003800000 */
.L_x_161:
[----:B------:R-:W-:-:S13]  /*66500*/  LOP3.LUT P1, RZ, R4, 0xff, RZ, 0xc0, !PT ;  /* 0x000000ff04ff7812 */ /* 0x000fda000782c0ff */
[----:B------:R-:W-:Y:S05]  /*66510*/  @P1 BRA `(.L_x_165) ;  /* 0xfffffff400281947 */ /* 0x000fea000383ffff */
[----:B------:R-:W-:Y:S05]  /*66520*/  BSYNC B0 ;  /* 0x0000000000007941 */ /* 0x000fea0003800000 */
.L_x_153:
[----:B------:R-:W-:-:S03]  /*66530*/  UMOV UR6, 0xffffffff ;  /* 0xffffffff00067882 */ /* 0x000fc60000000000 */
[----:B------:R-:W-:Y:S05]  /*66540*/  BRA.DIV UR6, `(.L_x_166) ;  /* 0x0000000206e07947 */ /* 0x000fea000b800000 */
[----:B------:R-:W-:-:S13]  /*66550*/  ELECT P0, URZ, PT ;  /* 0x00000000003f782f */ /* 0x000fda0003800000 */
.L_x_178:
[----:B------:R-:W-:Y:S04]  /*66560*/  BSSY B0, `(.L_x_167) ;  /* 0x000001a000007945 */ /* 0x000fe80003800000 */
[----:B------:R-:W-:Y:S05]  /*66570*/  @!P0 BRA `(.L_x_168) ;  /* 0x0000000000608947 */ /* 0x000fea0003800000 */
[----:B------:R-:W-:-:S04]  /*66580*/  ULOP3.LUT UR6, UR4, 0x2, URZ, 0xfc, !UPT ;  /* 0x0000000204067892 */ /* 0x000fc8000f8efc3f */
[----:B------:R-:W-:-:S06]  /*66590*/  UISETP.NE.AND UP0, UPT, UR6, 0x3, UPT ;  /* 0x000000030600788c */ /* 0x000fcc000bf05270 */
[----:B------:R-:W-:-:S13]  /*665a0*/  PLOP3.LUT P0, PT, PT, PT, UP0, 0x80, 0x0 ;  /* 0x000000000000781c */ /* 0x000fda0003f0f008 */
[----:B------:R-:W-:Y:S05]  /*665b0*/  @!P0 BRA `(.L_x_169) ;  /* 0x0000000000048947 */ /* 0x000fea0003800000 */
[----:B------:R-:W-:Y:S01]  /*665c0*/  BPT.TRAP 0x1 ;  /* 0x000000040000795c */ /* 0x000fe20000300000 */
.L_x_169:
[----:B------:R-:W0:Y:S01]  /*665d0*/  S2R R3, SR_CgaCtaId ;  /* 0x0000000000037919 */ /* 0x000e220000008800 */
[----:B------:R-:W-:-:S04]  /*665e0*/  MOV R2, 0x400 ;  /* 0x0000040000027802 */ /* 0x000fc80000000f00 */
[----:B0-----:R-:W-:Y:S02]  /*665f0*/  LEA R3, R3, R2, 0x18 ;  /* 0x0000000203037211 */ /* 0x001fe400078ec0ff */
[----:B------:R-:W-:-:S03]  /*66600*/  SHF.L.U32 R2, R0, 0x1f, RZ ;  /* 0x0000001f00027819 */ /* 0x000fc600000006ff */
[----:B------:R-:W-:-:S04]  /*66610*/  VIADD R3, R3, 0x10 ;  /* 0x0000001003037836 */ /* 0x000fc80000000000 */
[----:B------:R-:W-:-:S04]  /*66620*/  IMAD R5, R6, 0x8, R3 ;  /* 0x0000000806057824 */ /* 0x000fc800078e0203 */
[----:B------:R-:W0:Y:S02]  /*66630*/  SYNCS.PHASECHK.TRANS64.TRYWAIT P0, [R5+URZ], R2 ;  /* 0x00000002050075a7 */ /* 0x000e24000800017f */
[----:B0-----:R-:W-:Y:S05]  /*66640*/  @!P0 BRA `(.L_x_170) ;  /* 0x0000000000c48947 */ /* 0x001fea0003800000 */
.L_x_179:
[----:B------:R-:W-:-:S05]  /*66650*/  VIADD R6, R6, 0x1 ;  /* 0x0000000106067836 */ /* 0x000fca0000000000 */
[----:B------:R-:W-:-:S04]  /*66660*/  ISETP.NE.AND P0, PT, R6, 0x2, PT ;  /* 0x000000020600780c */ /* 0x000fc80003f05270 */
[----:B0-----:R-:W-:Y:S02]  /*66670*/  SEL R5, RZ, 0x1, P0 ;  /* 0x00000001ff057807 */ /* 0x001fe40000000000 */
[----:B------:R-:W-:Y:S02]  /*66680*/  SEL R6, R6, RZ, P0 ;  /* 0x000000ff06067207 */ /* 0x000fe40000000000 */
[----:B------:R-:W-:-:S03]  /*66690*/  LOP3.LUT R0, R0, R5, RZ, 0x3c, !PT ;  /* 0x0000000500007212 */ /* 0x000fc600078e3cff */
[----:B------:R-:W-:Y:S01]  /*666a0*/  IMAD R3, R6, 0x8, R3 ;  /* 0x0000000806037824 */ /* 0x000fe200078e0203 */
[----:B------:R-:W-:-:S07]  /*666b0*/  SHF.L.U32 R0, R0, 0x1f, RZ ;  /* 0x0000001f00007819 */ /* 0x000fce00000006ff */
.L_x_171:
[----:B0-----:R0:W1:Y:S02]  /*666c0*/  SYNCS.PHASECHK.TRANS64.TRYWAIT P0, [R3+URZ], R0 ;  /* 0x00000000030075a7 */ /* 0x001064000800017f */
[----:B-1----:R-:W-:Y:S05]  /*666d0*/  @!P0 NANOSLEEP.SYNCS 0x989680 ;  /* 0x009896800000895d */ /* 0x002fea0003900000 */
[----:B------:R-:W1:Y:S02]  /*666e0*/  @!P0 SYNCS.PHASECHK.TRANS64 P0, [R3+URZ], R0 ;  /* 0x00000000030085a7 */ /* 0x000e64000800007f */
[----:B-1----:R-:W-:Y:S05]  /*666f0*/  @!P0 BRA `(.L_x_171) ;  /* 0xfffffffc00f08947 */ /* 0x002fea000383ffff */
.L_x_168:
[----:B------:R-:W-:Y:S05]  /*66700*/  BSYNC B0 ;  /* 0x0000000000007941 */ /* 0x000fea0003800000 */
.L_x_167:
[----:B------:R-:W-:Y:S05]  /*66710*/  EXIT ;  /* 0x000000000000794d */ /* 0x000fea0003800000 */
.L_x_17:
[----:B--2---:R-:W-:-:S04]  /*66720*/  IMAD.U32 R10, RZ, RZ, UR12 ;  /* 0x0000000cff0a7e24 */ /* 0x004fc8000f8e00ff */
[----:B------:R2:W0:Y:S03]  /*66730*/  SYNCS.PHASECHK.TRANS64.TRYWAIT P0, [R10+URZ], R9 ;  /* 0x000000090a0075a7 */ /* 0x000426000800017f */
[----:B0-----:R-:W-:Y:S05]  /*66740*/  @!P0 NANOSLEEP.SYNCS 0x989680 ;  /* 0x009896800000895d */ /* 0x001fea0003900000 */
[----:B------:R-:W0:Y:S02]  /*66750*/  @!P0 SYNCS.PHASECHK.TRANS64 P0, [R10+URZ], R9 ;  /* 0x000000090a0085a7 */ /* 0x000e24000800007f */
[----:B0-----:R-:W-:Y:S05]  /*66760*/  @!P0 BRA `(.L_x_17) ;  /* 0xfffffffc00ec8947 */ /* 0x001fea000383ffff */
[----:B------:R-:W-:Y:S05]  /*66770*/  BRA `(.L_x_16) ;  /* 0xfffff9dc00107947 */ /* 0x000fea000383ffff */
.L_x_23:
[----:B-----5:R2:W-:Y:S02]  /*66780*/  STL [R1+0xa84], R0 ;  /* 0x000a840001007387 */ /* 0x0205e40000100800 */
[----:B--2---:R-:W-:-:S04]  /*66790*/  IMAD.U32 R0, RZ, RZ, UR14 ;  /* 0x0000000eff007e24 */ /* 0x004fc8000f8e00ff */
[----:B------:R2:W4:Y:S03]  /*667a0*/  SYNCS.PHASECHK.TRANS64.TRYWAIT P0, [R0+URZ], R9 ;  /* 0x00000009000075a7 */ /* 0x000526000800017f */
[----:B----4-:R-:W-:Y:S05]  /*667b0*/  @!P0 NANOSLEEP.SYNCS 0x989680 ;  /* 0x009896800000895d */ /* 0x010fea0003900000 */
[----:B------:R2:W4:Y:S02]  /*667c0*/  @!P0 SYNCS.PHASECHK.TRANS64 P0, [R0+URZ], R9 ;  /* 0x00000009000085a7 */ /* 0x000524000800007f */
[----:B--2---:R2:W5:Y:S02]  /*667d0*/  LDL.LU R0, [R1+0xa84] ;  /* 0x000a840001007983 */ /* 0x0045640000300800 */
[----:B--2-4-:R-:W-:Y:S05]  /*667e0*/  @!P0 BRA `(.L_x_23) ;  /* 0xfffffffc00e48947 */ /* 0x014fea000383ffff */
[----:B------:R-:W-:Y:S05]  /*667f0*/  BRA `(.L_x_22) ;  /* 0xfffffae8009c7947 */ /* 0x000fea000383ffff */
.L_x_154:
[----:B------:R-:W-:Y:S01]  /*66800*/  BSSY B1, `(.L_x_172) ;  /* 0x0000006000017945 */ /* 0x000fe20003800000 */
[----:B------:R-:W-:-:S07]  /*66810*/  IMAD.MOV.U32 R4, RZ, RZ, -0x1 ;  /* 0xffffffffff047424 */ /* 0x000fce00078e00ff */
[----:B------:R-:W-:Y:S05]  /*66820*/  WARPSYNC.COLLECTIVE R4, `(.L_x_173) ;  /* 0x00000000040c7348 */ /* 0x000fea0003c00000 */
[----:B------:R-:W-:Y:S02]  /*66830*/  ELECT P1, UR62, PT ;  /* 0x00000000003e782f */ /* 0x000fe40003820000 */
[----:B------:R-:W-:Y:S01]  /*66840*/  MOV R4, UR62 ;  /* 0x0000003e00047c02 */ /* 0x000fe20008000f00 */
[----:B------:R-:W-:Y:S10]  /*66850*/  ENDCOLLECTIVE ;  /* 0x000000000000791b */ /* 0x000ff40003800000 */
.L_x_173:
[----:B------:R-:W-:Y:S05]  /*66860*/  BSYNC B1 ;  /* 0x0000000000017941 */ /* 0x000fea0003800000 */
.L_x_172:
[----:B------:R-:W-:Y:S05]  /*66870*/  BRA `(.L_x_174) ;  /* 0xfffffff0005c7947 */ /* 0x000fea000383ffff */
.L_x_157:
[----:B-1----:R1:W2:Y:S02]  /*66880*/  SYNCS.PHASECHK.TRANS64.TRYWAIT P1, [R16+URZ+0x10], R11 ;  /* 0x0000100b100075a7 */ /* 0x0022a4000802017f */
[----:B--2---:R-:W-:Y:S05]  /*66890*/  @!P1 NANOSLEEP.SYNCS 0x989680 ;  /* 0x009896800000995d */ /* 0x004fea0003900000 */
[----:B------:R-:W2:Y:S02]  /*668a0*/  @!P1 SYNCS.PHASECHK.TRANS64 P1, [R16+URZ+0x10], R11 ;  /* 0x0000100b100095a7 */ /* 0x000ea4000802007f */
[----:B--2---:R-:W-:Y:S05]  /*668b0*/  @!P1 BRA `(.L_x_157) ;  /* 0xfffffffc00f09947 */ /* 0x004fea000383ffff */
[----:B------:R-:W-:Y:S05]  /*668c0*/  BRA `(.L_x_175) ;  /* 0xfffffff000907947 */ /* 0x000fea000383ffff */
.L_x_166:
[----:B------:R-:W-:Y:S01]  /*668d0*/  BSSY B0, `(.L_x_176) ;  /* 0x0000006000007945 */ /* 0x000fe20003800000 */
[----:B------:R-:W-:-:S07]  /*668e0*/  IMAD.MOV.U32 R4, RZ, RZ, -0x1 ;  /* 0xffffffffff047424 */ /* 0x000fce00078e00ff */
[----:B------:R-:W-:Y:S05]  /*668f0*/  WARPSYNC.COLLECTIVE R4, `(.L_x_177) ;  /* 0x00000000040c7348 */ /* 0x000fea0003c00000 */
[----:B------:R-:W-:Y:S02]  /*66900*/  ELECT P1, UR62, PT ;  /* 0x00000000003e782f */ /* 0x000fe40003820000 */
[----:B------:R-:W-:Y:S01]  /*66910*/  MOV R4, UR62 ;  /* 0x0000003e00047c02 */ /* 0x000fe20008000f00 */
[----:B------:R-:W-:Y:S10]  /*66920*/  ENDCOLLECTIVE ;  /* 0x000000000000791b */ /* 0x000ff40003800000 */
.L_x_177:
[----:B------:R-:W-:Y:S05]  /*66930*/  BSYNC B0 ;  /* 0x0000000000007941 */ /* 0x000fea0003800000 */
.L_x_176:
[----:B------:R-:W-:Y:S01]  /*66940*/  PLOP3.LUT P0, PT, P1, PT, PT, 0x80, 0x0 ;  /* 0x000000000000781c */ /* 0x000fe20000f0f070 */
[----:B------:R-:W-:-:S12]  /*66950*/  BRA `(.L_x_178) ;  /* 0xfffffffc00007947 */ /* 0x000fd8000383ffff */
.L_x_170:
[----:B0-----:R0:W1:Y:S02]  /*66960*/  SYNCS.PHASECHK.TRANS64.TRYWAIT P0, [R5+URZ], R2 ;  /* 0x00000002050075a7 */ /* 0x001064000800017f */
[----:B-1----:R-:W-:Y:S05]  /*66970*/  @!P0 NANOSLEEP.SYNCS 0x989680 ;  /* 0x009896800000895d */ /* 0x002fea0003900000 */
[----:B------:R-:W1:Y:S02]  /*66980*/  @!P0 SYNCS.PHASECHK.TRANS64 P0, [R5+URZ], R2 ;  /* 0x00000002050085a7 */ /* 0x000e64000800007f */
[----:B-1----:R-:W-:Y:S05]  /*66990*/  @!P0 BRA `(.L_x_170) ;  /* 0xfffffffc00f08947 */ /* 0x002fea000383ffff */
[----:B------:R-:W-:Y:S05]  /*669a0*/  BRA `(.L_x_179) ;  /* 0xfffffffc00287947 */ /* 0x000fea000383ffff */
.L_x_180:
[----:B------:R-:W-:-:S00]  /*669b0*/  BRA `(.L_x_180) ;  /* 0xfffffffc00fc7947 */ /* 0x000fc0000383ffff */
[----:B------:R-:W-:-:S00]  /*669c0*/  NOP ;  /* 0x0000000000007918 */ /* 0x000fc00000000000 */
        /* <DEDUP_REMOVED lines=11> */
.L_x_181:


//--------------------- .nv.shared._ZN7cutlass13device_kernelINS_4gemm6kernel13GemmUniversalIN4cute5tupleIJiiiiEEENS1_10collective13CollectiveMmaINS1_37MainloopSm90TmaGmmaWarpSpecializedFP8ILi2ENS5_IJNS4_1CILi1EEESB_SB_EEENS1_35KernelTmaWarpSpecializedCooperativeEEENS5_IJNSA_ILi512EEENSA_ILi224EEENSA_ILi128EEEEEENS_12float_e4m3_tENS5_IJlSB_lEEESJ_SK_NS4_8TiledMMAINS4_8MMA_AtomIJNS4_4SM904GMMA30MMA_64x32x32_F32E4M3E4M3_SS_TNILNSO_7ScaleInE1ELSQ_1EEEEEENS4_6LayoutINS5_IJNSA_ILi2EEESB_SB_EEENS5_IJSB_NSA_ILi0EEESW_EEEEENS5_IJNS4_10UnderscoreESZ_SZ_EEEEENS4_13SM90_TMA_LOADENS4_14ComposedLayoutINS4_7SwizzleILi3ELi4ELi3EEENS4_18smem_ptr_flag_bitsILi8EEENST_INS5_IJNSA_ILi8EEESH_EEENS5_IJSH_SB_EEEEEEEvNS4_8identityES12_S1C_vS1D_EENS_8epilogue10collective6detail29Sm90TmaWarpSpecializedAdapterINS1G_15DefaultEpilogueISJ_SK_SK_NS1F_6thread17LinearCombinationISJ_Li1EffLNS1K_9ScaleType4KindE0ELNS_15FloatRoundStyleE2ESJ_EENS1_15EpilogueDefaultEEEEEvvEEEEvNT_6ParamsE --------------------------
	.section	.nv.shared._ZN7cutlass13device_kernelINS_4gemm6kernel13GemmUniversalIN4cute5tupleIJiiiiEEENS1_10collective13CollectiveMmaINS1_37MainloopSm90TmaGmmaWarpSpecializedFP8ILi2ENS5_IJNS4_1CILi1EEESB_SB_EEENS1_35KernelTmaWarpSpecializedCooperativeEEENS5_IJNSA_ILi512EEENSA_ILi224EEENSA_ILi128EEEEEENS_12float_e4m3_tENS5_IJlSB_lEEESJ_SK_NS4_8TiledMMAINS4_8MMA_AtomIJNS4_4SM904GMMA30MMA_64x32x32_F32E4M3E4M3_SS_TNILNSO_7ScaleInE1ELSQ_1EEEEEENS4_6LayoutINS5_IJNSA_ILi2EEESB_SB_EEENS5_IJSB_NSA_ILi0EEESW_EEEEENS5_IJNS4_10UnderscoreESZ_SZ_EEEEENS4_13SM90_TMA_LOADENS4_14ComposedLayoutINS4_7SwizzleILi3ELi4ELi3EEENS4_18smem_ptr_flag_bitsILi8EEENST_INS5_IJNSA_ILi8EEESH_EEENS5_IJSH_SB_EEEEEEEvNS4_8identityES12_S1C_vS1D_EENS_8epilogue10collective6detail29Sm90TmaWarpSpecializedAdapterINS1G_15DefaultEpilogueISJ_SK_SK_NS1F_6thread17LinearCombinationISJ_Li1EffLNS1K_9ScaleType4KindE0ELNS_15FloatRoundStyleE2ESJ_EENS1_15EpilogueDefaultEEEEEvvEEEEvNT_6ParamsE,"aw",@nobits
	.sectionflags	@""
	.align	16
	.zero		1024


//--------------------- .nv.shared.reserved.0     --------------------------
	.section	.nv.shared.reserved.0,"aw",@nobits
	.weak		__nv_reservedSMEM_offset_0_alias
	.size		__nv_reservedSMEM_offset_0_alias, 0, 0
	.other		__nv_reservedSMEM_offset_0_alias,@"STO_CUDA_RESERVED_SHARED STV_DEFAULT"
__nv_reservedSMEM_offset_0_alias:
	.zero		0


//--------------------- .nv.global                --------------------------
	.section	.nv.global,"aw",@nobits
.nv.global:
	.type		_ZN40_INTERNAL_e4fc58c3_4_k_cu_0d519f57_164924cute1_E,@object
	.size		_ZN40_INTERNAL_e4fc58c3_4_k_cu_0d519f57_164924cute1_E,(_ZN40_INTERNAL_e4fc58c3_4_k_cu_0d519f57_164924cuda3std3__45__cpo6cbeginE - _ZN40_INTERNAL_e4fc58c3_4_k_cu_0d519f57_164924cute1_E)
_ZN40_INTERNAL_e4fc58c3_4_k_cu_0d519f57_164924cute1_E:
	.zero		1
	.type		_ZN40_INTERNAL_e4fc58c3_4_k_cu_0d519f57_164924cuda3std3__45__cpo6cbeginE,@object
	.size		_ZN40_INTERNAL_e4fc58c3_4_k_cu_0d519f57_164924cuda3std3__45__cpo6cbeginE,(_ZN40_INTERNAL_e4fc58c3_4_k_cu_0d519f57_164924cuda3std3__48in_placeE - _ZN40_INTERNAL_e4fc58c3_4_k_cu_0d519f57_164924cuda3std3__45__cpo6cbeginE)
_ZN40_INTERNAL_e4fc58c3_4_k_cu_0d519f57_164924cuda3std3__45__cpo6cbeginE:
	.zero		1
	.type		_ZN40_INTERNAL_e4fc58c3_4_k_cu_0d519f57_164924cuda3std3__48in_placeE,@object
	.size		_ZN40_INTERNAL_e4fc58c3_4_k_cu_0d519f57_164924cuda3std3__48in_placeE,(_ZN40_INTERNAL_e4fc58c3_4_k_cu_0d519f57_164924cuda3std6ranges3__45__cpo9iter_moveE - _ZN40_INTERNAL_e4fc58c3_4_k_cu_0d519f57_164924cuda3std3__48in_placeE)
_ZN40_INTERNAL_e4fc58c3_4_k_cu_0d519f57_164924cuda3std3__48in_placeE:
	.zero		1
	.type		_ZN40_INTERNAL_e4fc58c3_4_k_cu_0d519f57_164924cuda3std6ranges3__45__cpo9iter_moveE,@object
	.size		_ZN40_INTERNAL_e4fc58c3_4_k_cu_0d519f57_164924cuda3std6ranges3__45__cpo9iter_moveE,(_ZN40_INTERNAL_e4fc58c3_4_k_cu_0d519f57_164924cuda3std3__45__cpo5beginE - _ZN40_INTERNAL_e4fc58c3_4_k_cu_0d519f57_164924cuda3std6ranges3__45__cpo9iter_moveE)
_ZN40_INTERNAL_e4fc58c3_4_k_cu_0d519f57_164924cuda3std6ranges3__45__cpo9iter_moveE:
	.zero		1
	.type		_ZN40_INTERNAL_e4fc58c3_4_k_cu_0d519f57_164924cuda3std3__45__cpo5beginE,@object
	.size		_ZN40_INTERNAL_e4fc58c3_4_k_cu_0d519f57_164924cuda3std3__45__cpo5beginE,(_ZN40_INTERNAL_e4fc58c3_4_k_cu_0d519f57_164924cuda3std3__442_GLOBAL__N__e4fc58c3_4_k_cu_0d519f57_164926ignoreE - _ZN40_INTERNAL_e4fc58c3_4_k_cu_0d519f57_164924cuda3std3__45__cpo5beginE)
_ZN40_INTERNAL_e4fc58c3_4_k_cu_0d519f57_164924cuda3std3__45__cpo5beginE:
	.zero		1
	.type		_ZN40_INTERNAL_e4fc58c3_4_k_cu_0d519f57_164924cuda3std3__442_GLOBAL__N__e4fc58c3_4_k_cu_0d519f57_164926ignoreE,@object
	.size		_ZN40_INTERNAL_e4fc58c3_4_k_cu_0d519f57_164924cuda3std3__442_GLOBAL__N__e4fc58c3_4_k_cu_0d519f57_164926ignoreE,(_ZN40_INTERNAL_e4fc58c3_4_k_cu_0d519f57_164924cute7productE - _ZN40_INTERNAL_e4fc58c3_4_k_cu_0d519f57_164924cuda3std3__442_GLOBAL__N__e4fc58c3_4_k_cu_0d519f57_164926ignoreE)
_ZN40_INTERNAL_e4fc58c3_4_k_cu_0d519f57_164924cuda3std3__442_GLOBAL__N__e4fc58c3_4_k_cu_0d519f57_164926ignoreE:
	.zero		1
	.type		_ZN40_INTERNAL_e4fc58c3_4_k_cu_0d519f57_164924cute7productE,@object
	.size		_ZN40_INTERNAL_e4fc58c3_4_k_cu_0d519f57_164924cute7productE,(_ZN40_INTERNAL_e4fc58c3_4_k_cu_0d519f57_164924cuda3std3__45__cpo3endE - _ZN40_INTERNAL_e4fc58c3_4_k_cu_0d519f57_164924cute7productE)
_ZN40_INTERNAL_e4fc58c3_4_k_cu_0d519f57_164924cute7productE:
	.zero		1
	.type		_ZN40_INTERNAL_e4fc58c3_4_k_cu_0d519f57_164924cuda3std3__45__cpo3endE,@object
	.size		_ZN40_INTERNAL_e4fc58c3_4_k_cu_0d519f57_164924cuda3std3__45__cpo3endE,(_ZN40_INTERNAL_e4fc58c3_4_k_cu_0d519f57_164924cuda3std3__419piecewise_constructE - _ZN40_INTERNAL_e4fc58c3_4_k_cu_0d519f57_164924cuda3std3__45__cpo3endE)
_ZN40_INTERNAL_e4fc58c3_4_k_cu_0d519f57_164924cuda3std3__45__cpo3endE:
	.zero		1
	.type		_ZN40_INTERNAL_e4fc58c3_4_k_cu_0d519f57_164924cuda3std3__419piecewise_constructE,@object
	.size		_ZN40_INTERNAL_e4fc58c3_4_k_cu_0d519f57_164924cuda3std3__419piecewise_constructE,(_ZN40_INTERNAL_e4fc58c3_4_k_cu_0d519f57_164924cuda3std3__45__cpo4cendE - _ZN40_INTERNAL_e4fc58c3_4_k_cu_0d519f57_164924cuda3std3__419piecewise_constructE)
_ZN40_INTERNAL_e4fc58c3_4_k_cu_0d519f57_164924cuda3std3__419piecewise_constructE:
	.zero		1
	.type		_ZN40_INTERNAL_e4fc58c3_4_k_cu_0d519f57_164924cuda3std3__45__cpo4cendE,@object
	.size		_ZN40_INTERNAL_e4fc58c3_4_k_cu_0d519f57_164924cuda3std3__45__cpo4cendE,(_ZN40_INTERNAL_e4fc58c3_4_k_cu_0d519f57_164924cuda3std6ranges3__45__cpo4swapE - _ZN40_INTERNAL_e4fc58c3_4_k_cu_0d519f57_164924cuda3std3__45__cpo4cendE)
_ZN40_INTERNAL_e4fc58c3_4_k_cu_0d519f57_164924cuda3std3__45__cpo4cendE:
	.zero		1
	.type		_ZN40_INTERNAL_e4fc58c3_4_k_cu_0d519f57_164924cuda3std6ranges3__45__cpo4swapE,@object
	.size		_ZN40_INTERNAL_e4fc58c3_4_k_cu_0d519f57_164924cuda3std6ranges3__45__cpo4swapE,(.L_7 - _ZN40_INTERNAL_e4fc58c3_4_k_cu_0d519f57_164924cuda3std6ranges3__45__cpo4swapE)
_ZN40_INTERNAL_e4fc58c3_4_k_cu_0d519f57_164924cuda3std6ranges3__45__cpo4swapE:
	.zero		1
.L_7:


//--------------------- .nv.constant0._ZN7cutlass13device_kernelINS_4gemm6kernel13GemmUniversalIN4cute5tupleIJiiiiEEENS1_10collective13CollectiveMmaINS1_37MainloopSm90TmaGmmaWarpSpecializedFP8ILi2ENS5_IJNS4_1CILi1EEESB_SB_EEENS1_35KernelTmaWarpSpecializedCooperativeEEENS5_IJNSA_ILi512EEENSA_ILi224EEENSA_ILi128EEEEEENS_12float_e4m3_tENS5_IJlSB_lEEESJ_SK_NS4_8TiledMMAINS4_8MMA_AtomIJNS4_4SM904GMMA30MMA_64x32x32_F32E4M3E4M3_SS_TNILNSO_7ScaleInE1ELSQ_1EEEEEENS4_6LayoutINS5_IJNSA_ILi2EEESB_SB_EEENS5_IJSB_NSA_ILi0EEESW_EEEEENS5_IJNS4_10UnderscoreESZ_SZ_EEEEENS4_13SM90_TMA_LOADENS4_14ComposedLayoutINS4_7SwizzleILi3ELi4ELi3EEENS4_18smem_ptr_flag_bitsILi8EEENST_INS5_IJNSA_ILi8EEESH_EEENS5_IJSH_SB_EEEEEEEvNS4_8identityES12_S1C_vS1D_EENS_8epilogue10collective6detail29Sm90TmaWarpSpecializedAdapterINS1G_15DefaultEpilogueISJ_SK_SK_NS1F_6thread17LinearCombinationISJ_Li1EffLNS1K_9ScaleType4KindE0ELNS_15FloatRoundStyleE2ESJ_EENS1_15EpilogueDefaultEEEEEvvEEEEvNT_6ParamsE --------------------------
	.section	.nv.constant0._ZN7cutlass13device_kernelINS_4gemm6kernel13GemmUniversalIN4cute5tupleIJiiiiEEENS1_10collective13CollectiveMmaINS1_37MainloopSm90TmaGmmaWarpSpecializedFP8ILi2ENS5_IJNS4_1CILi1EEESB_SB_EEENS1_35KernelTmaWarpSpecializedCooperativeEEENS5_IJNSA_ILi512EEENSA_ILi224EEENSA_ILi128EEEEEENS_12float_e4m3_tENS5_IJlSB_lEEESJ_SK_NS4_8TiledMMAINS4_8MMA_AtomIJNS4_4SM904GMMA30MMA_64x32x32_F32E4M3E4M3_SS_TNILNSO_7ScaleInE1ELSQ_1EEEEEENS4_6LayoutINS5_IJNSA_ILi2EEESB_SB_EEENS5_IJSB_NSA_ILi0EEESW_EEEEENS5_IJNS4_10UnderscoreESZ_SZ_EEEEENS4_13SM90_TMA_LOADENS4_14ComposedLayoutINS4_7SwizzleILi3ELi4ELi3EEENS4_18smem_ptr_flag_bitsILi8EEENST_INS5_IJNSA_ILi8EEESH_EEENS5_IJSH_SB_EEEEEEEvNS4_8identityES12_S1C_vS1D_EENS_8epilogue10collective6detail29Sm90TmaWarpSpecializedAdapterINS1G_15DefaultEpilogueISJ_SK_SK_NS1F_6thread17LinearCombinationISJ_Li1EffLNS1K_9ScaleType4KindE0ELNS_15FloatRoundStyleE2ESJ_EENS1_15EpilogueDefaultEEEEEvvEEEEvNT_6ParamsE,"a",@progbits
	.sectionflags	@""
	.align	4
.nv.constant0._ZN7cutlass13device_kernelINS_4gemm6kernel13GemmUniversalIN4cute5tupleIJiiiiEEENS1_10collective13CollectiveMmaINS1_37MainloopSm90TmaGmmaWarpSpecializedFP8ILi2ENS5_IJNS4_1CILi1EEESB_SB_EEENS1_35KernelTmaWarpSpecializedCooperativeEEENS5_IJNSA_ILi512EEENSA_ILi224EEENSA_ILi128EEEEEENS_12float_e4m3_tENS5_IJlSB_lEEESJ_SK_NS4_8TiledMMAINS4_8MMA_AtomIJNS4_4SM904GMMA30MMA_64x32x32_F32E4M3E4M3_SS_TNILNSO_7ScaleInE1ELSQ_1EEEEEENS4_6LayoutINS5_IJNSA_ILi2EEESB_SB_EEENS5_IJSB_NSA_ILi0EEESW_EEEEENS5_IJNS4_10UnderscoreESZ_SZ_EEEEENS4_13SM90_TMA_LOADENS4_14ComposedLayoutINS4_7SwizzleILi3ELi4ELi3EEENS4_18smem_ptr_flag_bitsILi8EEENST_INS5_IJNSA_ILi8EEESH_EEENS5_IJSH_SB_EEEEEEEvNS4_8identityES12_S1C_vS1D_EENS_8epilogue10collective6detail29Sm90TmaWarpSpecializedAdapterINS1G_15DefaultEpilogueISJ_SK_SK_NS1F_6thread17LinearCombinationISJ_Li1EffLNS1K_9ScaleType4KindE0ELNS_15FloatRoundStyleE2ESJ_EENS1_15EpilogueDefaultEEEEEvvEEEEvNT_6ParamsE:
	.zero		1664


//--------------------- SYMBOLS --------------------------

	.type		.nv.reservedSmem.offset0,@object
	.size		.nv.reservedSmem.offset0,0x4
